def matmul_kernel(
    a_ptr,
    b_ptr,
    c_ptr,
    M,
    N,
    K,
    stride_am,
    stride_ak,
    stride_bk,
    stride_bn,
    stride_cm,
    stride_cn,
    BLOCK_M: tl.constexpr,
    BLOCK_N: tl.constexpr,
    BLOCK_K: tl.constexpr,
    GROUP_M: tl.constexpr,
):
    pid = tl.program_id(axis=0)
    num_pid_m = tl.cdiv(M, BLOCK_M)
    num_pid_n = tl.cdiv(N, BLOCK_N)
    num_pid_in_group = GROUP_M * num_pid_n
    group_id = pid // num_pid_in_group
    first_pid_m = group_id * GROUP_M
    group_size_m = min(num_pid_m - first_pid_m, GROUP_M)
    pid_m = first_pid_m + ((pid % num_pid_in_group) % group_size_m)
    pid_n = (pid % num_pid_in_group) // group_size_m

    offs_am = (pid_m * BLOCK_M + tl.arange(0, BLOCK_M)) % M
    offs_bn = (pid_n * BLOCK_N + tl.arange(0, BLOCK_N)) % N
    offs_k = tl.arange(0, BLOCK_K)
    a_ptrs = a_ptr + offs_am[:, None] * stride_am + offs_k[None, :] * stride_ak
    b_ptrs = b_ptr + offs_k[:, None] * stride_bk + offs_bn[None, :] * stride_bn

    acc = tl.zeros((BLOCK_M, BLOCK_N), dtype=tl.float32)
    for kk in range(0, tl.cdiv(K, BLOCK_K)):
        a = tl.load(a_ptrs, mask=offs_k[None, :] < K - kk * BLOCK_K, other=0.0)
        b = tl.load(b_ptrs, mask=offs_k[:, None] < K - kk * BLOCK_K, other=0.0)
        acc = tl.dot(a, b, acc)
        a_ptrs += BLOCK_K * stride_ak
        b_ptrs += BLOCK_K * stride_bk

    c = acc.to(c_ptr.dtype.element_ty)
    offs_cm = pid_m * BLOCK_M + tl.arange(0, BLOCK_M)
    offs_cn = pid_n * BLOCK_N + tl.arange(0, BLOCK_N)
    c_ptrs = c_ptr + offs_cm[:, None] * stride_cm + offs_cn[None, :] * stride_cn
    mask = (offs_cm[:, None] < M) & (offs_cn[None, :] < N)
    tl.store(c_ptrs, c, mask=mask)

# config = {"BLOCK_K": 64, "BLOCK_M": 256, "BLOCK_N": 16, "GROUP_M": 8, "arch": "sm_100", "dtype": "bf16", "num_ctas": 1, "num_stages": 3, "num_warps": 4}
# arch = sm_100


// ===== COMPILED SASS (sm_100a) =====

	.target	sm_100a

	.elftype	@"ET_EXEC"


//--------------------- .note.nv.tkinfo           --------------------------
	.section	.note.nv.tkinfo,"",@"SHT_NOTE"
	.sectionflags	@"SHF_NOTE_NV_TKINFO"
	.tkinfo
        /*0018*/ 	.word	0x00000081
        /*0030*/ 	.string	""
        /*0030*/ 	.string	"ptxas-blackwell"
        /*0030*/ 	.string	"Cuda compilation tools, release 12.9, V12.9.86"
        /*0030*/ 	.string	"Build cuda_12.9.r12.9/compiler.36037853_0"
        /*0030*/ 	.string	"-v  -suppress-debug-info  -lineinfo  -arch sm_100a "



//--------------------- .note.nv.cuver            --------------------------
	.section	.note.nv.cuver,"",@"SHT_NOTE"
	.sectionflags	@"SHF_NOTE_NV_CUVER"
        /*0018*/ 	.short	0x0001
        /*001a*/ 	.short	0x0064
        /*001c*/ 	.short	0x0001
        /*001e*/ 	.short	0x0000
        /*0020*/ 	.short	0x0001
        /*0022*/ 	.short	0x0000


//--------------------- .nv.info                  --------------------------
	.section	.nv.info,"",@"SHT_CUDA_INFO"
	.align	4


	//----- nvinfo : EIATTR_REGCOUNT
	.align		4
        /*0000*/ 	.byte	0x04, 0x2f
        /*0002*/ 	.short	(.L_4 - .L_3)
	.align		4
.L_3:
        /*0004*/ 	.word	index@(matmul_kernel)
        /*0008*/ 	.word	0x00000038


	//----- nvinfo : EIATTR_FRAME_SIZE
	.align		4
.L_4:
        /*000c*/ 	.byte	0x04, 0x11
        /*000e*/ 	.short	(.L_6 - .L_5)
	.align		4
.L_5:
        /*0010*/ 	.word	index@($__internal_2_$__cuda_sm10x_tcgen05_guardrail_trap_unallocated_columns_being_dealloced)
        /*0014*/ 	.word	0x00000ba8


	//----- nvinfo : EIATTR_FRAME_SIZE
	.align		4
.L_6:
        /*0018*/ 	.byte	0x04, 0x11
        /*001a*/ 	.short	(.L_8 - .L_7)
	.align		4
.L_7:
        /*001c*/ 	.word	index@($__internal_1_$__cuda_sm10x_tcgen05_guardrail_trap_phase_invalid_during_alloc)
        /*0020*/ 	.word	0x00000ba8


	//----- nvinfo : EIATTR_FRAME_SIZE
	.align		4
.L_8:
        /*0024*/ 	.byte	0x04, 0x11
        /*0026*/ 	.short	(.L_10 - .L_9)
	.align		4
.L_9:
        /*0028*/ 	.word	index@($__internal_0_$__cuda_sm10x_tcgen05_guardrail_trap_col_being_dealloced_not_returned_by_alloc)
        /*002c*/ 	.word	0x00000ba8


	//----- nvinfo : EIATTR_FRAME_SIZE
	.align		4
.L_10:
        /*0030*/ 	.byte	0x04, 0x11
        /*0032*/ 	.short	(.L_12 - .L_11)
	.align		4
.L_11:
        /*0034*/ 	.word	index@(matmul_kernel)
        /*0038*/ 	.word	0x00000ba8


	//----- nvinfo : EIATTR_MIN_STACK_SIZE
	.align		4
.L_12:
        /*003c*/ 	.byte	0x04, 0x12
        /*003e*/ 	.short	(.L_14 - .L_13)
	.align		4
.L_13:
        /*0040*/ 	.word	index@(matmul_kernel)
        /*0044*/ 	.word	0x00000ba8
.L_14:


//--------------------- .nv.info.matmul_kernel    --------------------------
	.section	.nv.info.matmul_kernel,"",@"SHT_CUDA_INFO"
	.sectionflags	@""
	.align	4


	//----- nvinfo : EIATTR_CUDA_API_VERSION
	.align		4
        /*0000*/ 	.byte	0x04, 0x37
        /*0002*/ 	.short	(.L_16 - .L_15)
.L_15:
        /*0004*/ 	.word	0x00000081


	//----- nvinfo : EIATTR_KPARAM_INFO
	.align		4
.L_16:
        /*0008*/ 	.byte	0x04, 0x17
        /*000a*/ 	.short	(.L_18 - .L_17)
.L_17:
        /*000c*/ 	.word	0x00000000
        /*0010*/ 	.short	0x000d
        /*0012*/ 	.short	0x0048
        /*0014*/ 	.byte	0x00, 0xf4, 0x21, 0x00


	//----- nvinfo : EIATTR_KPARAM_INFO
	.align		4
.L_18:
        /*0018*/ 	.byte	0x04, 0x17
        /*001a*/ 	.short	(.L_20 - .L_19)
.L_19:
        /*001c*/ 	.word	0x00000000
        /*0020*/ 	.short	0x000c
        /*0022*/ 	.short	0x0040
        /*0024*/ 	.byte	0x00, 0xf4, 0x21, 0x00


	//----- nvinfo : EIATTR_KPARAM_INFO
	.align		4
.L_20:
        /*0028*/ 	.byte	0x04, 0x17
        /*002a*/ 	.short	(.L_22 - .L_21)
.L_21:
        /*002c*/ 	.word	0x00000000
        /*0030*/ 	.short	0x000b
        /*0032*/ 	.short	0x0038
        /*0034*/ 	.byte	0x00, 0xf0, 0x11, 0x00


	//----- nvinfo : EIATTR_KPARAM_INFO
	.align		4
.L_22:
        /*0038*/ 	.byte	0x04, 0x17
        /*003a*/ 	.short	(.L_24 - .L_23)
.L_23:
        /*003c*/ 	.word	0x00000000
        /*0040*/ 	.short	0x000a
        /*0042*/ 	.short	0x0034
        /*0044*/ 	.byte	0x00, 0xf0, 0x11, 0x00


	//----- nvinfo : EIATTR_KPARAM_INFO
	.align		4
.L_24:
        /*0048*/ 	.byte	0x04, 0x17
        /*004a*/ 	.short	(.L_26 - .L_25)
.L_25:
        /*004c*/ 	.word	0x00000000
        /*0050*/ 	.short	0x0009
        /*0052*/ 	.short	0x0030
        /*0054*/ 	.byte	0x00, 0xf0, 0x11, 0x00


	//----- nvinfo : EIATTR_KPARAM_INFO
	.align		4
.L_26:
        /*0058*/ 	.byte	0x04, 0x17
        /*005a*/ 	.short	(.L_28 - .L_27)
.L_27:
        /*005c*/ 	.word	0x00000000
        /*0060*/ 	.short	0x0008
        /*0062*/ 	.short	0x002c
        /*0064*/ 	.byte	0x00, 0xf0, 0x11, 0x00


	//----- nvinfo : EIATTR_KPARAM_INFO
	.align		4
.L_28:
        /*0068*/ 	.byte	0x04, 0x17
        /*006a*/ 	.short	(.L_30 - .L_29)
.L_29:
        /*006c*/ 	.word	0x00000000
        /*0070*/ 	.short	0x0007
        /*0072*/ 	.short	0x0028
        /*0074*/ 	.byte	0x00, 0xf0, 0x11, 0x00


	//----- nvinfo : EIATTR_KPARAM_INFO
	.align		4
.L_30:
        /*0078*/ 	.byte	0x04, 0x17
        /*007a*/ 	.short	(.L_32 - .L_31)
.L_31:
        /*007c*/ 	.word	0x00000000
        /*0080*/ 	.short	0x0006
        /*0082*/ 	.short	0x0024
        /*0084*/ 	.byte	0x00, 0xf0, 0x11, 0x00


	//----- nvinfo : EIATTR_KPARAM_INFO
	.align		4
.L_32:
        /*0088*/ 	.byte	0x04, 0x17
        /*008a*/ 	.short	(.L_34 - .L_33)
.L_33:
        /*008c*/ 	.word	0x00000000
        /*0090*/ 	.short	0x0005
        /*0092*/ 	.short	0x0020
        /*0094*/ 	.byte	0x00, 0xf0, 0x11, 0x00


	//----- nvinfo : EIATTR_KPARAM_INFO
	.align		4
.L_34:
        /*0098*/ 	.byte	0x04, 0x17
        /*009a*/ 	.short	(.L_36 - .L_35)
.L_35:
        /*009c*/ 	.word	0x00000000
        /*00a0*/ 	.short	0x0004
        /*00a2*/ 	.short	0x001c
        /*00a4*/ 	.byte	0x00, 0xf0, 0x11, 0x00


	//----- nvinfo : EIATTR_KPARAM_INFO
	.align		4
.L_36:
        /*00a8*/ 	.byte	0x04, 0x17
        /*00aa*/ 	.short	(.L_38 - .L_37)
.L_37:
        /*00ac*/ 	.word	0x00000000
        /*00b0*/ 	.short	0x0003
        /*00b2*/ 	.short	0x0018
        /*00b4*/ 	.byte	0x00, 0xf0, 0x11, 0x00


	//----- nvinfo : EIATTR_KPARAM_INFO
	.align		4
.L_38:
        /*00b8*/ 	.byte	0x04, 0x17
        /*00ba*/ 	.short	(.L_40 - .L_39)
.L_39:
        /*00bc*/ 	.word	0x00000000
        /*00c0*/ 	.short	0x0002
        /*00c2*/ 	.short	0x0010
        /*00c4*/ 	.byte	0x00, 0xf4, 0x21, 0x00


	//----- nvinfo : EIATTR_KPARAM_INFO
	.align		4
.L_40:
        /*00c8*/ 	.byte	0x04, 0x17
        /*00ca*/ 	.short	(.L_42 - .L_41)
.L_41:
        /*00cc*/ 	.word	0x00000000
        /*00d0*/ 	.short	0x0001
        /*00d2*/ 	.short	0x0008
        /*00d4*/ 	.byte	0x00, 0xf4, 0x21, 0x00


	//----- nvinfo : EIATTR_KPARAM_INFO
	.align		4
.L_42:
        /*00d8*/ 	.byte	0x04, 0x17
        /*00da*/ 	.short	(.L_44 - .L_43)
.L_43:
        /*00dc*/ 	.word	0x00000000
        /*00e0*/ 	.short	0x0000
        /*00e2*/ 	.short	0x0000
        /*00e4*/ 	.byte	0x00, 0xf4, 0x21, 0x00


	//----- nvinfo : EIATTR_AT_ENTRY_FRAGMENTS
	.align		4
.L_44:
        /*00e8*/ 	.byte	0x04, 0x4f
        /*00ea*/ 	.short	(.L_46 - .L_45)


	//   ....[0]....
.L_45:
        /*00ec*/ 	.word	0x00000004


	//----- nvinfo : EIATTR_RESERVED_SMEM_USED
	.align		4
.L_46:
        /*00f0*/ 	.byte	0x01, 0x41
	.zero		2


	//----- nvinfo : EIATTR_SPARSE_MMA_MASK
	.align		4
        /*00f4*/ 	.byte	0x03, 0x50
        /*00f6*/ 	.short	0x0000


	//----- nvinfo : EIATTR_TCGEN05_1CTA_USED
	.align		4
        /*00f8*/ 	.byte	0x01, 0x51
	.zero		2


	//----- nvinfo : EIATTR_MAXREG_COUNT
	.align		4
        /*00fc*/ 	.byte	0x03, 0x1b
        /*00fe*/ 	.short	0x00ff


	//----- nvinfo : EIATTR_NUM_BARRIERS
	.align		4
        /*0100*/ 	.byte	0x02, 0x4c
        /*0102*/ 	.byte	0x01
	.zero		1


	//----- nvinfo : EIATTR_ANNOTATIONS
	.align		4
        /*0104*/ 	.byte	0x04, 0x55
        /*0106*/ 	.short	(.L_48 - .L_47)


	//   ....[0]....
.L_47:
        /*0108*/ 	.word	0x00000001
        /*010c*/ 	.byte	0xa0, 0x03, 0x00, 0x00, 0x01, 0x00, 0x00, 0x00, 0x70, 0x09, 0x00, 0x00, 0x01, 0x00, 0x00, 0x00
        /* <DEDUP_REMOVED lines=1016> */
        /*409c*/ 	.byte	0xa0, 0x18, 0x01, 0x00, 0x01, 0x00, 0x00, 0x00, 0xb0, 0x18, 0x01, 0x00


	//----- nvinfo : EIATTR_INT_WARP_WIDE_INSTR_OFFSETS
	.align		4
.L_48:
        /*40a8*/ 	.byte	0x04, 0x31
        /*40aa*/ 	.short	(.L_50 - .L_49)


	//   ....[0]....
.L_49:
        /*40ac*/ 	.word	0x00001e90


	//   ....[1]....
        /*40b0*/ 	.word	0x00001fa0


	//   ....[2]....
        /*40b4*/ 	.word	0x00004a30


	//   ....[3]....
        /*40b8*/ 	.word	0x00012640


	//   ....[4]....
        /*40bc*/ 	.word	0x00012690


	//----- nvinfo : EIATTR_COOP_GROUP_MASK_REGIDS
	.align		4
.L_50:
        /*40c0*/ 	.byte	0x04, 0x29
        /*40c2*/ 	.short	(.L_52 - .L_51)


	//   ....[0]....
.L_51:
        /*40c4*/ 	.word	0xffffffff


	//   ....[1]....
        /*40c8*/ 	.word	0xffffffff


	//   ....[2]....
        /*40cc*/ 	.word	0xffffffff


	//   ....[3]....
        /*40d0*/ 	.word	0xffffffff


	//----- nvinfo : EIATTR_COOP_GROUP_INSTR_OFFSETS
	.align		4
.L_52:
        /*40d4*/ 	.byte	0x04, 0x28
        /*40d6*/ 	.short	(.L_54 - .L_53)


	//   ....[0]....
.L_53:
        /*40d8*/ 	.word	0x00000070


	//   ....[1]....
        /*40dc*/ 	.word	0x00000320


	//   ....[2]....
        /*40e0*/ 	.word	0x000124e0


	//   ....[3]....
        /*40e4*/ 	.word	0x00012740


	//----- nvinfo : EIATTR_VRC_CTA_INIT_COUNT
	.align		4
.L_54:
        /*40e8*/ 	.byte	0x02, 0x4a
        /*40ea*/ 	.byte	0x80
	.zero		1


	//----- nvinfo : EIATTR_MBARRIER_INSTR_OFFSETS
	.align		4
        /*40ec*/ 	.byte	0x04, 0x39
        /*40ee*/ 	.short	(.L_56 - .L_55)


	//   ....[0]....
.L_55:
        /*40f0*/ 	.word	0x00002070
        /*40f4*/ 	.word	0x000000ff
        /*40f8*/ 	.word	0x00000000
        /*40fc*/ 	.short	0x0100
        /*40fe*/ 	.byte	0x0c
	.zero		1


	//   ....[1]....
        /*4100*/ 	.word	0x00004a50
        /*4104*/ 	.word	0x000000ff
        /*4108*/ 	.word	0x00011008
        /*410c*/ 	.short	0x0100
        /*410e*/ 	.byte	0x0a
	.zero		1


	//   ....[2]....
        /*4110*/ 	.word	0x00009c70
        /*4114*/ 	.word	0x000000ff
        /*4118*/ 	.word	0x00000000
        /*411c*/ 	.short	0x010a
        /*411e*/ 	.byte	0x0c
	.zero		1


	//   ....[3]....
        /*4120*/ 	.word	0x00011860
        /*4124*/ 	.word	0x000000ff
        /*4128*/ 	.word	0x00000000
        /*412c*/ 	.short	0x010a
        /*412e*/ 	.byte	0x0c
	.zero		1


	//   ....[4]....
        /*4130*/ 	.word	0x000118d0
        /*4134*/ 	.word	0x000000ff
        /*4138*/ 	.word	0x00011000
        /*413c*/ 	.short	0x0108
        /*413e*/ 	.byte	0x0a
	.zero		1


	//   ....[5]....
        /*4140*/ 	.word	0x00011900
        /*4144*/ 	.word	0x000000ff
        /*4148*/ 	.word	0x00011008
        /*414c*/ 	.short	0x0108
        /*414e*/ 	.byte	0x0a
	.zero		1


	//   ....[6]....
        /*4150*/ 	.word	0x00012760
        /*4154*/ 	.word	0x000000ff
        /*4158*/ 	.word	0x00000000
        /*415c*/ 	.short	0x010a
        /*415e*/ 	.byte	0x0c
	.zero		1


	//   ....[7]....
        /*4160*/ 	.word	0x00012790
        /*4164*/ 	.word	0x000000ff
        /*4168*/ 	.word	0x00000000
        /*416c*/ 	.short	0x010a
        /*416e*/ 	.byte	0x0c
	.zero		1


	//----- nvinfo : EIATTR_NUM_MBARRIERS
	.align		4
.L_56:
        /*4170*/ 	.byte	0x03, 0x38
        /*4172*/ 	.short	0x0002


	//----- nvinfo : EIATTR_EXIT_INSTR_OFFSETS
	.align		4
        /*4174*/ 	.byte	0x04, 0x1c
        /*4176*/ 	.short	(.L_58 - .L_57)


	//   ....[0]....
.L_57:
        /*4178*/ 	.word	0x00012750


	//----- nvinfo : EIATTR_REQNTID
	.align		4
.L_58:
        /*417c*/ 	.byte	0x04, 0x10
        /*417e*/ 	.short	(.L_60 - .L_59)
.L_59:
        /*4180*/ 	.word	0x00000080
        /*4184*/ 	.word	0x00000001
        /*4188*/ 	.word	0x00000001


	//----- nvinfo : EIATTR_CRS_STACK_SIZE
	.align		4
.L_60:
        /*418c*/ 	.byte	0x04, 0x1e
        /*418e*/ 	.short	(.L_62 - .L_61)
.L_61:
        /*4190*/ 	.word	0x00000000


	//----- nvinfo : EIATTR_CBANK_PARAM_SIZE
	.align		4
.L_62:
        /*4194*/ 	.byte	0x03, 0x19
        /*4196*/ 	.short	0x0050


	//----- nvinfo : EIATTR_PARAM_CBANK
	.align		4
        /*4198*/ 	.byte	0x04, 0x0a
        /*419a*/ 	.short	(.L_64 - .L_63)
	.align		4
.L_63:
        /*419c*/ 	.word	index@(.nv.constant0.matmul_kernel)
        /*41a0*/ 	.short	0x0380
        /*41a2*/ 	.short	0x0050


	//----- nvinfo : EIATTR_SW_WAR
	.align		4
.L_64:
        /*41a4*/ 	.byte	0x04, 0x36
        /*41a6*/ 	.short	(.L_66 - .L_65)
.L_65:
        /*41a8*/ 	.word	0x00000008
.L_66:


//--------------------- .nv.compat                --------------------------
	.section	.nv.compat,"",@"SHT_CUDA_COMPAT_INFO"
	.align	4
        /*0000*/ 	.byte	0x02, 0x02, 0x02, 0x00, 0x02, 0x05, 0x05, 0x00, 0x02, 0x03, 0x00, 0x00, 0x02, 0x06, 0x01, 0x00


//--------------------- .nv.callgraph             --------------------------
	.section	.nv.callgraph,"",@"SHT_CUDA_CALLGRAPH"
	.align	4
	.sectionentsize	8
	.align		4
        /*0000*/ 	.word	0x00000000
	.align		4
        /*0004*/ 	.word	0xffffffff
	.align		4
        /*0008*/ 	.word	0x00000000
	.align		4
        /*000c*/ 	.word	0xfffffffe
	.align		4
        /*0010*/ 	.word	0x00000000
	.align		4
        /*0014*/ 	.word	0xfffffffd
	.align		4
        /*0018*/ 	.word	0x00000000
	.align		4
        /*001c*/ 	.word	0xfffffffc


//--------------------- .text.matmul_kernel       --------------------------
	.section	.text.matmul_kernel,"ax",@progbits
	.align	128
        .global         matmul_kernel
        .type           matmul_kernel,@function
        .size           matmul_kernel,(.L_x_20 - matmul_kernel)
        .other          matmul_kernel,@"STO_CUDA_ENTRY STV_DEFAULT"
matmul_kernel:
.text.matmul_kernel:
[----:B------:R-:W0:Y:S01]  /*0000*/  LDC R1, c[0x0][0x37c] ;  /* 0x0000df00ff017b82 */ /* 0x000e220000000800 */
[----:B------:R-:W1:Y:S01]  /*0010*/  S2R R0, SR_TID.X ;  /* 0x0000000000007919 */ /* 0x000e620000002100 */
[----:B0-----:R-:W-:Y:S01]  /*0020*/  VIADD R1, R1, 0xfffff458 ;  /* 0xfffff45801017836 */ /* 0x001fe20000000000 */
[----:B-1----:R-:W-:-:S13]  /*0030*/  ISETP.GE.U32.AND P0, PT, R0, 0x20, PT ;  /* 0x000000200000780c */ /* 0x002fda0003f06070 */
[----:B------:R-:W-:Y:S02]  /*0040*/  VOTEU.ANY UP0, P0 ;  /* 0x0000000000ff7886 */ /* 0x000fe40000000100 */
[----:B------:R-:W-:Y:S05]  /*0050*/  BRA.U UP0, `(.L_x_0) ;  /* 0x0000000100b47547 */ /* 0x000fea000b800000 */
[----:B------:R-:W0:Y:S01]  /*0060*/  S2UR UR6, SR_CgaCtaId ;  /* 0x00000000000679c3 */ /* 0x000e220000008800 */
[----:B------:R-:W-:Y:S01]  /*0070*/  NOP ;  /* 0x0000000000007918 */ /* 0x000fe20000000000 */
[----:B------:R-:W-:Y:S02]  /*0080*/  UMOV UR4, 0x40 ;  /* 0x0000004000047882 */ /* 0x000fe40000000000 */
[----:B0-----:R-:W-:-:S09]  /*0090*/  ULEA UR4, UR6, UR4, 0x18 ;  /* 0x0000000406047291 */ /* 0x001fd2000f8ec0ff */
[----:B------:R-:W0:Y:S01]  /*00a0*/  LDS.U8 R0, [UR4] ;  /* 0x00000004ff007984 */ /* 0x000e220008000000 */
[----:B------:R-:W-:Y:S02]  /*00b0*/  UMOV UR4, 0x400 ;  /* 0x0000040000047882 */ /* 0x000fe40000000000 */
[----:B------:R-:W-:Y:S01]  /*00c0*/  ULEA UR4, UR6, UR4, 0x18 ;  /* 0x0000000406047291 */ /* 0x000fe2000f8ec0ff */
[----:B0-----:R-:W-:-:S13]  /*00d0*/  ISETP.NE.AND P0, PT, R0, RZ, PT ;  /* 0x000000ff0000720c */ /* 0x001fda0003f05270 */
[----:B------:R-:W-:Y:S05]  /*00e0*/  @P0 BRA `(.L_x_1) ;  /* 0x0000000000780947 */ /* 0x000fea0003800000 */
[----:B------:R-:W-:-:S13]  /*00f0*/  ELECT P0, URZ, PT ;  /* 0x0000000000ff782f */ /* 0x000fda0003800000 */
[----:B------:R-:W-:Y:S05]  /*0100*/  @!P0 BRA `(.L_x_2) ;  /* 0x0000000000808947 */ /* 0x000fea0003800000 */
[----:B------:R-:W-:Y:S01]  /*0110*/  UMOV UR5, 0x1 ;  /* 0x0000000100057882 */ /* 0x000fe20000000000 */
[----:B------:R-:W-:-:S04]  /*0120*/  IMAD.MOV.U32 R4, RZ, RZ, 0x1 ;  /* 0x00000001ff047424 */ /* 0x000fc800078e00ff */
[----:B------:R-:W-:Y:S04]  /*0130*/  DEPBAR.LE SB0, 0x36 ;  /* 0x00008d800000791a */ /* 0x000fe80000000000 */
[----:B------:R-:W0:Y:S02]  /*0140*/  UTCATOMSWS.FIND_AND_SET.ALIGN UP1, UR5, UR5 ;  /* 0x00000005000575e3 */ /* 0x000e240008020800 */
[----:B0-----:R-:W-:-:S04]  /*0150*/  PLOP3.LUT P0, PT, PT, PT, UP1, 0x80, 0x8 ;  /* 0x000000000008781c */ /* 0x001fc80003f0f018 */
[----:B------:R-:W-:-:S04]  /*0160*/  SEL R0, RZ, 0xffffffff, !P0 ;  /* 0xffffffffff007807 */ /* 0x000fc80004000000 */
[----:B------:R-:W-:Y:S01]  /*0170*/  ISETP.NE.AND P0, PT, R0, RZ, PT ;  /* 0x000000ff0000720c */ /* 0x000fe20003f05270 */
[----:B------:R-:W-:-:S12]  /*0180*/  IMAD.U32 R0, RZ, RZ, UR5 ;  /* 0x00000005ff007e24 */ /* 0x000fd8000f8e00ff */
[----:B------:R-:W-:Y:S05]  /*0190*/  @P0 BRA `(.L_x_3) ;  /* 0x0000000000240947 */ /* 0x000fea0003800000 */
.L_x_4:
[----:B------:R-:W-:Y:S05]  /*01a0*/  NANOSLEEP 0x64 ;  /* 0x000000640000795d */ /* 0x000fea0003800000 */
[----:B------:R-:W-:-:S05]  /*01b0*/  UMOV UR5, 0x1 ;  /* 0x0000000100057882 */ /* 0x000fca0000000000 */
[----:B------:R-:W-:Y:S04]  /*01c0*/  DEPBAR.LE SB0, 0x36 ;  /* 0x00008d800000791a */ /* 0x000fe80000000000 */
[----:B------:R-:W0:Y:S02]  /*01d0*/  UTCATOMSWS.FIND_AND_SET.ALIGN UP1, UR5, UR5 ;  /* 0x00000005000575e3 */ /* 0x000e240008020800 */
[----:B0-----:R-:W-:-:S04]  /*01e0*/  PLOP3.LUT P0, PT, PT, PT, UP1, 0x80, 0x8 ;  /* 0x000000000008781c */ /* 0x001fc80003f0f018 */
[----:B------:R-:W-:-:S04]  /*01f0*/  SEL R0, RZ, 0xffffffff, !P0 ;  /* 0xffffffffff007807 */ /* 0x000fc80004000000 */
[----:B------:R-:W-:Y:S01]  /*0200*/  ISETP.NE.AND P0, PT, R0, RZ, PT ;  /* 0x000000ff0000720c */ /* 0x000fe20003f05270 */
[----:B------:R-:W-:-:S12]  /*0210*/  IMAD.U32 R0, RZ, RZ, UR5 ;  /* 0x00000005ff007e24 */ /* 0x000fd8000f8e00ff */
[----:B------:R-:W-:Y:S05]  /*0220*/  @!P0 BRA `(.L_x_4) ;  /* 0xfffffffc00dc8947 */ /* 0x000fea000383ffff */
.L_x_3:
[----:B------:R-:W-:Y:S01]  /*0230*/  VIADD R3, R0, 0x10 ;  /* 0x0000001000037836 */ /* 0x000fe20000000000 */
[----:B------:R-:W-:Y:S01]  /*0240*/  UMOV UR5, 0x50 ;  /* 0x0000005000057882 */ /* 0x000fe20000000000 */
[----:B------:R-:W-:Y:S01]  /*0250*/  SHF.L.U32 R2, R4, R0, RZ ;  /* 0x0000000004027219 */ /* 0x000fe200000006ff */
[----:B------:R-:W-:Y:S01]  /*0260*/  ULEA UR5, UR6, UR5, 0x18 ;  /* 0x0000000506057291 */ /* 0x000fe2000f8ec0ff */
[----:B------:R-:W-:Y:S01]  /*0270*/  IMAD.SHL.U32 R0, R0, 0x20, RZ ;  /* 0x0000002000007824 */ /* 0x000fe200078e00ff */
[----:B------:R-:W-:-:S04]  /*0280*/  SHF.L.U32 R3, R4, R3, RZ ;  /* 0x0000000304037219 */ /* 0x000fc800000006ff */
[----:B------:R-:W-:-:S05]  /*0290*/  LOP3.LUT R2, R3, R2, RZ, 0xfc, !PT ;  /* 0x0000000203027212 */ /* 0x000fca00078efcff */
[----:B------:R0:W-:Y:S04]  /*02a0*/  ATOMS.OR RZ, [UR5], R2 ;  /* 0x00000002ffff798c */ /* 0x0001e8000b000005 */
[----:B------:R0:W-:Y:S01]  /*02b0*/  STS [UR4], R0 ;  /* 0x00000000ff007988 */ /* 0x0001e20008000804 */
[----:B------:R-:W-:Y:S05]  /*02c0*/  BRA `(.L_x_2) ;  /* 0x0000000000107947 */ /* 0x000fea0003800000 */
.L_x_1:
[----:B------:R-:W-:Y:S01]  /*02d0*/  IMAD.MOV.U32 R0, RZ, RZ, -0x1 ;  /* 0xffffffffff007424 */ /* 0x000fe200078e00ff */
[----:B------:R-:W-:-:S04]  /*02e0*/  MOV R2, 0x310 ;  /* 0x0000031000027802 */ /* 0x000fc80000000f00 */
[----:B------:R0:W-:Y:S03]  /*02f0*/  STS [UR4], R0 ;  /* 0x00000000ff007988 */ /* 0x0001e60008000804 */
[----:B0-----:R-:W-:Y:S05]  /*0300*/  CALL.REL.NOINC `($__internal_1_$__cuda_sm10x_tcgen05_guardrail_trap_phase_invalid_during_alloc) ;  /* 0x0000012400387944 */ /* 0x001fea0003c00000 */
.L_x_2:
[----:B------:R-:W-:Y:S05]  /*0310*/  WARPSYNC.ALL ;  /* 0x0000000000007948 */ /* 0x000fea0003800000 */
[----:B------:R-:W-:Y:S01]  /*0320*/  NOP ;  /* 0x0000000000007918 */ /* 0x000fe20000000000 */
.L_x_0:
[----:B0-----:R-:W0:Y:S01]  /*0330*/  LDC.64 R2, c[0x0][0x398] ;  /* 0x0000e600ff027b82 */ /* 0x001e220000000a00 */
[----:B------:R-:W1:Y:S01]  /*0340*/  S2R R10, SR_CTAID.X ;  /* 0x00000000000a7919 */ /* 0x000e620000002500 */
[----:B------:R-:W-:Y:S01]  /*0350*/  UMOV UR10, 0x400 ;  /* 0x00000400000a7882 */ /* 0x000fe20000000000 */
[----:B------:R-:W2:Y:S01]  /*0360*/  LDCU.128 UR16, c[0x0][0x380] ;  /* 0x00007000ff1077ac */ /* 0x000ea20008000c00 */
[----:B------:R-:W3:Y:S04]  /*0370*/  S2R R17, SR_TID.X ;  /* 0x0000000000117919 */ /* 0x000ee80000002100 */
[----:B------:R-:W4:Y:S01]  /*0380*/  S2UR UR4, SR_CgaCtaId ;  /* 0x00000000000479c3 */ /* 0x000f220000008800 */
[----:B0-----:R-:W-:Y:S01]  /*0390*/  VIADD R0, R3, 0xf ;  /* 0x0000000f03007836 */ /* 0x001fe20000000000 */
[----:B------:R3:W-:Y:S04]  /*03a0*/  STL [R1+0x764], R3 ;  /* 0x0007640301007387 */ /* 0x0007e80000100800 */
[----:B------:R-:W-:Y:S01]  /*03b0*/  SHF.R.S32.HI R5, RZ, 0x1f, R0 ;  /* 0x0000001fff057819 */ /* 0x000fe20000011400 */
[----:B----4-:R-:W-:-:S03]  /*03c0*/  ULEA UR10, UR4, UR10, 0x18 ;  /* 0x0000000a040a7291 */ /* 0x010fc6000f8ec0ff */
[----:B------:R-:W-:Y:S02]  /*03d0*/  LEA.HI R5, R5, R0, RZ, 0x4 ;  /* 0x0000000005057211 */ /* 0x000fe400078f20ff */
[----:B-1----:R-:W-:Y:S02]  /*03e0*/  IABS R8, R10 ;  /* 0x0000000a00087213 */ /* 0x002fe40000000000 */
[----:B------:R-:W-:-:S05]  /*03f0*/  SHF.R.S32.HI R5, RZ, 0x4, R5 ;  /* 0x00000004ff057819 */ /* 0x000fca0000011405 */
[----:B------:R-:W-:-:S05]  /*0400*/  IMAD.SHL.U32 R7, R5, 0x8, RZ ;  /* 0x0000000805077824 */ /* 0x000fca00078e00ff */
[-C--:B------:R-:W-:Y:S02]  /*0410*/  IABS R9, R7.reuse ;  /* 0x0000000700097213 */ /* 0x080fe40000000000 */
[----:B------:R-:W-:Y:S02]  /*0420*/  IABS R12, R7 ;  /* 0x00000007000c7213 */ /* 0x000fe40000000000 */
[----:B------:R-:W0:Y:S08]  /*0430*/  I2F.RP R0, R9 ;  /* 0x0000000900007306 */ /* 0x000e300000209400 */
[----:B0-----:R-:W0:Y:S02]  /*0440*/  MUFU.RCP R0, R0 ;  /* 0x0000000000007308 */ /* 0x001e240000001000 */
[----:B0-----:R-:W-:-:S02]  /*0450*/  VIADD R4, R0, 0xffffffe ;  /* 0x0ffffffe00047836 */ /* 0x001fc40000000000 */
[----:B------:R-:W-:-:S04]  /*0460*/  IMAD.MOV R0, RZ, RZ, -R12 ;  /* 0x000000ffff007224 */ /* 0x000fc800078e0a0c */
[----:B------:R0:W1:Y:S02]  /*0470*/  F2I.FTZ.U32.TRUNC.NTZ R5, R4 ;  /* 0x0000000400057305 */ /* 0x000064000021f000 */
[----:B0-----:R-:W-:Y:S02]  /*0480*/  IMAD.MOV.U32 R4, RZ, RZ, RZ ;  /* 0x000000ffff047224 */ /* 0x001fe400078e00ff */
[----:B-1----:R-:W-:-:S04]  /*0490*/  IMAD.MOV R6, RZ, RZ, -R5 ;  /* 0x000000ffff067224 */ /* 0x002fc800078e0a05 */
[----:B------:R-:W-:Y:S02]  /*04a0*/  IMAD R11, R6, R9, RZ ;  /* 0x00000009060b7224 */ /* 0x000fe400078e02ff */
[----:B------:R-:W-:Y:S02]  /*04b0*/  IMAD.MOV.U32 R6, RZ, RZ, R8 ;  /* 0x000000ffff067224 */ /* 0x000fe400078e0008 */
[----:B------:R-:W-:Y:S01]  /*04c0*/  IMAD.HI.U32 R5, R5, R11, R4 ;  /* 0x0000000b05057227 */ /* 0x000fe200078e0004 */
[----:B------:R-:W-:-:S05]  /*04d0*/  IABS R11, R2 ;  /* 0x00000002000b7213 */ /* 0x000fca0000000000 */
[----:B------:R-:W-:-:S04]  /*04e0*/  IMAD.HI.U32 R5, R5, R6, RZ ;  /* 0x0000000605057227 */ /* 0x000fc800078e00ff */
[----:B------:R-:W-:Y:S01]  /*04f0*/  IMAD R0, R5, R0, R6 ;  /* 0x0000000005007224 */ /* 0x000fe200078e0206 */
[----:B------:R-:W-:Y:S04]  /*0500*/  BAR.SYNC.DEFER_BLOCKING 0x0 ;  /* 0x0000000000007b1d */ /* 0x000fe80000010000 */
[----:B------:R-:W-:-:S13]  /*0510*/  ISETP.GT.U32.AND P1, PT, R9, R0, PT ;  /* 0x000000000900720c */ /* 0x000fda0003f24070 */
[----:B------:R-:W-:Y:S02]  /*0520*/  @!P1 IMAD.IADD R0, R0, 0x1, -R9 ;  /* 0x0000000100009824 */ /* 0x000fe400078e0a09 */
[----:B------:R-:W-:Y:S01]  /*0530*/  @!P1 VIADD R5, R5, 0x1 ;  /* 0x0000000105059836 */ /* 0x000fe20000000000 */
[----:B------:R-:W-:Y:S02]  /*0540*/  ISETP.NE.AND P1, PT, R7, RZ, PT ;  /* 0x000000ff0700720c */ /* 0x000fe40003f25270 */
[----:B------:R-:W-:Y:S02]  /*0550*/  ISETP.GE.U32.AND P0, PT, R0, R9, PT ;  /* 0x000000090000720c */ /* 0x000fe40003f06070 */
[----:B------:R-:W-:-:S04]  /*0560*/  LOP3.LUT R0, R10, R7, RZ, 0x3c, !PT ;  /* 0x000000070a007212 */ /* 0x000fc800078e3cff */
[----:B------:R-:W-:Y:S01]  /*0570*/  ISETP.GE.AND P2, PT, R0, RZ, PT ;  /* 0x000000ff0000720c */ /* 0x000fe20003f46270 */
[----:B------:R-:W-:-:S06]  /*0580*/  VIADD R0, R2, 0xff ;  /* 0x000000ff02007836 */ /* 0x000fcc0000000000 */
[----:B------:R-:W-:-:S04]  /*0590*/  @P0 VIADD R5, R5, 0x1 ;  /* 0x0000000105050836 */ /* 0x000fc80000000000 */
[----:B------:R-:W-:Y:S01]  /*05a0*/  IMAD.MOV.U32 R4, RZ, RZ, R5 ;  /* 0x000000ffff047224 */ /* 0x000fe200078e0005 */
[----:B------:R-:W-:-:S03]  /*05b0*/  SHF.R.S32.HI R5, RZ, 0x1f, R0 ;  /* 0x0000001fff057819 */ /* 0x000fc60000011400 */
[----:B------:R-:W-:Y:S01]  /*05c0*/  @!P2 IMAD.MOV R4, RZ, RZ, -R4 ;  /* 0x000000ffff04a224 */ /* 0x000fe200078e0a04 */
[----:B------:R-:W-:Y:S02]  /*05d0*/  @!P1 LOP3.LUT R4, RZ, R7, RZ, 0x33, !PT ;  /* 0x00000007ff049212 */ /* 0x000fe400078e33ff */
[----:B------:R-:W-:Y:S02]  /*05e0*/  LEA.HI R5, R5, R0, RZ, 0x8 ;  /* 0x0000000005057211 */ /* 0x000fe400078f40ff */
[----:B------:R-:W-:Y:S01]  /*05f0*/  IABS R0, R3 ;  /* 0x0000000300007213 */ /* 0x000fe20000000000 */
[----:B------:R-:W-:Y:S01]  /*0600*/  IMAD.SHL.U32 R6, R4, 0x8, RZ ;  /* 0x0000000804067824 */ /* 0x000fe200078e00ff */
[----:B---3--:R-:W-:Y:S01]  /*0610*/  SHF.R.U32.HI R3, RZ, 0x5, R17 ;  /* 0x00000005ff037819 */ /* 0x008fe20000011611 */
[----:B------:R-:W-:Y:S01]  /*0620*/  IMAD.MOV R4, RZ, RZ, -R4 ;  /* 0x000000ffff047224 */ /* 0x000fe200078e0a04 */
[----:B------:R-:W0:Y:S02]  /*0630*/  I2F.RP R12, R0 ;  /* 0x00000000000c7306 */ /* 0x000e240000209400 */
[----:B------:R-:W-:Y:S01]  /*0640*/  LEA.HI.SX32 R5, R5, -R6, 0x18 ;  /* 0x8000000605057211 */ /* 0x000fe200078fc2ff */
[----:B------:R-:W-:-:S02]  /*0650*/  IMAD R13, R7, R4, R10 ;  /* 0x00000004070d7224 */ /* 0x000fc400078e020a */
[----:B------:R-:W-:Y:S01]  /*0660*/  IMAD.MOV.U32 R4, RZ, RZ, RZ ;  /* 0x000000ffff047224 */ /* 0x000fe200078e00ff */
[----:B------:R-:W-:Y:S02]  /*0670*/  VIMNMX R16, PT, PT, R5, 0x8, PT ;  /* 0x0000000805107848 */ /* 0x000fe40003fe0100 */
[----:B------:R-:W-:Y:S02]  /*0680*/  IABS R10, R13 ;  /* 0x0000000d000a7213 */ /* 0x000fe40000000000 */
[----:B------:R-:W-:-:S04]  /*0690*/  IABS R14, R16 ;  /* 0x00000010000e7213 */ /* 0x000fc80000000000 */
[----:B------:R-:W1:Y:S08]  /*06a0*/  I2F.RP R8, R14 ;  /* 0x0000000e00087306 */ /* 0x000e700000209400 */
[----:B0-----:R-:W-:Y:S08]  /*06b0*/  MUFU.RCP R12, R12 ;  /* 0x0000000c000c7308 */ /* 0x001ff00000001000 */
[----:B-1----:R-:W0:Y:S02]  /*06c0*/  MUFU.RCP R8, R8 ;  /* 0x0000000800087308 */ /* 0x002e240000001000 */
[----:B0-----:R-:W-:Y:S01]  /*06d0*/  VIADD R5, R8, 0xffffffe ;  /* 0x0ffffffe08057836 */ /* 0x001fe20000000000 */
[----:B------:R-:W-:-:S05]  /*06e0*/  IABS R8, R16 ;  /* 0x0000001000087213 */ /* 0x000fca0000000000 */
[----:B------:R-:W0:Y:S02]  /*06f0*/  F2I.FTZ.U32.TRUNC.NTZ R5, R5 ;  /* 0x0000000500057305 */ /* 0x000e24000021f000 */
[----:B0-----:R-:W-:-:S04]  /*0700*/  IMAD.MOV R9, RZ, RZ, -R5 ;  /* 0x000000ffff097224 */ /* 0x001fc800078e0a05 */
[----:B------:R-:W-:-:S04]  /*0710*/  IMAD R7, R9, R14, RZ ;  /* 0x0000000e09077224 */ /* 0x000fc800078e02ff */
[----:B------:R-:W-:-:S04]  /*0720*/  IMAD.HI.U32 R5, R5, R7, R4 ;  /* 0x0000000705057227 */ /* 0x000fc800078e0004 */
[----:B------:R-:W-:Y:S02]  /*0730*/  IMAD.MOV.U32 R4, RZ, RZ, R11 ;  /* 0x000000ffff047224 */ /* 0x000fe400078e000b */
[----:B------:R-:W-:Y:S02]  /*0740*/  IMAD.MOV R7, RZ, RZ, -R8 ;  /* 0x000000ffff077224 */ /* 0x000fe400078e0a08 */
[----:B------:R-:W0:Y:S01]  /*0750*/  I2F.RP R8, R4 ;  /* 0x0000000400087306 */ /* 0x000e220000209400 */
[----:B------:R-:W-:-:S04]  /*0760*/  IMAD.HI.U32 R5, R5, R10, RZ ;  /* 0x0000000a05057227 */ /* 0x000fc800078e00ff */
[----:B------:R-:W-:Y:S02]  /*0770*/  IMAD R7, R5, R7, R10 ;  /* 0x0000000705077224 */ /* 0x000fe400078e020a */
[----:B------:R-:W-:Y:S01]  /*0780*/  VIADD R10, R12, 0xffffffe ;  /* 0x0ffffffe0c0a7836 */ /* 0x000fe20000000000 */
[----:B------:R-:W-:Y:S02]  /*0790*/  SHF.R.U32.HI R12, RZ, 0x6, R17 ;  /* 0x00000006ff0c7819 */ /* 0x000fe40000011611 */
[----:B------:R-:W-:Y:S01]  /*07a0*/  ISETP.GT.U32.AND P1, PT, R14, R7, PT ;  /* 0x000000070e00720c */ /* 0x000fe20003f24070 */
[----:B------:R1:W-:Y:S08]  /*07b0*/  F2I.FTZ.U32.TRUNC.NTZ R11, R10 ;  /* 0x0000000a000b7305 */ /* 0x0003f0000021f000 */
[----:B0-----:R-:W0:Y:S01]  /*07c0*/  MUFU.RCP R8, R8 ;  /* 0x0000000800087308 */ /* 0x001e220000001000 */
[----:B-1----:R-:W-:-:S03]  /*07d0*/  IMAD.MOV.U32 R10, RZ, RZ, RZ ;  /* 0x000000ffff0a7224 */ /* 0x002fc600078e00ff */
[----:B------:R-:W-:Y:S02]  /*07e0*/  @!P1 IMAD.IADD R7, R7, 0x1, -R14 ;  /* 0x0000000107079824 */ /* 0x000fe400078e0a0e */
[----:B------:R-:W-:Y:S01]  /*07f0*/  @!P1 VIADD R5, R5, 0x1 ;  /* 0x0000000105059836 */ /* 0x000fe20000000000 */
[----:B------:R-:W-:Y:S02]  /*0800*/  ISETP.NE.AND P1, PT, R16, RZ, PT ;  /* 0x000000ff1000720c */ /* 0x000fe40003f25270 */
[----:B------:R-:W-:Y:S02]  /*0810*/  ISETP.GE.U32.AND P0, PT, R7, R14, PT ;  /* 0x0000000e0700720c */ /* 0x000fe40003f06070 */
[----:B------:R-:W-:Y:S01]  /*0820*/  LOP3.LUT R7, R13, R16, RZ, 0x3c, !PT ;  /* 0x000000100d077212 */ /* 0x000fe200078e3cff */
[----:B------:R-:W1:Y:S01]  /*0830*/  LDS R14, [UR10] ;  /* 0x0000000aff0e7984 */ /* 0x000e620008000800 */
[----:B------:R-:W-:Y:S01]  /*0840*/  BAR.SYNC.DEFER_BLOCKING 0x0 ;  /* 0x0000000000007b1d */ /* 0x000fe20000010000 */
[----:B0-----:R-:W-:Y:S01]  /*0850*/  VIADD R9, R8, 0xffffffe ;  /* 0x0ffffffe08097836 */ /* 0x001fe20000000000 */
[----:B------:R-:W-:-:S07]  /*0860*/  ISETP.GE.AND P2, PT, R7, RZ, PT ;  /* 0x000000ff0700720c */ /* 0x000fce0003f46270 */
[----:B------:R-:W-:Y:S01]  /*0870*/  @P0 VIADD R5, R5, 0x1 ;  /* 0x0000000105050836 */ /* 0x000fe20000000000 */
[----:B------:R-:W0:Y:S03]  /*0880*/  F2I.FTZ.U32.TRUNC.NTZ R9, R9 ;  /* 0x0000000900097305 */ /* 0x000e26000021f000 */
[----:B------:R-:W-:Y:S02]  /*0890*/  IMAD.MOV.U32 R8, RZ, RZ, R5 ;  /* 0x000000ffff087224 */ /* 0x000fe400078e0005 */
[----:B------:R-:W-:Y:S02]  /*08a0*/  IMAD.MOV R5, RZ, RZ, -R11 ;  /* 0x000000ffff057224 */ /* 0x000fe400078e0a0b */
[----:B------:R-:W-:Y:S01]  /*08b0*/  @!P2 IMAD.MOV R8, RZ, RZ, -R8 ;  /* 0x000000ffff08a224 */ /* 0x000fe200078e0a08 */
[----:B------:R-:W-:Y:S01]  /*08c0*/  @!P1 LOP3.LUT R8, RZ, R16, RZ, 0x33, !PT ;  /* 0x00000010ff089212 */ /* 0x000fe200078e33ff */
[----:B------:R-:W-:-:S04]  /*08d0*/  IMAD R5, R5, R0, RZ ;  /* 0x0000000005057224 */ /* 0x000fc800078e02ff */
[----:B------:R-:W-:Y:S02]  /*08e0*/  IMAD.MOV R7, RZ, RZ, -R8 ;  /* 0x000000ffff077224 */ /* 0x000fe400078e0a08 */
[----:B0-----:R-:W-:Y:S02]  /*08f0*/  IMAD.MOV R15, RZ, RZ, -R9 ;  /* 0x000000ffff0f7224 */ /* 0x001fe400078e0a09 */
[----:B------:R-:W-:Y:S01]  /*0900*/  IMAD.HI.U32 R10, R11, R5, R10 ;  /* 0x000000050b0a7227 */ /* 0x000fe200078e000a */
[----:B------:R-:W-:-:S03]  /*0910*/  SGXT.U32 R5, R12, 0x1 ;  /* 0x000000010c05781a */ /* 0x000fc60000000000 */
[----:B------:R-:W-:Y:S02]  /*0920*/  IMAD.SHL.U32 R18, R8, 0x10, RZ ;  /* 0x0000001008127824 */ /* 0x000fe400078e00ff */
[----:B------:R-:W-:Y:S02]  /*0930*/  IMAD R11, R15, R4, RZ ;  /* 0x000000040f0b7224 */ /* 0x000fe400078e02ff */
[----:B------:R-:W-:Y:S01]  /*0940*/  IMAD.MOV.U32 R8, RZ, RZ, RZ ;  /* 0x000000ffff087224 */ /* 0x000fe200078e00ff */
[----:B------:R-:W-:Y:S01]  /*0950*/  LOP3.LUT R5, R18, R5, RZ, 0xfc, !PT ;  /* 0x0000000512057212 */ /* 0x000fe200078efcff */
[----:B------:R-:W-:Y:S01]  /*0960*/  IMAD R7, R16, R7, R13 ;  /* 0x0000000710077224 */ /* 0x000fe200078e020d */
[----:B------:R-:W-:Y:S01]  /*0970*/  STL [R1+0x738], R18 ;  /* 0x0007381201007387 */ /* 0x000fe20000100800 */
[----:B------:R-:W-:Y:S01]  /*0980*/  IMAD.HI.U32 R11, R9, R11, R8 ;  /* 0x0000000b090b7227 */ /* 0x000fe200078e0008 */
[----:B------:R-:W-:Y:S02]  /*0990*/  LOP3.LUT R8, R17, 0x7f, RZ, 0xc0, !PT ;  /* 0x0000007f11087812 */ /* 0x000fe400078ec0ff */
[----:B------:R-:W-:Y:S01]  /*09a0*/  IABS R9, R5 ;  /* 0x0000000500097213 */ /* 0x000fe20000000000 */
[----:B------:R-:W-:Y:S01]  /*09b0*/  IMAD.IADD R7, R6, 0x1, R7 ;  /* 0x0000000106077824 */ /* 0x000fe200078e0207 */
[----:B------:R-:W-:Y:S01]  /*09c0*/  ISETP.NE.U32.AND P0, PT, R8, RZ, PT ;  /* 0x000000ff0800720c */ /* 0x000fe20003f05070 */
[----:B------:R-:W-:Y:S01]  /*09d0*/  IMAD.SHL.U32 R6, R3, 0x200000, RZ ;  /* 0x0020000003067824 */ /* 0x000fe200078e00ff */
[----:B------:R-:W-:Y:S01]  /*09e0*/  LOP3.LUT R3, R5, 0x2, RZ, 0xfc, !PT ;  /* 0x0000000205037812 */ /* 0x000fe200078efcff */
[----:B------:R-:W-:Y:S01]  /*09f0*/  IMAD R24, R7, 0x100, R8 ;  /* 0x0000010007187824 */ /* 0x000fe200078e0208 */
[----:B------:R-:W-:-:S02]  /*0a00*/  LOP3.LUT R16, R5, 0x4, RZ, 0xfc, !PT ;  /* 0x0000000405107812 */ /* 0x000fc400078efcff */
[----:B------:R-:W-:Y:S01]  /*0a10*/  LOP3.LUT R7, R6, 0x600000, RZ, 0xc0, !PT ;  /* 0x0060000006077812 */ /* 0x000fe200078ec0ff */
[----:B------:R-:W-:Y:S01]  /*0a20*/  VIADD R23, R24, 0x80 ;  /* 0x0000008018177836 */ /* 0x000fe20000000000 */
[----:B------:R-:W-:Y:S01]  /*0a30*/  IABS R15, R3 ;  /* 0x00000003000f7213 */ /* 0x000fe20000000000 */
[C---:B------:R-:W-:Y:S01]  /*0a40*/  IMAD.HI.U32 R6, R10.reuse, R9, RZ ;  /* 0x000000090a067227 */ /* 0x040fe200078e00ff */
[----:B------:R-:W-:Y:S01]  /*0a50*/  IABS R12, R24 ;  /* 0x00000018000c7213 */ /* 0x000fe20000000000 */
[----:B------:R0:W-:Y:S01]  /*0a60*/  STL [R1+0xe8], R3 ;  /* 0x0000e80301007387 */ /* 0x0001e20000100800 */
[----:B------:R-:W-:Y:S01]  /*0a70*/  IABS R13, R23 ;  /* 0x00000017000d7213 */ /* 0x000fe20000000000 */
[----:B------:R-:W-:Y:S01]  /*0a80*/  IMAD.MOV R8, RZ, RZ, -R6 ;  /* 0x000000ffff087224 */ /* 0x000fe200078e0a06 */
[----:B------:R-:W-:Y:S01]  /*0a90*/  R2UR UR11, R7 ;  /* 0x00000000070b72ca */ /* 0x000fe200000e0000 */
[----:B------:R-:W-:Y:S01]  /*0aa0*/  IMAD.HI.U32 R7, R10, R15, RZ ;  /* 0x0000000f0a077227 */ /* 0x000fe200078e00ff */
[----:B------:R-:W-:Y:S01]  /*0ab0*/  STL [R1+0x734], R24 ;  /* 0x0007341801007387 */ /* 0x000fe20000100800 */
[----:B-1----:R-:W-:-:S02]  /*0ac0*/  R2UR UR9, R14 ;  /* 0x000000000e0972ca */ /* 0x002fc400000e0000 */
[----:B------:R-:W-:Y:S01]  /*0ad0*/  IMAD.HI.U32 R6, R11, R12, RZ ;  /* 0x0000000c0b067227 */ /* 0x000fe200078e00ff */
[----:B------:R-:W-:Y:S01]  /*0ae0*/  STL [R1+0x73c], R23 ;  /* 0x00073c1701007387 */ /* 0x000fe20000100800 */
[----:B0-----:R-:W-:Y:S02]  /*0af0*/  LOP3.LUT R3, R5, 0x6, RZ, 0xfc, !PT ;  /* 0x0000000605037812 */ /* 0x001fe400078efcff */
[----:B------:R-:W-:Y:S01]  /*0b00*/  IMAD.HI.U32 R11, R11, R13, RZ ;  /* 0x0000000d0b0b7227 */ /* 0x000fe200078e00ff */
[----:B------:R-:W-:Y:S01]  /*0b10*/  STL [R1+0xec], R16 ;  /* 0x0000ec1001007387 */ /* 0x000fe20000100800 */
[----:B------:R-:W-:Y:S02]  /*0b20*/  IABS R17, R3 ;  /* 0x0000000300117213 */ /* 0x000fe40000000000 */
[----:B------:R-:W-:Y:S01]  /*0b30*/  IMAD R9, R0, R8, R9 ;  /* 0x0000000800097224 */ /* 0x000fe200078e0209 */
[----:B------:R0:W-:Y:S01]  /*0b40*/  STL [R1+0xf0], R3 ;  /* 0x0000f00301007387 */ /* 0x0001e20000100800 */
[----:B------:R-:W-:-:S02]  /*0b50*/  IMAD.MOV R8, RZ, RZ, -R7 ;  /* 0x000000ffff087224 */ /* 0x000fc400078e0a07 */
[----:B------:R-:W-:Y:S02]  /*0b60*/  IMAD.MOV R7, RZ, RZ, -R6 ;  /* 0x000000ffff077224 */ /* 0x000fe400078e0a06 */
[----:B------:R-:W-:Y:S02]  /*0b70*/  IMAD.MOV R6, RZ, RZ, -R11 ;  /* 0x000000ffff067224 */ /* 0x000fe400078e0a0b */
[----:B------:R-:W-:Y:S01]  /*0b80*/  IMAD R8, R0, R8, R15 ;  /* 0x0000000800087224 */ /* 0x000fe200078e020f */
[----:B------:R-:W-:Y:S01]  /*0b90*/  IABS R15, R16 ;  /* 0x00000010000f7213 */ /* 0x000fe20000000000 */
[C---:B------:R-:W-:Y:S01]  /*0ba0*/  IMAD R13, R4.reuse, R6, R13 ;  /* 0x00000006040d7224 */ /* 0x040fe200078e020d */
[C---:B0-----:R-:W-:Y:S01]  /*0bb0*/  LOP3.LUT R3, R5.reuse, 0xc, RZ, 0xfc, !PT ;  /* 0x0000000c05037812 */ /* 0x041fe200078efcff */
[----:B------:R-:W-:Y:S01]  /*0bc0*/  IMAD R11, R4, R7, R12 ;  /* 0x00000007040b7224 */ /* 0x000fe200078e020c */
[----:B------:R-:W-:Y:S01]  /*0bd0*/  LOP3.LUT R7, R5, 0x8, RZ, 0xfc, !PT ;  /* 0x0000000805077812 */ /* 0x000fe200078efcff */
[----:B------:R-:W-:Y:S01]  /*0be0*/  IMAD.HI.U32 R6, R10, R15, RZ ;  /* 0x0000000f0a067227 */ /* 0x000fe200078e00ff */
[----:B------:R-:W-:-:S02]  /*0bf0*/  ISETP.GT.U32.AND P2, PT, R4, R13, PT ;  /* 0x0000000d0400720c */ /* 0x000fc40003f44070 */
[----:B------:R-:W-:Y:S01]  /*0c00*/  IABS R19, R7 ;  /* 0x0000000700137213 */ /* 0x000fe20000000000 */
[----:B------:R0:W-:Y:S01]  /*0c10*/  STL [R1+0x154], R7 ;  /* 0x0001540701007387 */ /* 0x0001e20000100800 */
[----:B------:R-:W-:Y:S01]  /*0c20*/  ISETP.GT.U32.AND P1, PT, R4, R11, PT ;  /* 0x0000000b0400720c */ /* 0x000fe20003f24070 */
[----:B------:R-:W-:Y:S01]  /*0c30*/  IMAD.MOV R6, RZ, RZ, -R6 ;  /* 0x000000ffff067224 */ /* 0x000fe200078e0a06 */
[----:B------:R-:W-:Y:S02]  /*0c40*/  LOP3.LUT R12, R5, 0xa, RZ, 0xfc, !PT ;  /* 0x0000000a050c7812 */ /* 0x000fe400078efcff */
[----:B------:R-:W-:Y:S02]  /*0c50*/  IABS R21, R3 ;  /* 0x0000000300157213 */ /* 0x000fe40000000000 */
[----:B------:R-:W-:Y:S01]  /*0c60*/  IABS R16, R12 ;  /* 0x0000000c00107213 */ /* 0x000fe20000000000 */
[----:B------:R1:W-:Y:S01]  /*0c70*/  STL [R1+0xf4], R12 ;  /* 0x0000f40c01007387 */ /* 0x0003e20000100800 */
[----:B0-----:R-:W-:-:S03]  /*0c80*/  IMAD.HI.U32 R7, R10, R17, RZ ;  /* 0x000000110a077227 */ /* 0x001fc600078e00ff */
[----:B------:R0:W-:Y:S01]  /*0c90*/  STL [R1+0x16c], R3 ;  /* 0x00016c0301007387 */ /* 0x0001e20000100800 */
[----:B------:R-:W-:Y:S02]  /*0ca0*/  IMAD.MOV R14, RZ, RZ, -R7 ;  /* 0x000000ffff0e7224 */ /* 0x000fe400078e0a07 */
[----:B------:R-:W-:Y:S02]  /*0cb0*/  IMAD R7, R0, R6, R15 ;  /* 0x0000000600077224 */ /* 0x000fe400078e020f */
[----:B-1----:R-:W-:-:S04]  /*0cc0*/  IMAD.HI.U32 R12, R10, R19, RZ ;  /* 0x000000130a0c7227 */ /* 0x002fc800078e00ff */
[C---:B------:R-:W-:Y:S01]  /*0cd0*/  IMAD R6, R0.reuse, R14, R17 ;  /* 0x0000000e00067224 */ /* 0x040fe200078e0211 */
[----:B0-----:R-:W-:Y:S01]  /*0ce0*/  LOP3.LUT R3, R5, 0xe, RZ, 0xfc, !PT ;  /* 0x0000000e05037812 */ /* 0x001fe200078efcff */
[----:B------:R-:W-:Y:S02]  /*0cf0*/  IMAD.MOV.U32 R17, RZ, RZ, R16 ;  /* 0x000000ffff117224 */ /* 0x000fe400078e0010 */
[----:B------:R-:W-:Y:S01]  /*0d00*/  @!P2 IMAD.IADD R13, R13, 0x1, -R4 ;  /* 0x000000010d0da824 */ /* 0x000fe200078e0a04 */
[C---:B------:R-:W-:Y:S01]  /*0d10*/  ISETP.GT.U32.AND P2, PT, R0.reuse, R7, PT ;  /* 0x000000070000720c */ /* 0x040fe20003f44070 */
[----:B------:R-:W-:Y:S01]  /*0d20*/  IMAD.MOV R15, RZ, RZ, -R12 ;  /* 0x000000ffff0f7224 */ /* 0x000fe200078e0a0c */
[C---:B------:R-:W-:Y:S01]  /*0d30*/  ISETP.GT.U32.AND P4, PT, R0.reuse, R6, PT ;  /* 0x000000060000720c */ /* 0x040fe20003f84070 */
[----:B------:R-:W-:Y:S01]  /*0d40*/  @!P1 IMAD.IADD R11, R11, 0x1, -R4 ;  /* 0x000000010b0b9824 */ /* 0x000fe200078e0a04 */
[----:B------:R-:W-:Y:S01]  /*0d50*/  ISETP.GT.U32.AND P1, PT, R0, R8, PT ;  /* 0x000000080000720c */ /* 0x000fe20003f24070 */
[----:B------:R-:W-:Y:S01]  /*0d60*/  IMAD.HI.U32 R12, R10, R17, RZ ;  /* 0x000000110a0c7227 */ /* 0x000fe200078e00ff */
[C---:B------:R-:W-:Y:S01]  /*0d70*/  ISETP.GT.U32.AND P6, PT, R4.reuse, R13, PT ;  /* 0x0000000d0400720c */ /* 0x040fe20003fc4070 */
[----:B------:R0:W-:Y:S01]  /*0d80*/  STL [R1+0x168], R3 ;  /* 0x0001680301007387 */ /* 0x0001e20000100800 */
[----:B------:R-:W-:Y:S01]  /*0d90*/  ISETP.GT.U32.AND P5, PT, R4, R11, PT ;  /* 0x0000000b0400720c */ /* 0x000fe20003fa4070 */
[----:B------:R-:W-:-:S02]  /*0da0*/  IMAD.MOV R12, RZ, RZ, -R12 ;  /* 0x000000ffff0c7224 */ /* 0x000fc400078e0a0c */
[C---:B------:R-:W-:Y:S01]  /*0db0*/  IMAD R20, R0.reuse, R15, R19 ;  /* 0x0000000f00147224 */ /* 0x040fe200078e0213 */
[----:B------:R-:W-:Y:S01]  /*0dc0*/  IABS R15, R3 ;  /* 0x00000003000f7213 */ /* 0x000fe20000000000 */
[C---:B------:R-:W-:Y:S02]  /*0dd0*/  IMAD R18, R0.reuse, R12, R17 ;  /* 0x0000000c00127224 */ /* 0x040fe400078e0211 */
[----:B------:R-:W0:Y:S01]  /*0de0*/  LDC.64 R16, c[0x0][0x3a0] ;  /* 0x0000e800ff107b82 */ /* 0x000e220000000a00 */
[----:B------:R-:W-:Y:S01]  /*0df0*/  @!P2 IMAD.IADD R7, R7, 0x1, -R0 ;  /* 0x000000010707a824 */ /* 0x000fe200078e0a00 */
[----:B------:R-:W-:Y:S01]  /*0e00*/  ISETP.GT.U32.AND P3, PT, R0, R20, PT ;  /* 0x000000140000720c */ /* 0x000fe20003f64070 */
[----:B------:R-:W-:Y:S01]  /*0e10*/  IMAD.HI.U32 R14, R10, R21, RZ ;  /* 0x000000150a0e7227 */ /* 0x000fe200078e00ff */
[----:B------:R-:W-:-:S03]  /*0e20*/  ISETP.GE.AND P2, PT, R23, RZ, PT ;  /* 0x000000ff1700720c */ /* 0x000fc60003f46270 */
[----:B------:R-:W-:Y:S01]  /*0e30*/  @!P1 IMAD.IADD R8, R8, 0x1, -R0 ;  /* 0x0000000108089824 */ /* 0x000fe200078e0a00 */
[----:B------:R-:W-:Y:S01]  /*0e40*/  ISETP.GE.AND P1, PT, R24, RZ, PT ;  /* 0x000000ff1800720c */ /* 0x000fe20003f26270 */
[----:B------:R-:W-:Y:S02]  /*0e50*/  IMAD.MOV R14, RZ, RZ, -R14 ;  /* 0x000000ffff0e7224 */ /* 0x000fe400078e0a0e */
[----:B------:R-:W-:Y:S01]  /*0e60*/  @!P4 IMAD.IADD R6, R6, 0x1, -R0 ;  /* 0x000000010606c824 */ /* 0x000fe200078e0a00 */
[C---:B------:R-:W-:Y:S01]  /*0e70*/  ISETP.GT.U32.AND P4, PT, R0.reuse, R18, PT ;  /* 0x000000120000720c */ /* 0x040fe20003f84070 */
[C---:B------:R-:W-:Y:S02]  /*0e80*/  IMAD R22, R0.reuse, R14, R21 ;  /* 0x0000000e00167224 */ /* 0x040fe400078e0215 */
[--C-:B------:R-:W-:Y:S01]  /*0e90*/  @!P6 IMAD.IADD R13, R13, 0x1, -R4.reuse ;  /* 0x000000010d0de824 */ /* 0x100fe200078e0a04 */
[----:B------:R-:W-:Y:S01]  /*0ea0*/  ISETP.GT.U32.AND P6, PT, R0, R9, PT ;  /* 0x000000090000720c */ /* 0x000fe20003fc4070 */
[----:B------:R-:W-:Y:S01]  /*0eb0*/  @!P5 IMAD.IADD R11, R11, 0x1, -R4 ;  /* 0x000000010b0bd824 */ /* 0x000fe200078e0a04 */
[----:B------:R-:W-:Y:S01]  /*0ec0*/  ISETP.NE.AND P5, PT, R2, RZ, PT ;  /* 0x000000ff0200720c */ /* 0x000fe20003fa5270 */
[----:B------:R-:W-:Y:S01]  /*0ed0*/  @!P3 IMAD.IADD R20, R20, 0x1, -R0 ;  /* 0x000000011414b824 */ /* 0x000fe200078e0a00 */
[C---:B------:R-:W-:Y:S01]  /*0ee0*/  ISETP.GT.U32.AND P3, PT, R0.reuse, R22, PT ;  /* 0x000000160000720c */ /* 0x040fe20003f64070 */
[----:B------:R-:W-:Y:S01]  /*0ef0*/  @!P2 IMAD.MOV R13, RZ, RZ, -R13 ;  /* 0x000000ffff0da224 */ /* 0x000fe200078e0a0d */
[C---:B------:R-:W-:Y:S01]  /*0f00*/  ISETP.GT.U32.AND P2, PT, R0.reuse, R7, PT ;  /* 0x000000070000720c */ /* 0x040fe20003f44070 */
[----:B------:R-:W-:Y:S01]  /*0f10*/  @!P1 IMAD.MOV R11, RZ, RZ, -R11 ;  /* 0x000000ffff0b9224 */ /* 0x000fe200078e0a0b */
[----:B------:R-:W-:Y:S01]  /*0f20*/  ISETP.GT.U32.AND P1, PT, R0, R8, PT ;  /* 0x000000080000720c */ /* 0x000fe20003f24070 */
[----:B0-----:R-:W-:Y:S01]  /*0f30*/  IMAD.MOV.U32 R3, RZ, RZ, R16 ;  /* 0x000000ffff037224 */ /* 0x001fe200078e0010 */
[----:B------:R-:W-:Y:S01]  /*0f40*/  LOP3.LUT R2, RZ, R2, RZ, 0x33, !PT ;  /* 0x00000002ff027212 */ /* 0x000fe200078e33ff */
[----:B------:R-:W-:Y:S01]  /*0f50*/  IMAD.HI.U32 R10, R10, R15, RZ ;  /* 0x0000000f0a0a7227 */ /* 0x000fe200078e00ff */
[----:B------:R-:W-:Y:S02]  /*0f60*/  STL [R1+0x338], R16 ;  /* 0x0003381001007387 */ /* 0x000fe40000100800 */
[----:B------:R-:W-:Y:S01]  /*0f70*/  SEL R11, R2, R11, !P5 ;  /* 0x0000000b020b7207 */ /* 0x000fe20006800000 */
[--C-:B------:R-:W-:Y:S01]  /*0f80*/  @!P4 IMAD.IADD R18, R18, 0x1, -R0.reuse ;  /* 0x000000011212c824 */ /* 0x100fe200078e0a00 */
[----:B------:R-:W-:Y:S01]  /*0f90*/  ISETP.GT.U32.AND P4, PT, R0, R20, PT ;  /* 0x000000140000720c */ /* 0x000fe20003f84070 */
[----:B------:R-:W-:Y:S01]  /*0fa0*/  @!P6 IMAD.IADD R9, R9, 0x1, -R0 ;  /* 0x000000010909e824 */ /* 0x000fe200078e0a00 */
[----:B------:R-:W-:Y:S01]  /*0fb0*/  SEL R4, R2, R13, !P5 ;  /* 0x0000000d02047207 */ /* 0x000fe20006800000 */
[----:B------:R-:W-:Y:S01]  /*0fc0*/  IMAD.MOV R10, RZ, RZ, -R10 ;  /* 0x000000ffff0a7224 */ /* 0x000fe200078e0a0a */
[----:B------:R-:W-:Y:S01]  /*0fd0*/  ISETP.GT.U32.AND P5, PT, R0, R6, PT ;  /* 0x000000060000720c */ /* 0x000fe20003fa4070 */
[----:B------:R-:W-:-:S02]  /*0fe0*/  VIADD R2, R3, 0xffffffff ;  /* 0xffffffff03027836 */ /* 0x000fc40000000000 */
[--C-:B------:R-:W-:Y:S01]  /*0ff0*/  @!P3 IMAD.IADD R22, R22, 0x1, -R0.reuse ;  /* 0x000000011616b824 */ /* 0x100fe200078e0a00 */
[C---:B------:R-:W-:Y:S01]  /*1000*/  ISETP.GT.U32.AND P3, PT, R0.reuse, R18, PT ;  /* 0x000000120000720c */ /* 0x040fe20003f64070 */
[--C-:B------:R-:W-:Y:S01]  /*1010*/  @!P2 IMAD.IADD R7, R7, 0x1, -R0.reuse ;  /* 0x000000010707a824 */ /* 0x100fe200078e0a00 */
[C---:B------:R-:W-:Y:S01]  /*1020*/  ISETP.GT.U32.AND P2, PT, R0.reuse, R9, PT ;  /* 0x000000090000720c */ /* 0x040fe20003f44070 */
[----:B------:R-:W-:Y:S01]  /*1030*/  IMAD R10, R0, R10, R15 ;  /* 0x0000000a000a7224 */ /* 0x000fe200078e020f */
[----:B------:R-:W-:Y:S01]  /*1040*/  STL [R1+0x48], R22 ;  /* 0x0000481601007387 */ /* 0x000fe20000100800 */
[----:B------:R-:W-:Y:S01]  /*1050*/  @!P1 IMAD.IADD R8, R8, 0x1, -R0 ;  /* 0x0000000108089824 */ /* 0x000fe200078e0a00 */
[----:B------:R-:W-:Y:S01]  /*1060*/  ISETP.GE.U32.AND P1, PT, R2, 0x7fffffc0, PT ;  /* 0x7fffffc00200780c */ /* 0x000fe20003f26070 */
[----:B------:R-:W-:Y:S01]  /*1070*/  VIADD R2, R3, 0xfffffff7 ;  /* 0xfffffff703027836 */ /* 0x000fe20000000000 */
[----:B------:R-:W-:Y:S01]  /*1080*/  ISETP.GT.U32.AND P6, PT, R0, R10, PT ;  /* 0x0000000a0000720c */ /* 0x000fe20003fc4070 */
[----:B------:R-:W-:-:S02]  /*1090*/  IMAD.MOV.U32 R14, RZ, RZ, R17 ;  /* 0x000000ffff0e7224 */ /* 0x000fc400078e0011 */
[--C-:B------:R-:W-:Y:S01]  /*10a0*/  @!P4 IMAD.IADD R20, R20, 0x1, -R0.reuse ;  /* 0x000000011414c824 */ /* 0x100fe200078e0a00 */
[----:B------:R-:W-:Y:S01]  /*10b0*/  ISETP.GE.U32.AND P4, PT, R2, 0x7fffffb8, PT ;  /* 0x7fffffb80200780c */ /* 0x000fe20003f86070 */
[----:B------:R-:W-:Y:S02]  /*10c0*/  VIADD R13, R3, 0xffffffec ;  /* 0xffffffec030d7836 */ /* 0x000fe40000000000 */
[-C--:B------:R-:W-:Y:S01]  /*10d0*/  IMAD R2, R11, R14.reuse, RZ ;  /* 0x0000000e0b027224 */ /* 0x080fe200078e02ff */
[----:B------:R-:W-:Y:S01]  /*10e0*/  STL [R1+0x50], R20 ;  /* 0x0000501401007387 */ /* 0x000fe20000100800 */
[--C-:B------:R-:W-:Y:S01]  /*10f0*/  @!P5 IMAD.IADD R6, R6, 0x1, -R0.reuse ;  /* 0x000000010606d824 */ /* 0x100fe200078e0a00 */
[----:B------:R-:W-:Y:S01]  /*1100*/  ISETP.GE.U32.AND P5, PT, R13, 0x7fffffad, PT ;  /* 0x7fffffad0d00780c */ /* 0x000fe20003fa6070 */
[--C-:B------:R-:W-:Y:S02]  /*1110*/  @!P3 IMAD.IADD R18, R18, 0x1, -R0.reuse ;  /* 0x000000011212b824 */ /* 0x100fe400078e0a00 */
[--C-:B------:R-:W-:Y:S01]  /*1120*/  @!P2 IMAD.IADD R9, R9, 0x1, -R0.reuse ;  /* 0x000000010909a824 */ /* 0x100fe200078e0a00 */
[----:B--2---:R-:W-:Y:S01]  /*1130*/  LEA R13, P2, R2, UR16, 0x1 ;  /* 0x00000010020d7c11 */ /* 0x004fe2000f8408ff */
[----:B------:R-:W-:Y:S01]  /*1140*/  IMAD R4, R4, R14, RZ ;  /* 0x0000000e04047224 */ /* 0x000fe200078e02ff */
[----:B------:R-:W-:Y:S01]  /*1150*/  STL [R1+0x4c], R18 ;  /* 0x00004c1201007387 */ /* 0x000fe20000100800 */
[C---:B------:R-:W-:Y:S01]  /*1160*/  VIADD R12, R3.reuse, 0xffffffed ;  /* 0xffffffed030c7836 */ /* 0x040fe20000000000 */
[----:B------:R-:W-:Y:S01]  /*1170*/  LEA.HI.X.SX32 R2, R2, UR17, 0x1, P2 ;  /* 0x0000001102027c11 */ /* 0x000fe200090f0eff */
[----:B------:R-:W-:Y:S01]  /*1180*/  @!P6 IMAD.IADD R10, R10, 0x1, -R0 ;  /* 0x000000010a0ae824 */ /* 0x000fe200078e0a00 */
[----:B------:R0:W-:Y:S01]  /*1190*/  STL [R1+0x8], R13 ;  /* 0x0000080d01007387 */ /* 0x0001e20000100800 */
[C---:B------:R-:W-:Y:S01]  /*11a0*/  VIADD R11, R3.reuse, 0xffffffef ;  /* 0xffffffef030b7836 */ /* 0x040fe20000000000 */
[----:B------:R-:W-:Y:S01]  /*11b0*/  ISETP.GE.U32.AND P3, PT, R12, 0x7fffffae, PT ;  /* 0x7fffffae0c00780c */ /* 0x000fe20003f66070 */
[----:B------:R-:W-:-:S02]  /*11c0*/  VIADD R12, R3, 0xffffffee ;  /* 0xffffffee030c7836 */ /* 0x000fc40000000000 */
[C---:B------:R-:W-:Y:S02]  /*11d0*/  VIADD R14, R3.reuse, 0xffffffe4 ;  /* 0xffffffe4030e7836 */ /* 0x040fe40000000000 */
[C---:B------:R-:W-:Y:S01]  /*11e0*/  VIADD R15, R3.reuse, 0xffffffe5 ;  /* 0xffffffe5030f7836 */ /* 0x040fe20000000000 */
[----:B------:R-:W-:Y:S01]  /*11f0*/  ISETP.GE.U32.AND P2, PT, R12, 0x7fffffaf, PT ;  /* 0x7fffffaf0c00780c */ /* 0x000fe20003f46070 */
[C---:B------:R-:W-:Y:S01]  /*1200*/  VIADD R12, R3.reuse, 0xffffffe8 ;  /* 0xffffffe8030c7836 */ /* 0x040fe20000000000 */
[----:B0-----:R-:W-:Y:S01]  /*1210*/  LEA R13, P6, R4, UR16, 0x1 ;  /* 0x00000010040d7c11 */ /* 0x001fe2000f8c08ff */
[C---:B------:R-:W-:Y:S02]  /*1220*/  VIADD R16, R3.reuse, 0xffffffe6 ;  /* 0xffffffe603107836 */ /* 0x040fe40000000000 */
[C---:B------:R-:W-:Y:S02]  /*1230*/  VIADD R17, R3.reuse, 0xffffffe7 ;  /* 0xffffffe703117836 */ /* 0x040fe40000000000 */
[----:B------:R0:W-:Y:S01]  /*1240*/  STL [R1+0x10], R13 ;  /* 0x0000100d01007387 */ /* 0x0001e20000100800 */
[----:B------:R-:W-:-:S02]  /*1250*/  VIADD R18, R3, 0xffffffe1 ;  /* 0xffffffe103127836 */ /* 0x000fc40000000000 */
[C---:B------:R-:W-:Y:S01]  /*1260*/  VIADD R19, R3.reuse, 0xffffffe0 ;  /* 0xffffffe003137836 */ /* 0x040fe20000000000 */
[----:B------:R1:W-:Y:S01]  /*1270*/  STL [R1+0x4], R2 ;  /* 0x0000040201007387 */ /* 0x0003e20000100800 */
[C---:B------:R-:W-:Y:S02]  /*1280*/  VIADD R20, R3.reuse, 0xffffffe2 ;  /* 0xffffffe203147836 */ /* 0x040fe40000000000 */
[C---:B------:R-:W-:Y:S02]  /*1290*/  VIADD R21, R3.reuse, 0xffffffe3 ;  /* 0xffffffe303157836 */ /* 0x040fe40000000000 */
[C---:B------:R-:W-:Y:S02]  /*12a0*/  VIADD R22, R3.reuse, 0xffffffcc ;  /* 0xffffffcc03167836 */ /* 0x040fe40000000000 */
[C---:B0-----:R-:W-:Y:S02]  /*12b0*/  VIADD R13, R3.reuse, 0xffffffeb ;  /* 0xffffffeb030d7836 */ /* 0x041fe40000000000 */
[C---:B------:R-:W-:Y:S01]  /*12c0*/  VIADD R23, R3.reuse, 0xffffffcd ;  /* 0xffffffcd03177836 */ /* 0x040fe20000000000 */
[----:B-1----:R-:W-:Y:S01]  /*12d0*/  LEA.HI.X.SX32 R2, R4, UR17, 0x1, P6 ;  /* 0x0000001104027c11 */ /* 0x002fe2000b0f0eff */
[----:B------:R-:W-:Y:S01]  /*12e0*/  VIADD R24, R3, 0xffffffce ;  /* 0xffffffce03187836 */ /* 0x000fe20000000000 */
[----:B------:R-:W-:Y:S01]  /*12f0*/  ISETP.GE.U32.AND P6, PT, R11, 0x7fffffb0, PT ;  /* 0x7fffffb00b00780c */ /* 0x000fe20003fc6070 */
[C---:B------:R-:W-:Y:S01]  /*1300*/  VIADD R11, R3.reuse, 0xffffffe9 ;  /* 0xffffffe9030b7836 */ /* 0x040fe20000000000 */
[----:B------:R-:W-:Y:S01]  /*1310*/  SEL R4, RZ, 0x1fffe, P3 ;  /* 0x0001fffeff047807 */ /* 0x000fe20001800000 */
[----:B------:R0:W-:Y:S01]  /*1320*/  STL [R1+0xc], R2 ;  /* 0x00000c0201007387 */ /* 0x0001e20000100800 */
[----:B------:R-:W-:-:S02]  /*1330*/  VIADD R25, R3, 0xffffffcf ;  /* 0xffffffcf03197836 */ /* 0x000fc40000000000 */
[----:B------:R-:W-:Y:S01]  /*1340*/  ISETP.GE.U32.AND P3, PT, R11, 0x7fffffaa, PT ;  /* 0x7fffffaa0b00780c */ /* 0x000fe20003f66070 */
[C---:B------:R-:W-:Y:S01]  /*1350*/  VIADD R27, R3.reuse, 0xffffffc8 ;  /* 0xffffffc8031b7836 */ /* 0x040fe20000000000 */
[----:B------:R-:W-:Y:S01]  /*1360*/  SEL R11, RZ, 0x4, P2 ;  /* 0x00000004ff0b7807 */ /* 0x000fe20001000000 */
[C---:B------:R-:W-:Y:S02]  /*1370*/  VIADD R28, R3.reuse, 0xffffffca ;  /* 0xffffffca031c7836 */ /* 0x040fe40000000000 */
[C---:B------:R-:W-:Y:S01]  /*1380*/  VIADD R26, R3.reuse, 0xffffffc9 ;  /* 0xffffffc9031a7836 */ /* 0x040fe20000000000 */
[----:B0-----:R-:W-:Y:S01]  /*1390*/  SEL R2, RZ, 0x1, P5 ;  /* 0x00000001ff027807 */ /* 0x001fe20002800000 */
[C---:B------:R-:W-:Y:S01]  /*13a0*/  VIADD R30, R3.reuse, 0xffffffc6 ;  /* 0xffffffc6031e7836 */ /* 0x040fe20000000000 */
[----:B------:R-:W-:Y:S01]  /*13b0*/  ISETP.GE.U32.AND P5, PT, R12, 0x7fffffa9, PT ;  /* 0x7fffffa90c00780c */ /* 0x000fe20003fa6070 */
[C---:B------:R-:W-:Y:S02]  /*13c0*/  VIADD R12, R3.reuse, 0xffffffea ;  /* 0xffffffea030c7836 */ /* 0x040fe40000000000 */
[----:B------:R-:W-:-:S02]  /*13d0*/  VIADD R31, R3, 0xffffffc7 ;  /* 0xffffffc7031f7836 */ /* 0x000fc40000000000 */
[C---:B------:R-:W-:Y:S01]  /*13e0*/  VIADD R32, R3.reuse, 0xffffffc1 ;  /* 0xffffffc103207836 */ /* 0x040fe20000000000 */
[----:B------:R-:W-:Y:S01]  /*13f0*/  ISETP.GE.U32.AND P2, PT, R12, 0x7fffffab, PT ;  /* 0x7fffffab0c00780c */ /* 0x000fe20003f46070 */
[C---:B------:R-:W-:Y:S01]  /*1400*/  VIADD R33, R3.reuse, 0xffffffc0 ;  /* 0xffffffc003217836 */ /* 0x040fe20000000000 */
[----:B------:R-:W-:Y:S01]  /*1410*/  SEL R12, RZ, 0x7fff8, P6 ;  /* 0x0007fff8ff0c7807 */ /* 0x000fe20003000000 */
[----:B------:R-:W-:Y:S01]  /*1420*/  VIADD R34, R3, 0xffffffc2 ;  /* 0xffffffc203227836 */ /* 0x000fe20000000000 */
[----:B------:R-:W-:Y:S01]  /*1430*/  ISETP.GE.U32.AND P6, PT, R13, 0x7fffffac, PT ;  /* 0x7fffffac0d00780c */ /* 0x000fe20003fc6070 */
[C---:B------:R-:W-:Y:S01]  /*1440*/  VIADD R35, R3.reuse, 0xffffffc3 ;  /* 0xffffffc303237836 */ /* 0x040fe20000000000 */
[----:B------:R-:W-:Y:S01]  /*1450*/  SEL R13, RZ, 0x1, P5 ;  /* 0x00000001ff0d7807 */ /* 0x000fe20002800000 */
        /* <DEDUP_REMOVED lines=32> */
[----:B------:R-:W-:Y:S01]  /*1660*/  VIADD R52, R3, 0xffffffd3 ;  /* 0xffffffd303347836 */ /* 0x000fe20000000000 */
[----:B------:R-:W-:-:S02]  /*1670*/  ISETP.GE.U32.AND P5, PT, R22, 0x7fffff8d, PT ;  /* 0x7fffff8d1600780c */ /* 0x000fc40003fa6070 */
[----:B------:R-:W-:Y:S02]  /*1680*/  SEL R22, RZ, 0x4, P2 ;  /* 0x00000004ff167807 */ /* 0x000fe40001000000 */
[----:B------:R-:W-:Y:S02]  /*1690*/  ISETP.GE.U32.AND P2, PT, R23, 0x7fffff8e, PT ;  /* 0x7fffff8e1700780c */ /* 0x000fe40003f46070 */
[----:B------:R-:W-:Y:S02]  /*16a0*/  SEL R23, RZ, 0x7fff8, P6 ;  /* 0x0007fff8ff177807 */ /* 0x000fe40003000000 */
[----:B------:R-:W-:Y:S02]  /*16b0*/  ISETP.GE.U32.AND P6, PT, R24, 0x7fffff8f, PT ;  /* 0x7fffff8f1800780c */ /* 0x000fe40003fc6070 */
[----:B------:R-:W-:Y:S02]  /*16c0*/  SEL R24, RZ, 0x1, P5 ;  /* 0x00000001ff187807 */ /* 0x000fe40002800000 */
[----:B------:R-:W-:-:S02]  /*16d0*/  ISETP.GE.U32.AND P5, PT, R25, 0x7fffff90, PT ;  /* 0x7fffff901900780c */ /* 0x000fc40003fa6070 */
[----:B------:R-:W-:Y:S02]  /*16e0*/  SEL R25, RZ, 0x1fffe, P2 ;  /* 0x0001fffeff197807 */ /* 0x000fe40001000000 */
[----:B------:R-:W-:Y:S02]  /*16f0*/  SEL R29, RZ, 0x4, P6 ;  /* 0x00000004ff1d7807 */ /* 0x000fe40003000000 */
[----:B------:R-:W-:Y:S01]  /*1700*/  ISETP.GE.U32.AND P2, PT, R27, 0x7fffff89, PT ;  /* 0x7fffff891b00780c */ /* 0x000fe20003f46070 */
[C---:B------:R-:W-:Y:S01]  /*1710*/  VIADD R27, R3.reuse, 0xffffffcb ;  /* 0xffffffcb031b7836 */ /* 0x040fe20000000000 */
[----:B------:R-:W-:Y:S01]  /*1720*/  SEL R53, RZ, 0x7fff8, P5 ;  /* 0x0007fff8ff357807 */ /* 0x000fe20002800000 */
[----:B------:R0:W-:Y:S01]  /*1730*/  STL [R1], R29 ;  /* 0x0000001d01007387 */ /* 0x0001e20000100800 */
[----:B------:R-:W-:Y:S01]  /*1740*/  ISETP.GE.U32.AND P5, PT, R28, 0x7fffff8b, PT ;  /* 0x7fffff8b1c00780c */ /* 0x000fe20003fa6070 */
[----:B------:R-:W-:Y:S01]  /*1750*/  VIADD R28, R3, 0xffffffc4 ;  /* 0xffffffc4031c7836 */ /* 0x000fe20000000000 */
[----:B------:R-:W-:-:S02]  /*1760*/  ISETP.GE.U32.AND P6, PT, R26, 0x7fffff8a, PT ;  /* 0x7fffff8a1a00780c */ /* 0x000fc40003fc6070 */
[----:B------:R-:W-:Y:S02]  /*1770*/  SEL R26, RZ, 0x1, P2 ;  /* 0x00000001ff1a7807 */ /* 0x000fe40001000000 */
[----:B------:R-:W-:Y:S02]  /*1780*/  ISETP.GE.U32.AND P2, PT, R27, 0x7fffff8c, PT ;  /* 0x7fffff8c1b00780c */ /* 0x000fe40003f46070 */
[----:B------:R-:W-:Y:S01]  /*1790*/  SEL R27, RZ, 0x1fffe, P6 ;  /* 0x0001fffeff1b7807 */ /* 0x000fe20003000000 */
[----:B0-----:R-:W-:Y:S01]  /*17a0*/  VIADD R29, R3, 0xffffffc5 ;  /* 0xffffffc5031d7836 */ /* 0x001fe20000000000 */
[----:B------:R-:W-:Y:S02]  /*17b0*/  ISETP.GE.U32.AND P6, PT, R28, 0x7fffff85, PT ;  /* 0x7fffff851c00780c */ /* 0x000fe40003fc6070 */
[----:B------:R-:W-:Y:S02]  /*17c0*/  SEL R28, RZ, 0x4, P5 ;  /* 0x00000004ff1c7807 */ /* 0x000fe40002800000 */
        /* <DEDUP_REMOVED lines=46> */
[----:B------:R-:W-:Y:S01]  /*1ab0*/  ISETP.GE.U32.AND P6, PT, R52, 0x7fffff94, PT ;  /* 0x7fffff943400780c */ /* 0x000fe20003fc6070 */
[----:B------:R-:W-:Y:S02]  /*1ac0*/  VIADD R52, R3, 0xfffffffe ;  /* 0xfffffffe03347836 */ /* 0x000fe40000000000 */
[----:B------:R0:W5:Y:S04]  /*1ad0*/  LDL.LU R3, [R1+0x764] ;  /* 0x0007640001037983 */ /* 0x0001680000300800 */
[----:B------:R1:W-:Y:S02]  /*1ae0*/  STL [R1+0x14], R52 ;  /* 0x0000143401007387 */ /* 0x0003e40000100800 */
[----:B-1----:R-:W-:Y:S01]  /*1af0*/  SEL R52, RZ, 0x7fff8, P6 ;  /* 0x0007fff8ff347807 */ /* 0x002fe20003000000 */
[----:B0-----:R-:W-:Y:S06]  /*1b00*/  BRA.U UP0, `(.L_x_5) ;  /* 0x00000001002c7547 */ /* 0x001fec000b800000 */
[----:B------:R-:W-:Y:S01]  /*1b10*/  ELECT P6, URZ, PT ;  /* 0x0000000000ff782f */ /* 0x000fe200038c0000 */
[----:B------:R0:W-:Y:S01]  /*1b20*/  STL [R1+0x768], R2 ;  /* 0x0007680201007387 */ /* 0x0001e20000100800 */
[----:B------:R-:W-:Y:S02]  /*1b30*/  UMOV UR5, 0x40 ;  /* 0x0000004000057882 */ /* 0x000fe40000000000 */
[----:B------:R-:W-:Y:S01]  /*1b40*/  ULEA UR5, UR4, UR5, 0x18 ;  /* 0x0000000504057291 */ /* 0x000fe2000f8ec0ff */
[----:B------:R1:W-:Y:S01]  /*1b50*/  STL [R1+0x764], R0 ;  /* 0x0007640001007387 */ /* 0x0003e20000100800 */
[----:B------:R-:W-:Y:S01]  /*1b60*/  UVIRTCOUNT.DEALLOC.SMPOOL 0x80 ;  /* 0x000000800000784c */ /* 0x000fe20000000000 */
[----:B0-----:R-:W-:-:S06]  /*1b70*/  IMAD.MOV.U32 R2, RZ, RZ, 0x1 ;  /* 0x00000001ff027424 */ /* 0x001fcc00078e00ff */
[----:B-1----:R-:W-:Y:S02]  /*1b80*/  @P6 PRMT R0, R2, 0x7610, R0 ;  /* 0x0000761002006816 */ /* 0x002fe40000000000 */
[----:B------:R0:W5:Y:S04]  /*1b90*/  LDL.LU R2, [R1+0x768] ;  /* 0x0007680001027983 */ /* 0x0001680000300800 */
[----:B------:R1:W-:Y:S04]  /*1ba0*/  @P6 STS.U8 [UR5], R0 ;  /* 0x00000000ff006988 */ /* 0x0003e80008000005 */
[----:B-1----:R0:W5:Y:S02]  /*1bb0*/  LDL.LU R0, [R1+0x764] ;  /* 0x0007640001007983 */ /* 0x0021640000300800 */
.L_x_5:
[----:B-----5:R1:W-:Y:S04]  /*1bc0*/  STL [R1+0x95c], R0 ;  /* 0x00095c0001007387 */ /* 0x0203e80000100800 */
[----:B-1----:R-:W2:Y:S04]  /*1bd0*/  LDL.LU R0, [R1+0x14] ;  /* 0x0000140001007983 */ /* 0x002ea80000300800 */
[----:B------:R1:W-:Y:S04]  /*1be0*/  STL [R1+0x958], R5 ;  /* 0x0009580501007387 */ /* 0x0003e80000100800 */
[----:B------:R-:W-:Y:S04]  /*1bf0*/  STL [R1+0x914], R10 ;  /* 0x0009140a01007387 */ /* 0x000fe80000100800 */
[----:B------:R-:W-:Y:S04]  /*1c00*/  STL [R1+0x8e8], R3 ;  /* 0x0008e80301007387 */ /* 0x000fe80000100800 */
[----:B------:R3:W-:Y:S01]  /*1c10*/  STL.64 [R1+0x8d8], R8 ;  /* 0x0008d80801007387 */ /* 0x0007e20000100a00 */
[----:B-1----:R-:W-:-:S03]  /*1c20*/  P2R R5, PR, RZ, 0x8 ;  /* 0x00000008ff057803 */ /* 0x002fc60000000000 */
[----:B---3--:R-:W3:Y:S04]  /*1c30*/  LDL.LU R9, [R1+0xe8] ;  /* 0x0000e80001097983 */ /* 0x008ee80000300800 */
[----:B------:R-:W-:Y:S04]  /*1c40*/  STL.64 [R1+0x8d0], R6 ;  /* 0x0008d00601007387 */ /* 0x000fe80000100a00 */
[----:B------:R-:W-:Y:S04]  /*1c50*/  STL.64 [R1+0x8e0], R6 ;  /* 0x0008e00601007387 */ /* 0x000fe80000100a00 */
[----:B------:R-:W-:Y:S04]  /*1c60*/  STL.64 [R1+0x8f0], R6 ;  /* 0x0008f00601007387 */ /* 0x000fe80000100a00 */
[----:B------:R-:W-:Y:S04]  /*1c70*/  STL.64 [R1+0x908], R6 ;  /* 0x0009080601007387 */ /* 0x000fe80000100a00 */
[----:B------:R-:W-:Y:S04]  /*1c80*/  STL.64 [R1+0x918], R6 ;  /* 0x0009180601007387 */ /* 0x000fe80000100a00 */
[----:B------:R-:W-:Y:S04]  /*1c90*/  STL.64 [R1+0x930], R6 ;  /* 0x0009300601007387 */ /* 0x000fe80000100a00 */
[----:B------:R-:W-:Y:S04]  /*1ca0*/  STL.64 [R1+0x940], R6 ;  /* 0x0009400601007387 */ /* 0x000fe80000100a00 */
[----:B------:R1:W-:Y:S02]  /*1cb0*/  STL [R1+0x414], R5 ;  /* 0x0004140501007387 */ /* 0x0003e40000100800 */
[----:B-1----:R-:W-:-:S02]  /*1cc0*/  IMAD.IADD R5, R2, 0x1, R4 ;  /* 0x0000000102057824 */ /* 0x002fc400078e0204 */
[----:B------:R-:W-:Y:S02]  /*1cd0*/  IMAD.IADD R4, R13, 0x1, R14 ;  /* 0x000000010d047824 */ /* 0x000fe400078e020e */
[----:B------:R-:W4:Y:S01]  /*1ce0*/  LDL.LU R13, [R1] ;  /* 0x00000000010d7983 */ /* 0x000f220000300800 */
[----:B------:R-:W-:Y:S01]  /*1cf0*/  SEL R2, RZ, 0x1, P2 ;  /* 0x00000001ff027807 */ /* 0x000fe20001000000 */
[----:B------:R-:W-:Y:S02]  /*1d00*/  IMAD.IADD R26, R26, 0x1, R27 ;  /* 0x000000011a1a7824 */ /* 0x000fe400078e021b */
[----:B------:R-:W-:Y:S02]  /*1d10*/  IMAD.IADD R37, R37, 0x1, R38 ;  /* 0x0000000125257824 */ /* 0x000fe400078e0226 */
[----:B------:R-:W-:Y:S01]  /*1d20*/  IMAD.IADD R34, R2, 0x1, R34 ;  /* 0x0000000102227824 */ /* 0x000fe200078e0222 */
[----:B------:R-:W-:Y:S01]  /*1d30*/  LOP3.LUT R2, R5, 0x3, RZ, 0xc0, !PT ;  /* 0x0000000305027812 */ /* 0x000fe200078ec0ff */
[----:B------:R-:W-:Y:S01]  /*1d40*/  IMAD.IADD R49, R49, 0x1, R50 ;  /* 0x0000000131317824 */ /* 0x000fe200078e0232 */
[----:B------:R-:W-:-:S02]  /*1d50*/  LOP3.LUT R26, R26, 0x3, RZ, 0xc0, !PT ;  /* 0x000000031a1a7812 */ /* 0x000fc400078ec0ff */
[----:B------:R-:W-:Y:S02]  /*1d60*/  LOP3.LUT R37, R37, 0x3, RZ, 0xc0, !PT ;  /* 0x0000000325257812 */ /* 0x000fe400078ec0ff */
[----:B------:R-:W-:Y:S02]  /*1d70*/  IADD3 R26, PT, PT, R26, R29, R28 ;  /* 0x0000001d1a1a7210 */ /* 0x000fe40007ffe01c */
[----:B------:R-:W-:Y:S02]  /*1d80*/  IADD3 R37, PT, PT, R37, R40, R39 ;  /* 0x0000002825257210 */ /* 0x000fe40007ffe027 */
[----:B--2---:R-:W-:Y:S02]  /*1d90*/  ISETP.GE.U32.AND P6, PT, R0, 0x7fffffbf, PT ;  /* 0x7fffffbf0000780c */ /* 0x004fe40003fc6070 */
[----:B------:R-:W-:-:S05]  /*1da0*/  SEL R0, RZ, 0x1, P3 ;  /* 0x00000001ff007807 */ /* 0x000fca0001800000 */
[----:B------:R-:W-:Y:S02]  /*1db0*/  IMAD.IADD R21, R0, 0x1, R21 ;  /* 0x0000000100157824 */ /* 0x000fe400078e0215 */
[----:B------:R-:W2:Y:S04]  /*1dc0*/  LDL.LU R0, [R1+0x95c] ;  /* 0x00095c0001007983 */ /* 0x000ea80000300800 */
[----:B------:R-:W2:Y:S04]  /*1dd0*/  LDL.LU R5, [R1+0x958] ;  /* 0x0009580001057983 */ /* 0x000ea80000300800 */
[----:B------:R-:W-:Y:S04]  /*1de0*/  STL.64 [R1+0x950], R22 ;  /* 0x0009501601007387 */ /* 0x000fe80000100a00 */
[----:B------:R-:W2:Y:S04]  /*1df0*/  LDL.LU R50, [R1+0x8] ;  /* 0x0000080001327983 */ /* 0x000ea80000300800 */
[----:B------:R-:W-:Y:S04]  /*1e00*/  STL.64 [R1+0x920], R28 ;  /* 0x0009201c01007387 */ /* 0x000fe80000100a00 */
[----:B------:R1:W-:Y:S04]  /*1e10*/  STL.64 [R1+0x948], R28 ;  /* 0x0009481c01007387 */ /* 0x0003e80000100a00 */
[----:B-1----:R-:W2:Y:S04]  /*1e20*/  LDL.LU R28, [R1+0xc] ;  /* 0x00000c00011c7983 */ /* 0x002ea80000300800 */
[----:B------:R-:W3:Y:S04]  /*1e30*/  LDL.LU R29, [R1+0x10] ;  /* 0x00001000011d7983 */ /* 0x000ee80000300800 */
[----:B------:R1:W-:Y:S04]  /*1e40*/  STL.64 [R1+0x928], R32 ;  /* 0x0009282001007387 */ /* 0x0003e80000100a00 */
[----:B------:R-:W3:Y:S01]  /*1e50*/  LDL.LU R40, [R1+0x4] ;  /* 0x0000040001287983 */ /* 0x000ee20000300800 */
[----:B------:R-:W-:-:S09]  /*1e60*/  UIADD3 UR11, UPT, UPT, UR9, UR11, URZ ;  /* 0x0000000b090b7290 */ /* 0x000fd2000fffe0ff */
[----:B------:R-:W-:Y:S01]  /*1e70*/  STTM.x32 tmem[UR11], RZ ;  /* 0x000000ff000079ed */ /* 0x000fe200082c000b */
[----:B------:R-:W0:Y:S02]  /*1e80*/  FENCE.VIEW.ASYNC.T ;  /* 0x00000000000073c6 */ /* 0x000e240000000200 */
[----:B0-----:R-:W-:Y:S01]  /*1e90*/  VOTEU.ALL UP1, P0 ;  /* 0x0000000000ff7886 */ /* 0x001fe20000020000 */
[----:B------:R-:W-:Y:S01]  /*1ea0*/  IMAD.IADD R24, R24, 0x1, R25 ;  /* 0x0000000118187824 */ /* 0x000fe200078e0219 */
[----:B------:R-:W-:Y:S01]  /*1eb0*/  UMOV UR4, 0x1 ;  /* 0x0000000100047882 */ /* 0x000fe20000000000 */
[----:B------:R-:W-:Y:S01]  /*1ec0*/  IMAD.IADD R30, R30, 0x1, R31 ;  /* 0x000000011e1e7824 */ /* 0x000fe200078e021f */
[----:B------:R-:W-:Y:S02]  /*1ed0*/  UIADD3 UR6, UPT, UPT, UR10, 0x11000, URZ ;  /* 0x000110000a067890 */ /* 0x000fe4000fffe0ff */
[----:B------:R-:W-:-:S04]  /*1ee0*/  @!UP1 UIADD3 UR14, UPT, UPT, -UR4, 0x100000, URZ ;  /* 0x00100000040e9890 */ /* 0x000fc8000fffe1ff */
[----:B------:R-:W-:Y:S02]  /*1ef0*/  @!UP1 USHF.L.U32 UR15, UR14, 0xb, URZ ;  /* 0x0000000b0e0f9899 */ /* 0x000fe400080006ff */
[----:B------:R-:W-:Y:S01]  /*1f00*/  @!UP1 USHF.L.U32 UR14, UR14, 0x1, URZ ;  /* 0x000000010e0e9899 */ /* 0x000fe200080006ff */
[----:B------:R-:W-:Y:S02]  /*1f10*/  LOP3.LUT R24, R24, 0x3, RZ, 0xc0, !PT ;  /* 0x0000000318187812 */ /* 0x000fe400078ec0ff */
[----:B------:R-:W-:Y:S02]  /*1f20*/  LOP3.LUT R34, R34, 0x3, RZ, 0xc0, !PT ;  /* 0x0000000322227812 */ /* 0x000fe400078ec0ff */
[----:B------:R-:W-:Y:S02]  /*1f30*/  LOP3.LUT R49, R49, 0x3, RZ, 0xc0, !PT ;  /* 0x0000000331317812 */ /* 0x000fe400078ec0ff */
[----:B----4-:R-:W-:Y:S02]  /*1f40*/  IADD3 R24, PT, PT, R24, R53, R13 ;  /* 0x0000003518187210 */ /* 0x010fe40007ffe00d */
[----:B------:R-:W-:-:S02]  /*1f50*/  LOP3.LUT R30, R30, 0x3, RZ, 0xc0, !PT ;  /* 0x000000031e1e7812 */ /* 0x000fc400078ec0ff */
[----:B------:R-:W-:Y:S02]  /*1f60*/  IADD3 R34, PT, PT, R34, R36, R35 ;  /* 0x0000002422227210 */ /* 0x000fe40007ffe023 */
[----:B------:R-:W-:Y:S01]  /*1f70*/  IADD3 R49, PT, PT, R49, R52, R51 ;  /* 0x0000003431317210 */ /* 0x000fe20007ffe033 */
[----:B------:R-:W-:Y:S01]  /*1f80*/  UMOV UR12, UR6 ;  /* 0x00000006000c7c82 */ /* 0x000fe20008000000 */
[----:B------:R-:W0:Y:S01]  /*1f90*/  LDC.64 R52, c[0x0][0x3a8] ;  /* 0x0000ea00ff347b82 */ /* 0x000e220000000a00 */
[----:B------:R-:W-:-:S07]  /*1fa0*/  VOTEU.ALL UP2, P0 ;  /* 0x0000000000ff7886 */ /* 0x000fce0000040000 */
[----:B------:R-:W-:Y:S01]  /*1fb0*/  BAR.SYNC.DEFER_BLOCKING 0x0 ;  /* 0x0000000000007b1d */ /* 0x000fe20000010000 */
[----:B------:R-:W-:Y:S02]  /*1fc0*/  IADD3 R2, PT, PT, R2, R12, R11 ;  /* 0x0000000c02027210 */ /* 0x000fe40007ffe00b */
[----:B------:R-:W-:Y:S02]  /*1fd0*/  LOP3.LUT R4, R4, 0x3, RZ, 0xc0, !PT ;  /* 0x0000000304047812 */ /* 0x000fe400078ec0ff */
[----:B------:R-:W-:Y:S02]  /*1fe0*/  IADD3 R30, PT, PT, R30, R33, R32 ;  /* 0x000000211e1e7210 */ /* 0x000fe40007ffe020 */
[----:B------:R-:W-:Y:S02]  /*1ff0*/  LOP3.LUT R11, R34, 0xf, RZ, 0xc0, !PT ;  /* 0x0000000f220b7812 */ /* 0x000fe400078ec0ff */
[----:B------:R-:W-:-:S03]  /*2000*/  IADD3 R4, PT, PT, R4, R16, R15 ;  /* 0x0000001004047210 */ /* 0x000fc60007ffe00f */
[----:B------:R-:W-:Y:S02]  /*2010*/  IMAD R30, R30, 0x10, R11 ;  /* 0x000000101e1e7824 */ /* 0x000fe400078e020b */
[----:B------:R-:W-:Y:S01]  /*2020*/  IMAD.SHL.U32 R11, R26, 0x100, RZ ;  /* 0x000001001a0b7824 */ /* 0x000fe200078e00ff */
[----:B------:R-:W4:Y:S01]  /*2030*/  LDCU.64 UR24, c[0x0][0x358] ;  /* 0x00006b00ff1877ac */ /* 0x000f220008000a00 */
[----:B------:R-:W-:Y:S02]  /*2040*/  IMAD.IADD R41, R41, 0x1, R42 ;  /* 0x0000000129297824 */ /* 0x000fe400078e022a */
[----:B------:R-:W-:Y:S01]  /*2050*/  IMAD.SHL.U32 R13, R4, 0x100, RZ ;  /* 0x00000100040d7824 */ /* 0x000fe200078e00ff */
[----:B------:R-:W0:Y:S02]  /*2060*/  FENCE.VIEW.ASYNC.S ;  /* 0x00000000000073c6 */ /* 0x000e240000000000 */
[----:B0-----:R-:W0:Y:S01]  /*2070*/  @!UP2 SYNCS.EXCH.64 URZ, [UR12], UR14 ;  /* 0x0000000e0cffa5b2 */ /* 0x001e220008000100 */
[----:B------:R-:W-:Y:S01]  /*2080*/  IMAD.IADD R45, R45, 0x1, R46 ;  /* 0x000000012d2d7824 */ /* 0x000fe200078e022e */
[----:B------:R-:W-:-:S02]  /*2090*/  LOP3.LUT R11, R11, 0xf00, RZ, 0xe2, !PT ;  /* 0x00000f000b0b7812 */ /* 0x000fc400078ee2ff */
[----:B------:R-:W-:Y:S02]  /*20a0*/  LOP3.LUT R41, R41, 0x3, RZ, 0xc0, !PT ;  /* 0x0000000329297812 */ /* 0x000fe400078ec0ff */
[----:B------:R-:W-:Y:S01]  /*20b0*/  LOP3.LUT R13, R13, 0xf00, RZ, 0xe2, !PT ;  /* 0x00000f000d0d7812 */ /* 0x000fe200078ee2ff */
[----:B------:R-:W-:Y:S01]  /*20c0*/  IMAD R11, R24, 0x1000, R11 ;  /* 0x00001000180b7824 */ /* 0x000fe200078e020b */
[----:B------:R-:W-:Y:S02]  /*20d0*/  LOP3.LUT R30, R30, 0xff, RZ, 0xc0, !PT ;  /* 0x000000ff1e1e7812 */ /* 0x000fe400078ec0ff */
[----:B------:R-:W-:Y:S01]  /*20e0*/  LOP3.LUT R45, R45, 0x3, RZ, 0xc0, !PT ;  /* 0x000000032d2d7812 */ /* 0x000fe200078ec0ff */
[----:B------:R-:W-:Y:S01]  /*20f0*/  IMAD R13, R2, 0x1000, R13 ;  /* 0x00001000020d7824 */ /* 0x000fe200078e020d */
[----:B------:R-:W-:Y:S01]  /*2100*/  IADD3 R41, PT, PT, R41, R44, R43 ;  /* 0x0000002c29297210 */ /* 0x000fe20007ffe02b */
[----:B------:R-:W-:Y:S01]  /*2110*/  IMAD.IADD R2, R11, 0x1, R30 ;  /* 0x000000010b027824 */ /* 0x000fe200078e021e */
[----:B------:R-:W-:Y:S01]  /*2120*/  IADD3 R47, PT, PT, R45, R48, R47 ;  /* 0x000000302d2f7210 */ /* 0x000fe20007ffe02f */
[----:B------:R-:W-:Y:S01]  /*2130*/  IMAD.SHL.U32 R11, R52, 0x8, RZ ;  /* 0x00000008340b7824 */ /* 0x000fe200078e00ff */
[----:B------:R-:W-:Y:S01]  /*2140*/  LOP3.LUT R4, R49, 0xf, RZ, 0xc0, !PT ;  /* 0x0000000f31047812 */ /* 0x000fe200078ec0ff */
[----:B------:R-:W-:Y:S01]  /*2150*/  IMAD.SHL.U32 R41, R41, 0x100, RZ ;  /* 0x0000010029297824 */ /* 0x000fe200078e00ff */
[----:B-1----:R-:W-:-:S02]  /*2160*/  PRMT R33, RZ, 0x7610, R33 ;  /* 0x00007610ff217816 */ /* 0x002fc40000000021 */
[----:B------:R-:W-:Y:S01]  /*2170*/  PRMT R15, RZ, 0x7610, R15 ;  /* 0x00007610ff0f7816 */ /* 0x000fe2000000000f */
[----:B------:R-:W-:Y:S01]  /*2180*/  IMAD R47, R47, 0x10, R4 ;  /* 0x000000102f2f7824 */ /* 0x000fe200078e0204 */
[----:B------:R-:W-:Y:S02]  /*2190*/  LOP3.LUT R4, R41, 0xf00, RZ, 0xe2, !PT ;  /* 0x00000f0029047812 */ /* 0x000fe400078ee2ff */
[----:B------:R-:W-:Y:S01]  /*21a0*/  PRMT R46, RZ, 0x7610, R46 ;  /* 0x00007610ff2e7816 */ /* 0x000fe2000000002e */
[----:B0-----:R-:W-:Y:S01]  /*21b0*/  BAR.SYNC.DEFER_BLOCKING 0x0 ;  /* 0x0000000000007b1d */ /* 0x001fe20000010000 */
[----:B--2---:R-:W-:Y:S02]  /*21c0*/  IMAD.MOV.U32 R49, RZ, RZ, R28 ;  /* 0x000000ffff317224 */ /* 0x004fe400078e001c */
[----:B---3--:R-:W-:-:S04]  /*21d0*/  IMAD.MOV.U32 R48, RZ, RZ, R29 ;  /* 0x000000ffff307224 */ /* 0x008fc800078e001d */
[C---:B------:R-:W-:Y:S01]  /*21e0*/  IMAD.WIDE R28, R11.reuse, 0x2, R48 ;  /* 0x000000020b1c7825 */ /* 0x040fe200078e0230 */
[----:B----4-:R-:W2:Y:S03]  /*21f0*/  @!P1 LDG.E.U16 R33, desc[UR24][R48.64] ;  /* 0x0000001830219981 */ /* 0x010ea6000c1e1500 */
[----:B------:R-:W-:Y:S01]  /*2200*/  IMAD.MOV.U32 R51, RZ, RZ, R40 ;  /* 0x000000ffff337224 */ /* 0x000fe200078e0028 */
[----:B------:R-:W3:Y:S01]  /*2210*/  @!P4 LDG.E.U16 R15, desc[UR24][R28.64] ;  /* 0x000000181c0fc981 */ /* 0x000ee2000c1e1500 */
[----:B------:R-:W-:-:S05]  /*2220*/  IMAD.WIDE R40, R11, 0x2, R50 ;  /* 0x000000020b287825 */ /* 0x000fca00078e0232 */
[----:B------:R-:W4:Y:S01]  /*2230*/  @!P4 LDG.E.U16 R46, desc[UR24][R40.64] ;  /* 0x00000018282ec981 */ /* 0x000f22000c1e1500 */
[----:B------:R-:W-:Y:S01]  /*2240*/  IMAD.IADD R17, R17, 0x1, R18 ;  /* 0x0000000111117824 */ /* 0x000fe200078e0212 */
[----:B------:R-:W-:-:S04]  /*2250*/  LOP3.LUT R21, R21, 0x3, RZ, 0xc0, !PT ;  /* 0x0000000315157812 */ /* 0x000fc800078ec0ff */
[----:B------:R-:W-:Y:S02]  /*2260*/  LOP3.LUT R17, R17, 0x3, RZ, 0xc0, !PT ;  /* 0x0000000311117812 */ /* 0x000fe400078ec0ff */
[----:B------:R-:W-:Y:S02]  /*2270*/  IADD3 R21, PT, PT, R21, R23, R22 ;  /* 0x0000001715157210 */ /* 0x000fe40007ffe016 */
[----:B------:R-:W-:Y:S02]  /*2280*/  IADD3 R17, PT, PT, R17, R20, R19 ;  /* 0x0000001411117210 */ /* 0x000fe40007ffe013 */
[----:B------:R-:W-:-:S05]  /*2290*/  LOP3.LUT R12, R21, 0xf, RZ, 0xc0, !PT ;  /* 0x0000000f150c7812 */ /* 0x000fca00078ec0ff */
[----:B------:R-:W-:Y:S01]  /*22a0*/  IMAD R17, R17, 0x10, R12 ;  /* 0x0000001011117824 */ /* 0x000fe200078e020c */
[----:B------:R-:W-:Y:S01]  /*22b0*/  LOP3.LUT R47, R47, 0xff, RZ, 0xc0, !PT ;  /* 0x000000ff2f2f7812 */ /* 0x000fe200078ec0ff */
[----:B------:R-:W-:-:S03]  /*22c0*/  IMAD R4, R37, 0x1000, R4 ;  /* 0x0000100025047824 */ /* 0x000fc600078e0204 */
[----:B------:R-:W-:Y:S01]  /*22d0*/  LOP3.LUT R12, R17, 0xff, RZ, 0xc0, !PT ;  /* 0x000000ff110c7812 */ /* 0x000fe200078ec0ff */
[----:B------:R-:W-:-:S04]  /*22e0*/  IMAD.IADD R47, R4, 0x1, R47 ;  /* 0x00000001042f7824 */ /* 0x000fc800078e022f */
[----:B------:R-:W-:Y:S01]  /*22f0*/  IMAD.IADD R4, R13, 0x1, R12 ;  /* 0x000000010d047824 */ /* 0x000fe200078e020c */
[----:B------:R-:W-:Y:S04]  /*2300*/  STL.64 [R1+0x938], R38 ;  /* 0x0009382601007387 */ /* 0x000fe80000100a00 */
[----:B------:R-:W-:Y:S01]  /*2310*/  LOP3.LUT R4, R4, 0xffff, RZ, 0xc0, !PT ;  /* 0x0000ffff04047812 */ /* 0x000fe200078ec0ff */
[----:B------:R-:W-:Y:S03]  /*2320*/  STL [R1+0x910], R34 ;  /* 0x0009102201007387 */ /* 0x000fe60000100800 */
[----:B------:R-:W-:Y:S01]  /*2330*/  SHF.R.U32.HI R13, RZ, 0xf, R4 ;  /* 0x0000000fff0d7819 */ /* 0x000fe20000011604 */
[----:B------:R-:W-:Y:S04]  /*2340*/  STL [R1+0x7f4], R53 ;  /* 0x0007f43501007387 */ /* 0x000fe80000100800 */
[----:B------:R-:W-:Y:S01]  /*2350*/  STL [R1+0x868], R53 ;  /* 0x0008683501007387 */ /* 0x000fe20000100800 */
[----:B------:R-:W-:-:S03]  /*2360*/  LOP3.LUT P4, RZ, R13, 0x1, RZ, 0xc0, !PT ;  /* 0x000000010dff7812 */ /* 0x000fc6000788c0ff */
[----:B------:R-:W-:Y:S04]  /*2370*/  STL.64 [R1+0x8f8], R30 ;  /* 0x0008f81e01007387 */ /* 0x000fe80000100a00 */
[----:B------:R-:W-:Y:S04]  /*2380*/  STL.64 [R1+0x2c0], R40 ;  /* 0x0002c02801007387 */ /* 0x000fe80000100a00 */
[----:B------:R-:W-:Y:S01]  /*2390*/  STL.64 [R1+0x2b8], R28 ;  /* 0x0002b81c01007387 */ /* 0x000fe20000100a00 */
[----:B------:R-:W-:Y:S02]  /*23a0*/  PRMT R2, R2, 0x5410, R47 ;  /* 0x0000541002027816 */ /* 0x000fe4000000002f */
[----:B------:R-:W-:-:S02]  /*23b0*/  PRMT R21, RZ, 0x7610, R21 ;  /* 0x00007610ff157816 */ /* 0x000fc40000000015 */
[----:B------:R-:W-:Y:S02]  /*23c0*/  PRMT R20, RZ, 0x7610, R20 ;  /* 0x00007610ff147816 */ /* 0x000fe40000000014 */
[----:B------:R-:W-:-:S06]  /*23d0*/  PRMT R35, RZ, 0x7610, R35 ;  /* 0x00007610ff237816 */ /* 0x000fcc0000000023 */
[----:B------:R-:W4:Y:S04]  /*23e0*/  @!P1 LDG.E.U16 R35, desc[UR24][R50.64] ;  /* 0x0000001832239981 */ /* 0x000f28000c1e1500 */
[----:B--2---:R0:W-:Y:S04]  /*23f0*/  STL [R1+0x70], R33 ;  /* 0x0000702101007387 */ /* 0x0041e80000100800 */
[----:B0-----:R-:W2:Y:S04]  /*2400*/  LDL R33, [R1+0x338] ;  /* 0x0003380001217983 */ /* 0x001ea80000100800 */
[----:B---3--:R0:W-:Y:S04]  /*2410*/  STL [R1+0x68], R15 ;  /* 0x0000680f01007387 */ /* 0x0081e80000100800 */
[----:B----4-:R1:W-:Y:S01]  /*2420*/  STL [R1+0x6c], R46 ;  /* 0x00006c2e01007387 */ /* 0x0103e20000100800 */
[----:B0-----:R-:W-:-:S04]  /*2430*/  IMAD.SHL.U32 R15, R52, 0x10, RZ ;  /* 0x00000010340f7824 */ /* 0x001fc800078e00ff */
[----:B-1----:R-:W-:-:S04]  /*2440*/  IMAD.WIDE R46, R15, 0x2, R50 ;  /* 0x000000020f2e7825 */ /* 0x002fc800078e0232 */
[----:B------:R-:W-:Y:S01]  /*2450*/  IMAD.WIDE R44, R15, 0x2, R48 ;  /* 0x000000020f2c7825 */ /* 0x000fe200078e0230 */
[----:B------:R0:W3:Y:S04]  /*2460*/  @P4 LDG.E.U16 R21, desc[UR24][R46.64] ;  /* 0x000000182e154981 */ /* 0x0000e8000c1e1500 */
[----:B------:R1:W3:Y:S01]  /*2470*/  @P4 LDG.E.U16 R20, desc[UR24][R44.64] ;  /* 0x000000182c144981 */ /* 0x0002e2000c1e1500 */
[----:B------:R-:W-:-:S04]  /*2480*/  SHF.R.U32.HI R12, RZ, 0x7, R4 ;  /* 0x00000007ff0c7819 */ /* 0x000fc80000011604 */
[----:B------:R-:W-:Y:S01]  /*2490*/  LOP3.LUT P1, RZ, R12, 0x1, RZ, 0xc0, !PT ;  /* 0x000000010cff7812 */ /* 0x000fe2000782c0ff */
[----:B------:R-:W-:Y:S01]  /*24a0*/  IMAD R13, R52, 0x18, RZ ;  /* 0x00000018340d7824 */ /* 0x000fe200078e02ff */
[----:B------:R-:W-:Y:S02]  /*24b0*/  PRMT R19, RZ, 0x7610, R19 ;  /* 0x00007610ff137816 */ /* 0x000fe40000000013 */
[----:B------:R-:W-:Y:S01]  /*24c0*/  PRMT R18, RZ, 0x7610, R18 ;  /* 0x00007610ff127816 */ /* 0x000fe20000000012 */
[----:B------:R-:W-:Y:S01]  /*24d0*/  IMAD.WIDE R40, R13, 0x2, R50 ;  /* 0x000000020d287825 */ /* 0x000fe200078e0232 */
[----:B------:R-:W-:-:S03]  /*24e0*/  SHF.R.U64 R12, R2, 0x17, RZ ;  /* 0x00000017020c7819 */ /* 0x000fc600000012ff */
[----:B------:R-:W-:Y:S01]  /*24f0*/  IMAD.WIDE R28, R13, 0x2, R48 ;  /* 0x000000020d1c7825 */ /* 0x000fe200078e0230 */
[----:B------:R-:W-:-:S03]  /*2500*/  SHF.R.U64 R11, R2, 0x1f, RZ ;  /* 0x0000001f020b7819 */ /* 0x000fc600000012ff */
[----:B------:R4:W2:Y:S01]  /*2510*/  @P1 LDG.E.U16 R19, desc[UR24][R40.64] ;  /* 0x0000001828131981 */ /* 0x0008a2000c1e1500 */
[----:B------:R-:W-:-:S03]  /*2520*/  LOP3.LUT P4, RZ, R11, 0x1, RZ, 0xc0, !PT ;  /* 0x000000010bff7812 */ /* 0x000fc6000788c0ff */
[----:B------:R0:W2:Y:S01]  /*2530*/  @P1 LDG.E.U16 R18, desc[UR24][R28.64] ;  /* 0x000000181c121981 */ /* 0x0000a2000c1e1500 */
[----:B------:R-:W-:Y:S01]  /*2540*/  LOP3.LUT P1, RZ, R12, 0x1, RZ, 0xc0, !PT ;  /* 0x000000010cff7812 */ /* 0x000fe2000782c0ff */
[C---:B------:R-:W-:Y:S02]  /*2550*/  IMAD R13, R52.reuse, 0x28, RZ ;  /* 0x00000028340d7824 */ /* 0x040fe400078e02ff */
[----:B------:R0:W-:Y:S01]  /*2560*/  STL.64 [R1+0x240], R46 ;  /* 0x0002402e01007387 */ /* 0x0001e20000100a00 */
[----:B------:R-:W-:-:S03]  /*2570*/  IMAD.SHL.U32 R12, R52, 0x20, RZ ;  /* 0x00000020340c7824 */ /* 0x000fc600078e00ff */
[----:B------:R1:W-:Y:S01]  /*2580*/  STL.64 [R1+0x238], R44 ;  /* 0x0002382c01007387 */ /* 0x0003e20000100a00 */
[----:B------:R-:W-:-:S03]  /*2590*/  PRMT R15, RZ, 0x7610, R15 ;  /* 0x00007610ff0f7816 */ /* 0x000fc6000000000f */
[----:B------:R4:W-:Y:S01]  /*25a0*/  STL.64 [R1+0x1c0], R40 ;  /* 0x0001c02801007387 */ /* 0x0009e20000100a00 */
[----:B------:R-:W-:Y:S02]  /*25b0*/  PRMT R14, RZ, 0x7610, R14 ;  /* 0x00007610ff0e7816 */ /* 0x000fe4000000000e */
[----:B------:R-:W-:Y:S01]  /*25c0*/  PRMT R17, RZ, 0x7610, R17 ;  /* 0x00007610ff117816 */ /* 0x000fe20000000011 */
[----:B0-----:R-:W-:Y:S01]  /*25d0*/  IMAD.WIDE R46, R12, 0x2, R50 ;  /* 0x000000020c2e7825 */ /* 0x001fe200078e0232 */
[----:B------:R-:W-:-:S03]  /*25e0*/  PRMT R16, RZ, 0x7610, R16 ;  /* 0x00007610ff107816 */ /* 0x000fc60000000010 */
[----:B-1----:R-:W-:Y:S01]  /*25f0*/  IMAD.WIDE R44, R12, 0x2, R48 ;  /* 0x000000020c2c7825 */ /* 0x002fe200078e0230 */
[C---:B------:R-:W-:Y:S01]  /*2600*/  SHF.R.U64 R12, R2.reuse, 0x7, RZ ;  /* 0x00000007020c7819 */ /* 0x040fe200000012ff */
[----:B------:R-:W2:Y:S02]  /*2610*/  @P4 LDG.E.U16 R17, desc[UR24][R46.64] ;  /* 0x000000182e114981 */ /* 0x000ea4000c1e1500 */
[----:B----4-:R-:W-:Y:S01]  /*2620*/  IMAD.WIDE R40, R13, 0x2, R50 ;  /* 0x000000020d287825 */ /* 0x010fe200078e0232 */
[----:B------:R-:W-:Y:S01]  /*2630*/  SHF.R.U64 R11, R2, 0xf, RZ ;  /* 0x0000000f020b7819 */ /* 0x000fe200000012ff */
[----:B------:R0:W4:Y:S04]  /*2640*/  @P4 LDG.E.U16 R16, desc[UR24][R44.64] ;  /* 0x000000182c104981 */ /* 0x000128000c1e1500 */
[----:B------:R1:W2:Y:S01]  /*2650*/  @P1 LDG.E.U16 R15, desc[UR24][R40.64] ;  /* 0x00000018280f1981 */ /* 0x0002a2000c1e1500 */
[----:B------:R-:W-:-:S02]  /*2660*/  LOP3.LUT P4, RZ, R11, 0x1, RZ, 0xc0, !PT ;  /* 0x000000010bff7812 */ /* 0x000fc4000788c0ff */
[----:B------:R-:W-:Y:S02]  /*2670*/  PRMT R34, RZ, 0x7610, R34 ;  /* 0x00007610ff227816 */ /* 0x000fe40000000022 */
[----:B------:R-:W-:Y:S02]  /*2680*/  PRMT R22, RZ, 0x7610, R22 ;  /* 0x00007610ff167816 */ /* 0x000fe40000000016 */
[----:B------:R-:W-:Y:S01]  /*2690*/  PRMT R23, RZ, 0x7610, R23 ;  /* 0x00007610ff177816 */ /* 0x000fe20000000017 */
[----:B---3--:R-:W-:Y:S04]  /*26a0*/  STL.64 [R1+0x900], R20 ;  /* 0x0009001401007387 */ /* 0x008fe80000100a00 */
[----:B------:R3:W-:Y:S04]  /*26b0*/  STL.64 [R1+0x1b8], R28 ;  /* 0x0001b81c01007387 */ /* 0x0007e80000100a00 */
[----:B------:R-:W-:Y:S01]  /*26c0*/  STL [R1+0x74], R35 ;  /* 0x0000742301007387 */ /* 0x000fe20000100800 */
[----:B---3--:R-:W-:-:S03]  /*26d0*/  IMAD.WIDE R28, R13, 0x2, R48 ;  /* 0x000000020d1c7825 */ /* 0x008fc600078e0230 */
[----:B------:R-:W-:Y:S04]  /*26e0*/  STL.64 [R1+0x140], R46 ;  /* 0x0001402e01007387 */ /* 0x000fe80000100a00 */
[----:B------:R3:W4:Y:S01]  /*26f0*/  @P1 LDG.E.U16 R14, desc[UR24][R28.64] ;  /* 0x000000181c0e1981 */ /* 0x000722000c1e1500 */
[----:B------:R-:W-:-:S03]  /*2700*/  LOP3.LUT P1, RZ, R12, 0x1, RZ, 0xc0, !PT ;  /* 0x000000010cff7812 */ /* 0x000fc6000782c0ff */
[----:B------:R0:W-:Y:S01]  /*2710*/  STL.64 [R1+0x138], R44 ;  /* 0x0001382c01007387 */ /* 0x0001e20000100a00 */
[C---:B------:R-:W-:Y:S01]  /*2720*/  IMAD R12, R52.reuse, 0x30, RZ ;  /* 0x00000030340c7824 */ /* 0x040fe200078e02ff */
[----:B------:R-:W-:Y:S02]  /*2730*/  PRMT R13, RZ, 0x7610, R13 ;  /* 0x00007610ff0d7816 */ /* 0x000fe4000000000d */
[----:B------:R1:W-:Y:S01]  /*2740*/  STL.64 [R1+0xc0], R40 ;  /* 0x0000c02801007387 */ /* 0x0003e20000100a00 */
[----:B0-----:R-:W-:-:S03]  /*2750*/  IMAD R44, R52, 0x38, RZ ;  /* 0x00000038342c7824 */ /* 0x001fc600078e02ff */
[----:B------:R3:W-:Y:S01]  /*2760*/  STL.64 [R1+0xb8], R28 ;  /* 0x0000b81c01007387 */ /* 0x0007e20000100a00 */
[----:B------:R-:W-:-:S04]  /*2770*/  IMAD.WIDE R46, R44, 0x2, R50 ;  /* 0x000000022c2e7825 */ /* 0x000fc800078e0232 */
[----:B------:R-:W-:Y:S01]  /*2780*/  IMAD.WIDE R44, R44, 0x2, R48 ;  /* 0x000000022c2c7825 */ /* 0x000fe200078e0230 */
[----:B------:R-:W4:Y:S03]  /*2790*/  @P1 LDG.E.U16 R22, desc[UR24][R46.64] ;  /* 0x000000182e161981 */ /* 0x000f26000c1e1500 */
[C---:B-1----:R-:W-:Y:S01]  /*27a0*/  IMAD.WIDE R40, R12.reuse, 0x2, R50 ;  /* 0x000000020c287825 */ /* 0x042fe200078e0232 */
[----:B------:R-:W4:Y:S03]  /*27b0*/  @P1 LDG.E.U16 R13, desc[UR24][R44.64] ;  /* 0x000000182c0d1981 */ /* 0x000f26000c1e1500 */
[----:B---3--:R-:W-:Y:S01]  /*27c0*/  IMAD.WIDE R28, R12, 0x2, R48 ;  /* 0x000000020c1c7825 */ /* 0x008fe200078e0230 */
[----:B------:R0:W3:Y:S04]  /*27d0*/  @P4 LDG.E.U16 R34, desc[UR24][R40.64] ;  /* 0x0000001828224981 */ /* 0x0000e8000c1e1500 */
[----:B------:R-:W3:Y:S04]  /*27e0*/  @P4 LDG.E.U16 R23, desc[UR24][R28.64] ;  /* 0x000000181c174981 */ /* 0x000ee8000c1e1500 */
[----:B------:R0:W-:Y:S04]  /*27f0*/  STL.64 [R1+0x40], R40 ;  /* 0x0000402801007387 */ /* 0x0001e80000100a00 */
[----:B------:R-:W-:Y:S04]  /*2800*/  STL.64 [R1+0x38], R28 ;  /* 0x0000381c01007387 */ /* 0x000fe80000100a00 */
[----:B------:R-:W-:Y:S04]  /*2810*/  STL [R1+0x768], R46 ;  /* 0x0007682e01007387 */ /* 0x000fe80000100800 */
[----:B------:R-:W-:Y:S04]  /*2820*/  STL [R1+0x810], R46 ;  /* 0x0008102e01007387 */ /* 0x000fe80000100800 */
[----:B------:R-:W-:Y:S04]  /*2830*/  STL [R1+0x894], R46 ;  /* 0x0008942e01007387 */ /* 0x000fe80000100800 */
[----:B------:R-:W-:Y:S04]  /*2840*/  STL [R1+0x764], R47 ;  /* 0x0007642f01007387 */ /* 0x000fe80000100800 */
[----:B------:R-:W-:Y:S04]  /*2850*/  STL [R1+0x778], R47 ;  /* 0x0007782f01007387 */ /* 0x000fe80000100800 */
[----:B------:R-:W-:Y:S04]  /*2860*/  STL [R1+0x788], R47 ;  /* 0x0007882f01007387 */ /* 0x000fe80000100800 */
[----:B------:R-:W-:Y:S01]  /*2870*/  STL [R1+0x798], R47 ;  /* 0x0007982f01007387 */ /* 0x000fe20000100800 */
[----:B------:R-:W-:-:S03]  /*2880*/  SHF.R.U32.HI R12, RZ, 0xe, R4 ;  /* 0x0000000eff0c7819 */ /* 0x000fc60000011604 */
[----:B------:R-:W-:Y:S01]  /*2890*/  STL [R1+0x7a8], R47 ;  /* 0x0007a82f01007387 */ /* 0x000fe20000100800 */
[----:B--2---:R-:W-:-:S03]  /*28a0*/  VIADD R11, R33, 0xfffffffd ;  /* 0xfffffffd210b7836 */ /* 0x004fc60000000000 */
[----:B------:R-:W-:Y:S04]  /*28b0*/  STL [R1+0x7d0], R47 ;  /* 0x0007d02f01007387 */ /* 0x000fe80000100800 */
[----:B------:R-:W-:Y:S04]  /*28c0*/  STL [R1+0x7e0], R47 ;  /* 0x0007e02f01007387 */ /* 0x000fe80000100800 */
[----:B------:R-:W-:Y:S01]  /*28d0*/  STL [R1+0x808], R47 ;  /* 0x0008082f01007387 */ /* 0x000fe20000100800 */
[----:B------:R-:W-:-:S03]  /*28e0*/  LOP3.LUT P1, RZ, R12, 0x1, RZ, 0xc0, !PT ;  /* 0x000000010cff7812 */ /* 0x000fc6000782c0ff */
[----:B------:R-:W-:Y:S04]  /*28f0*/  STL [R1+0x88c], R47 ;  /* 0x00088c2f01007387 */ /* 0x000fe80000100800 */
[----:B------:R-:W-:Y:S01]  /*2900*/  STL [R1+0x78c], R44 ;  /* 0x00078c2c01007387 */ /* 0x000fe20000100800 */
[----:B------:R-:W-:-:S03]  /*2910*/  ISETP.GE.U32.AND P4, PT, R11, 0x7fffffbe, PT ;  /* 0x7fffffbe0b00780c */ /* 0x000fc60003f86070 */
[----:B------:R-:W-:Y:S01]  /*2920*/  STL [R1+0x7b8], R44 ;  /* 0x0007b82c01007387 */ /* 0x000fe20000100800 */
[----:B------:R-:W-:-:S03]  /*2930*/  IMAD R11, R52, 0x9, RZ ;  /* 0x00000009340b7824 */ /* 0x000fc600078e02ff */
[----:B------:R-:W-:Y:S04]  /*2940*/  STL [R1+0x7e4], R44 ;  /* 0x0007e42c01007387 */ /* 0x000fe80000100800 */
[----:B------:R-:W-:Y:S04]  /*2950*/  STL [R1+0x8b4], R44 ;  /* 0x0008b42c01007387 */ /* 0x000fe80000100800 */
[----:B------:R-:W-:Y:S01]  /*2960*/  STL [R1+0x76c], R45 ;  /* 0x00076c2d01007387 */ /* 0x000fe20000100800 */
[----:B------:R-:W-:Y:S01]  /*2970*/  PRMT R43, RZ, 0x7610, R43 ;  /* 0x00007610ff2b7816 */ /* 0x000fe2000000002b */
[----:B0-----:R-:W-:Y:S01]  /*2980*/  IMAD.WIDE R40, R11, 0x2, R48 ;  /* 0x000000020b287825 */ /* 0x001fe200078e0230 */
[----:B------:R-:W-:-:S02]  /*2990*/  PRMT R6, RZ, 0x7610, R6 ;  /* 0x00007610ff067816 */ /* 0x000fc40000000006 */
[----:B------:R-:W-:Y:S01]  /*29a0*/  PRMT R7, RZ, 0x7610, R7 ;  /* 0x00007610ff077816 */ /* 0x000fe20000000007 */
[----:B----4-:R0:W-:Y:S04]  /*29b0*/  STL [R1+0xd8], R13 ;  /* 0x0000d80d01007387 */ /* 0x0101e80000100800 */
[----:B---3--:R1:W-:Y:S04]  /*29c0*/  STL [R1+0xd4], R34 ;  /* 0x0000d42201007387 */ /* 0x0083e80000100800 */
[----:B------:R-:W-:Y:S01]  /*29d0*/  STL [R1+0xdc], R22 ;  /* 0x0000dc1601007387 */ /* 0x000fe20000100800 */
[----:B0-----:R-:W-:-:S03]  /*29e0*/  IMAD R13, R52, 0x11, RZ ;  /* 0x00000011340d7824 */ /* 0x001fc600078e02ff */
[----:B------:R0:W-:Y:S01]  /*29f0*/  STL [R1+0xe0], R23 ;  /* 0x0000e01701007387 */ /* 0x0001e20000100800 */
[----:B------:R-:W-:-:S04]  /*2a00*/  IMAD.WIDE R28, R13, 0x2, R48 ;  /* 0x000000020d1c7825 */ /* 0x000fc800078e0230 */
[--C-:B-1----:R-:W-:Y:S01]  /*2a10*/  IMAD.WIDE R34, R13, 0x2, R50.reuse ;  /* 0x000000020d227825 */ /* 0x102fe200078e0232 */
[----:B------:R-:W2:Y:S03]  /*2a20*/  @P1 LDG.E.U16 R6, desc[UR24][R28.64] ;  /* 0x000000181c061981 */ /* 0x000ea6000c1e1500 */
[----:B0-----:R-:W-:Y:S01]  /*2a30*/  IMAD.WIDE R22, R11, 0x2, R50 ;  /* 0x000000020b167825 */ /* 0x001fe200078e0232 */
[----:B------:R-:W3:Y:S04]  /*2a40*/  @P1 LDG.E.U16 R7, desc[UR24][R34.64] ;  /* 0x0000001822071981 */ /* 0x000ee8000c1e1500 */
[----:B------:R0:W-:Y:S04]  /*2a50*/  STL.64 [R1+0x2b0], R22 ;  /* 0x0002b01601007387 */ /* 0x0001e80000100a00 */
[----:B------:R1:W-:Y:S04]  /*2a60*/  STL.64 [R1+0x2a8], R40 ;  /* 0x0002a82801007387 */ /* 0x0003e80000100a00 */
[----:B------:R-:W4:Y:S04]  /*2a70*/  @!P5 LDG.E.U16 R43, desc[UR24][R22.64] ;  /* 0x00000018162bd981 */ /* 0x000f28000c1e1500 */
[----:B0-----:R-:W4:Y:S01]  /*2a80*/  LDL.LU.64 R22, [R1+0x950] ;  /* 0x0009500001167983 */ /* 0x001f220000300a00 */
[----:B------:R-:W-:-:S02]  /*2a90*/  PRMT R26, RZ, 0x7610, R26 ;  /* 0x00007610ff1a7816 */ /* 0x000fc4000000001a */
[----:B------:R-:W-:Y:S02]  /*2aa0*/  SHF.R.U32.HI R12, RZ, 0x6, R4 ;  /* 0x00000006ff0c7819 */ /* 0x000fe40000011604 */
[----:B------:R-:W-:Y:S02]  /*2ab0*/  SHF.R.U64 R11, R2, 0x1e, RZ ;  /* 0x0000001e020b7819 */ /* 0x000fe400000012ff */
[----:B------:R1:W4:Y:S01]  /*2ac0*/  @!P5 LDG.E.U16 R26, desc[UR24][R40.64] ;  /* 0x00000018281ad981 */ /* 0x000322000c1e1500 */
[----:B------:R-:W-:Y:S01]  /*2ad0*/  LOP3.LUT P5, RZ, R12, 0x1, RZ, 0xc0, !PT ;  /* 0x000000010cff7812 */ /* 0x000fe200078ac0ff */
[----:B------:R-:W-:Y:S01]  /*2ae0*/  IMAD R12, R52, 0x19, RZ ;  /* 0x00000019340c7824 */ /* 0x000fe200078e02ff */
[----:B------:R-:W-:Y:S01]  /*2af0*/  LOP3.LUT P1, RZ, R11, 0x1, RZ, 0xc0, !PT ;  /* 0x000000010bff7812 */ /* 0x000fe2000782c0ff */
[----:B------:R0:W-:Y:S01]  /*2b00*/  STL.64 [R1+0x230], R34 ;  /* 0x0002302201007387 */ /* 0x0001e20000100a00 */
[----:B------:R-:W-:Y:S02]  /*2b10*/  PRMT R25, RZ, 0x7610, R25 ;  /* 0x00007610ff197816 */ /* 0x000fe40000000019 */
[----:B------:R-:W-:Y:S01]  /*2b20*/  PRMT R24, RZ, 0x7610, R24 ;  /* 0x00007610ff187816 */ /* 0x000fe20000000018 */
[----:B-1----:R-:W-:Y:S01]  /*2b30*/  IMAD.WIDE R40, R12, 0x2, R50 ;  /* 0x000000020c287825 */ /* 0x002fe200078e0232 */
[----:B------:R1:W-:Y:S03]  /*2b40*/  STL.64 [R1+0x228], R28 ;  /* 0x0002281c01007387 */ /* 0x0003e60000100a00 */
[----:B------:R-:W-:-:S02]  /*2b50*/  IMAD R13, R52, 0x21, RZ ;  /* 0x00000021340d7824 */ /* 0x000fc400078e02ff */
[----:B0-----:R-:W-:Y:S01]  /*2b60*/  IMAD.WIDE R34, R12, 0x2, R48 ;  /* 0x000000020c227825 */ /* 0x001fe200078e0230 */
[----:B------:R-:W-:Y:S04]  /*2b70*/  STL.64 [R1+0x1b0], R40 ;  /* 0x0001b02801007387 */ /* 0x000fe80000100a00 */
[----:B------:R-:W4:Y:S01]  /*2b80*/  @P5 LDG.E.U16 R25, desc[UR24][R40.64] ;  /* 0x0000001828195981 */ /* 0x000f22000c1e1500 */
[----:B-1----:R-:W-:-:S03]  /*2b90*/  IMAD.WIDE R28, R13, 0x2, R50 ;  /* 0x000000020d1c7825 */ /* 0x002fc600078e0232 */
[----:B------:R-:W4:Y:S04]  /*2ba0*/  @P5 LDG.E.U16 R24, desc[UR24][R34.64] ;  /* 0x0000001822185981 */ /* 0x000f28000c1e1500 */
[----:B--2---:R-:W-:Y:S04]  /*2bb0*/  STL [R1+0x58], R6 ;  /* 0x0000580601007387 */ /* 0x004fe80000100800 */
[----:B---3--:R0:W-:Y:S02]  /*2bc0*/  STL [R1+0x5c], R7 ;  /* 0x00005c0701007387 */ /* 0x0081e40000100800 */
[----:B0-----:R-:W-:Y:S01]  /*2bd0*/  IMAD.WIDE R6, R13, 0x2, R48 ;  /* 0x000000020d067825 */ /* 0x001fe200078e0230 */
[----:B----4-:R-:W-:-:S02]  /*2be0*/  PRMT R23, RZ, 0x7610, R23 ;  /* 0x00007610ff177816 */ /* 0x010fc40000000017 */
[----:B------:R-:W-:-:S04]  /*2bf0*/  PRMT R22, RZ, 0x7610, R22 ;  /* 0x00007610ff167816 */ /* 0x000fc80000000016 */
[----:B------:R0:W2:Y:S04]  /*2c00*/  @P1 LDG.E.U16 R23, desc[UR24][R28.64] ;  /* 0x000000181c171981 */ /* 0x0000a8000c1e1500 */
[----:B------:R1:W2:Y:S01]  /*2c10*/  @P1 LDG.E.U16 R22, desc[UR24][R6.64] ;  /* 0x0000001806161981 */ /* 0x0002a2000c1e1500 */
[C---:B------:R-:W-:Y:S02]  /*2c20*/  SHF.R.U64 R11, R2.reuse, 0x16, RZ ;  /* 0x00000016020b7819 */ /* 0x040fe400000012ff */
[----:B------:R-:W-:Y:S02]  /*2c30*/  SHF.R.U64 R12, R2, 0xe, RZ ;  /* 0x0000000e020c7819 */ /* 0x000fe400000012ff */
[----:B------:R-:W-:Y:S01]  /*2c40*/  LOP3.LUT P5, RZ, R11, 0x1, RZ, 0xc0, !PT ;  /* 0x000000010bff7812 */ /* 0x000fe200078ac0ff */
[----:B------:R-:W-:Y:S01]  /*2c50*/  IMAD R11, R52, 0x29, RZ ;  /* 0x00000029340b7824 */ /* 0x000fe200078e02ff */
[----:B------:R-:W-:Y:S01]  /*2c60*/  LOP3.LUT P1, RZ, R12, 0x1, RZ, 0xc0, !PT ;  /* 0x000000010cff7812 */ /* 0x000fe2000782c0ff */
[----:B------:R-:W-:Y:S01]  /*2c70*/  STL.64 [R1+0x1a8], R34 ;  /* 0x0001a82201007387 */ /* 0x000fe20000100a00 */
[----:B------:R-:W-:Y:S01]  /*2c80*/  IMAD R12, R52, 0x31, RZ ;  /* 0x00000031340c7824 */ /* 0x000fe200078e02ff */
[----:B------:R-:W-:-:S02]  /*2c90*/  PRMT R13, RZ, 0x7610, R13 ;  /* 0x00007610ff0d7816 */ /* 0x000fc4000000000d */
[----:B------:R0:W-:Y:S01]  /*2ca0*/  STL.64 [R1+0x130], R28 ;  /* 0x0001301c01007387 */ /* 0x0001e20000100a00 */
[----:B------:R-:W-:Y:S02]  /*2cb0*/  PRMT R42, RZ, 0x7610, R42 ;  /* 0x00007610ff2a7816 */ /* 0x000fe4000000002a */
[----:B------:R-:W-:Y:S01]  /*2cc0*/  PRMT R32, RZ, 0x7610, R32 ;  /* 0x00007610ff207816 */ /* 0x000fe20000000020 */
[----:B------:R-:W-:Y:S01]  /*2cd0*/  STL.64 [R1+0x8b8], R24 ;  /* 0x0008b81801007387 */ /* 0x000fe20000100a00 */
[----:B0-----:R-:W-:-:S03]  /*2ce0*/  IMAD.WIDE R28, R11, 0x2, R50 ;  /* 0x000000020b1c7825 */ /* 0x001fc600078e0232 */
[----:B------:R1:W-:Y:S01]  /*2cf0*/  STL.64 [R1+0x128], R6 ;  /* 0x0001280601007387 */ /* 0x0003e20000100a00 */
[----:B------:R-:W-:-:S03]  /*2d00*/  IMAD.WIDE R34, R12, 0x2, R48 ;  /* 0x000000020c227825 */ /* 0x000fc600078e0230 */
[----:B------:R-:W-:Y:S04]  /*2d10*/  STL [R1+0x64], R43 ;  /* 0x0000642b01007387 */ /* 0x000fe80000100800 */
[----:B------:R-:W-:Y:S01]  /*2d20*/  STL [R1+0x60], R26 ;  /* 0x0000601a01007387 */ /* 0x000fe20000100800 */
[----:B-1----:R-:W-:-:S03]  /*2d30*/  IMAD.WIDE R6, R11, 0x2, R48 ;  /* 0x000000020b067825 */ /* 0x002fc600078e0230 */
[----:B------:R-:W3:Y:S04]  /*2d40*/  @P5 LDG.E.U16 R13, desc[UR24][R28.64] ;  /* 0x000000181c0d5981 */ /* 0x000ee8000c1e1500 */
[----:B------:R-:W4:Y:S04]  /*2d50*/  @P5 LDG.E.U16 R42, desc[UR24][R6.64] ;  /* 0x00000018062a5981 */ /* 0x000f28000c1e1500 */
[----:B------:R-:W3:Y:S04]  /*2d60*/  @P1 LDG.E.U16 R32, desc[UR24][R34.64] ;  /* 0x0000001822201981 */ /* 0x000ee8000c1e1500 */
[----:B--2---:R-:W-:Y:S04]  /*2d70*/  STL.64 [R1+0x8c0], R22 ;  /* 0x0008c01601007387 */ /* 0x004fe80000100a00 */
[----:B------:R0:W-:Y:S04]  /*2d80*/  STL.64 [R1+0xb0], R28 ;  /* 0x0000b01c01007387 */ /* 0x0001e80000100a00 */
[----:B------:R1:W-:Y:S04]  /*2d90*/  STL.64 [R1+0xa8], R6 ;  /* 0x0000a80601007387 */ /* 0x0003e80000100a00 */
[----:B0-----:R-:W2:Y:S04]  /*2da0*/  LDL.LU.64 R28, [R1+0x948] ;  /* 0x00094800011c7983 */ /* 0x001ea80000300a00 */
[----:B-1----:R-:W2:Y:S01]  /*2db0*/  LDL.LU.64 R6, [R1+0x940] ;  /* 0x0009400001067983 */ /* 0x002ea20000300a00 */
[----:B------:R-:W-:Y:S01]  /*2dc0*/  PRMT R39, RZ, 0x7610, R39 ;  /* 0x00007610ff277816 */ /* 0x000fe20000000027 */
[----:B------:R-:W-:Y:S01]  /*2dd0*/  IMAD.WIDE R40, R12, 0x2, R50 ;  /* 0x000000020c287825 */ /* 0x000fe200078e0232 */
[----:B------:R-:W-:-:S04]  /*2de0*/  SHF.R.U64 R11, R2, 0x6, RZ ;  /* 0x00000006020b7819 */ /* 0x000fc800000012ff */
[----:B------:R-:W-:Y:S01]  /*2df0*/  LOP3.LUT P5, RZ, R11, 0x1, RZ, 0xc0, !PT ;  /* 0x000000010bff7812 */ /* 0x000fe200078ac0ff */
[----:B------:R0:W-:Y:S04]  /*2e00*/  STL.64 [R1+0x30], R40 ;  /* 0x0000302801007387 */ /* 0x0001e80000100a00 */
[----:B------:R0:W2:Y:S01]  /*2e10*/  @P1 LDG.E.U16 R39, desc[UR24][R40.64] ;  /* 0x0000001828271981 */ /* 0x0000a2000c1e1500 */
[----:B------:R-:W-:-:S03]  /*2e20*/  PRMT R38, RZ, 0x7610, R38 ;  /* 0x00007610ff267816 */ /* 0x000fc60000000026 */
[----:B------:R1:W-:Y:S01]  /*2e30*/  STL.64 [R1+0x28], R34 ;  /* 0x0000282201007387 */ /* 0x0003e20000100a00 */
[C---:B------:R-:W-:Y:S02]  /*2e40*/  VIADD R26, R33.reuse, 0xfffffff5 ;  /* 0xfffffff5211a7836 */ /* 0x040fe40000000000 */
[C---:B0-----:R-:W-:Y:S01]  /*2e50*/  IMAD R40, R52.reuse, 0x39, RZ ;  /* 0x0000003934287824 */ /* 0x041fe200078e02ff */
[----:B----4-:R0:W-:Y:S01]  /*2e60*/  STL [R1+0xd0], R42 ;  /* 0x0000d02a01007387 */ /* 0x0101e20000100800 */
[C---:B------:R-:W-:Y:S02]  /*2e70*/  VIADD R12, R33.reuse, 0xfffffffc ;  /* 0xfffffffc210c7836 */ /* 0x040fe40000000000 */
[----:B------:R-:W-:Y:S01]  /*2e80*/  VIADD R11, R33, 0xfffffff4 ;  /* 0xfffffff4210b7836 */ /* 0x000fe20000000000 */
[----:B---3--:R3:W-:Y:S01]  /*2e90*/  STL [R1+0xc8], R32 ;  /* 0x0000c82001007387 */ /* 0x0087e20000100800 */
[----:B-1----:R-:W-:-:S04]  /*2ea0*/  IMAD.WIDE R34, R52, 0x2, R50 ;  /* 0x0000000234227825 */ /* 0x002fc800078e0232 */
[----:B0-----:R-:W-:-:S04]  /*2eb0*/  IMAD.WIDE R42, R40, 0x2, R50 ;  /* 0x00000002282a7825 */ /* 0x001fc800078e0232 */
[----:B------:R-:W-:-:S04]  /*2ec0*/  IMAD.WIDE R40, R40, 0x2, R48 ;  /* 0x0000000228287825 */ /* 0x000fc800078e0230 */
[----:B---3--:R-:W-:Y:S01]  /*2ed0*/  IMAD.WIDE R32, R52, 0x2, R48 ;  /* 0x0000000234207825 */ /* 0x008fe200078e0230 */
[----:B------:R-:W3:Y:S01]  /*2ee0*/  @P5 LDG.E.U16 R38, desc[UR24][R40.64] ;  /* 0x0000001828265981 */ /* 0x000ee2000c1e1500 */
[----:B--2---:R-:W-:Y:S02]  /*2ef0*/  PRMT R6, RZ, 0x7610, R6 ;  /* 0x00007610ff067816 */ /* 0x004fe40000000006 */
[----:B------:R-:W-:-:S04]  /*2f00*/  PRMT R7, RZ, 0x7610, R7 ;  /* 0x00007610ff077816 */ /* 0x000fc80000000007 */
[----:B------:R0:W2:Y:S04]  /*2f10*/  @!P6 LDG.E.U16 R6, desc[UR24][R32.64] ;  /* 0x000000182006e981 */ /* 0x0000a8000c1e1500 */
[----:B------:R1:W4:Y:S04]  /*2f20*/  @!P6 LDG.E.U16 R7, desc[UR24][R34.64] ;  /* 0x000000182207e981 */ /* 0x000328000c1e1500 */
[----:B------:R-:W-:Y:S04]  /*2f30*/  STL.64 [R1+0x770], R42 ;  /* 0x0007702a01007387 */ /* 0x000fe80000100a00 */
[----:B------:R-:W-:Y:S04]  /*2f40*/  STL.64 [R1+0x330], R34 ;  /* 0x0003302201007387 */ /* 0x000fe80000100a00 */
[----:B------:R-:W-:Y:S04]  /*2f50*/  STL [R1+0x814], R42 ;  /* 0x0008142a01007387 */ /* 0x000fe80000100800 */
[----:B------:R0:W-:Y:S04]  /*2f60*/  STL.64 [R1+0x328], R32 ;  /* 0x0003282001007387 */ /* 0x0001e80000100a00 */
[----:B------:R-:W-:Y:S01]  /*2f70*/  STL [R1+0x898], R42 ;  /* 0x0008982a01007387 */ /* 0x000fe20000100800 */
[----:B------:R-:W-:-:S03]  /*2f80*/  ISETP.GE.U32.AND P1, PT, R26, 0x7fffffb6, PT ;  /* 0x7fffffb61a00780c */ /* 0x000fc60003f26070 */
[----:B------:R-:W-:Y:S04]  /*2f90*/  STL [R1+0x80c], R43 ;  /* 0x00080c2b01007387 */ /* 0x000fe80000100800 */
[----:B------:R-:W-:Y:S01]  /*2fa0*/  STL [R1+0x890], R43 ;  /* 0x0008902b01007387 */ /* 0x000fe20000100800 */
[----:B------:R-:W-:-:S03]  /*2fb0*/  ISETP.GE.U32.AND P6, PT, R11, 0x7fffffb5, PT ;  /* 0x7fffffb50b00780c */ /* 0x000fc60003fc6070 */
[----:B------:R-:W-:Y:S01]  /*2fc0*/  STL.64 [R1+0x780], R40 ;  /* 0x0007802801007387 */ /* 0x000fe20000100a00 */
[----:B------:R-:W-:-:S03]  /*2fd0*/  IMAD.SHL.U32 R11, R52, 0x2, RZ ;  /* 0x00000002340b7824 */ /* 0x000fc600078e00ff */
[----:B------:R-:W-:Y:S01]  /*2fe0*/  STL [R1+0x81c], R40 ;  /* 0x00081c2801007387 */ /* 0x000fe20000100800 */
[----:B------:R-:W-:-:S03]  /*2ff0*/  IMAD R26, R52, 0xa, RZ ;  /* 0x0000000a341a7824 */ /* 0x000fc600078e02ff */
[----:B------:R-:W-:Y:S04]  /*3000*/  STL [R1+0x8b0], R40 ;  /* 0x0008b02801007387 */ /* 0x000fe80000100800 */
[----:B------:R-:W-:Y:S04]  /*3010*/  STL [R1+0x818], R41 ;  /* 0x0008182901007387 */ /* 0x000fe80000100800 */
[----:B------:R-:W-:Y:S01]  /*3020*/  STL [R1+0x8a0], R41 ;  /* 0x0008a02901007387 */ /* 0x000fe20000100800 */
[----:B------:R-:W-:-:S03]  /*3030*/  PRMT R37, RZ, 0x7610, R37 ;  /* 0x00007610ff257816 */ /* 0x000fc60000000025 */
[----:B------:R-:W-:Y:S01]  /*3040*/  STL [R1+0xcc], R39 ;  /* 0x0000cc2701007387 */ /* 0x000fe20000100800 */
[----:B------:R-:W-:-:S03]  /*3050*/  PRMT R28, RZ, 0x7610, R28 ;  /* 0x00007610ff1c7816 */ /* 0x000fc6000000001c */
[----:B---3--:R3:W-:Y:S01]  /*3060*/  STL [R1+0x364], R38 ;  /* 0x0003642601007387 */ /* 0x0087e20000100800 */
[----:B------:R-:W-:Y:S01]  /*3070*/  PRMT R36, RZ, 0x7610, R36 ;  /* 0x00007610ff247816 */ /* 0x000fe20000000024 */
[----:B0-----:R-:W-:Y:S01]  /*3080*/  IMAD.WIDE R32, R26, 0x2, R48 ;  /* 0x000000021a207825 */ /* 0x001fe200078e0230 */
[----:B------:R-:W-:-:S03]  /*3090*/  PRMT R29, RZ, 0x7610, R29 ;  /* 0x00007610ff1d7816 */ /* 0x000fc6000000001d */
[--C-:B-1----:R-:W-:Y:S01]  /*30a0*/  IMAD.WIDE R34, R26, 0x2, R50.reuse ;  /* 0x000000021a227825 */ /* 0x102fe200078e0232 */
[----:B------:R-:W4:Y:S03]  /*30b0*/  @!P1 LDG.E.U16 R28, desc[UR24][R32.64] ;  /* 0x00000018201c9981 */ /* 0x000f26000c1e1500 */
[C---:B---3--:R-:W-:Y:S01]  /*30c0*/  IMAD.WIDE R38, R11.reuse, 0x2, R50 ;  /* 0x000000020b267825 */ /* 0x048fe200078e0232 */
[----:B------:R0:W3:Y:S04]  /*30d0*/  @!P1 LDG.E.U16 R29, desc[UR24][R34.64] ;  /* 0x00000018221d9981 */ /* 0x0000e8000c1e1500 */
[----:B------:R1:W3:Y:S04]  /*30e0*/  @!P4 LDG.E.U16 R37, desc[UR24][R38.64] ;  /* 0x000000182625c981 */ /* 0x0002e8000c1e1500 */
[----:B--2---:R-:W-:Y:S04]  /*30f0*/  STL [R1+0x3b0], R6 ;  /* 0x0003b00601007387 */ /* 0x004fe80000100800 */
[----:B----4-:R2:W-:Y:S04]  /*3100*/  STL [R1+0x3b4], R7 ;  /* 0x0003b40701007387 */ /* 0x0105e80000100800 */
[----:B------:R4:W-:Y:S01]  /*3110*/  STL.64 [R1+0x320], R38 ;  /* 0x0003202601007387 */ /* 0x0009e20000100a00 */
[----:B--2---:R-:W-:-:S05]  /*3120*/  IMAD.WIDE R6, R11, 0x2, R48 ;  /* 0x000000020b067825 */ /* 0x004fca00078e0230 */
[----:B------:R2:W-:Y:S04]  /*3130*/  STL.64 [R1+0x318], R6 ;  /* 0x0003180601007387 */ /* 0x0005e80000100a00 */
[----:B----4-:R-:W1:Y:S04]  /*3140*/  LDL.LU.64 R38, [R1+0x938] ;  /* 0x0009380001267983 */ /* 0x010e680000300a00 */
[----:B------:R-:W4:Y:S04]  /*3150*/  @!P4 LDG.E.U16 R36, desc[UR24][R6.64] ;  /* 0x000000180624c981 */ /* 0x000f28000c1e1500 */
[----:B--2---:R-:W2:Y:S01]  /*3160*/  LDL.LU.64 R6, [R1+0x930] ;  /* 0x0009300001067983 */ /* 0x004ea20000300a00 */
[----:B------:R-:W-:-:S06]  /*3170*/  PRMT R44, RZ, 0x7610, R44 ;  /* 0x00007610ff2c7816 */ /* 0x000fcc000000002c */
[----:B------:R-:W2:Y:S01]  /*3180*/  @P5 LDG.E.U16 R44, desc[UR24][R42.64] ;  /* 0x000000182a2c5981 */ /* 0x000ea2000c1e1500 */
[----:B------:R-:W-:Y:S02]  /*3190*/  ISETP.GE.U32.AND P5, PT, R12, 0x7fffffbd, PT ;  /* 0x7fffffbd0c00780c */ /* 0x000fe40003fa6070 */
[--C-:B------:R-:W-:Y:S02]  /*31a0*/  SHF.R.U32.HI R12, RZ, 0x5, R4.reuse ;  /* 0x00000005ff0c7819 */ /* 0x100fe40000011604 */
[----:B------:R-:W-:Y:S02]  /*31b0*/  SHF.R.U32.HI R11, RZ, 0xd, R4 ;  /* 0x0000000dff0b7819 */ /* 0x000fe40000011604 */
[----:B------:R-:W-:Y:S01]  /*31c0*/  LOP3.LUT P4, RZ, R12, 0x1, RZ, 0xc0, !PT ;  /* 0x000000010cff7812 */ /* 0x000fe2000788c0ff */
[----:B------:R0:W-:Y:S01]  /*31d0*/  STL.64 [R1+0x2a0], R34 ;  /* 0x0002a02201007387 */ /* 0x0001e20000100a00 */
[----:B------:R-:W-:Y:S01]  /*31e0*/  LOP3.LUT P1, RZ, R11, 0x1, RZ, 0xc0, !PT ;  /* 0x000000010bff7812 */ /* 0x000fe2000782c0ff */
[----:B------:R-:W-:-:S02]  /*31f0*/  IMAD R26, R52, 0x1a, RZ ;  /* 0x0000001a341a7824 */ /* 0x000fc400078e02ff */
[----:B------:R3:W-:Y:S01]  /*3200*/  STL.64 [R1+0x298], R32 ;  /* 0x0002982001007387 */ /* 0x0007e20000100a00 */
[----:B------:R-:W-:-:S03]  /*3210*/  IMAD R12, R52, 0x12, RZ ;  /* 0x00000012340c7824 */ /* 0x000fc600078e02ff */
[----:B------:R-:W2:Y:S01]  /*3220*/  LDL R40, [R1+0x338] ;  /* 0x0003380001287983 */ /* 0x000ea20000100800 */
[----:B0-----:R-:W-:-:S03]  /*3230*/  IMAD.WIDE R34, R26, 0x2, R48 ;  /* 0x000000021a227825 */ /* 0x001fc600078e0230 */
[----:B------:R-:W-:Y:S04]  /*3240*/  STL [R1+0x398], R28 ;  /* 0x0003981c01007387 */ /* 0x000fe80000100800 */
[----:B---3--:R0:W-:Y:S01]  /*3250*/  STL [R1+0x39c], R29 ;  /* 0x00039c1d01007387 */ /* 0x0081e20000100800 */
[----:B------:R-:W-:-:S04]  /*3260*/  IMAD.WIDE R32, R12, 0x2, R50 ;  /* 0x000000020c207825 */ /* 0x000fc800078e0232 */
[----:B0-----:R-:W-:Y:S01]  /*3270*/  IMAD.WIDE R28, R12, 0x2, R48 ;  /* 0x000000020c1c7825 */ /* 0x001fe200078e0230 */
[----:B-1----:R-:W-:Y:S01]  /*3280*/  PRMT R39, RZ, 0x7610, R39 ;  /* 0x00007610ff277816 */ /* 0x002fe20000000027 */
[----:B----4-:R-:W-:Y:S01]  /*3290*/  STL [R1+0x3a8], R36 ;  /* 0x0003a82401007387 */ /* 0x010fe20000100800 */
[----:B------:R-:W-:-:S03]  /*32a0*/  PRMT R38, RZ, 0x7610, R38 ;  /* 0x00007610ff267816 */ /* 0x000fc60000000026 */
[----:B------:R0:W-:Y:S01]  /*32b0*/  STL [R1+0x3ac], R37 ;  /* 0x0003ac2501007387 */ /* 0x0001e20000100800 */
[----:B--2---:R-:W-:-:S03]  /*32c0*/  PRMT R6, RZ, 0x7610, R6 ;  /* 0x00007610ff067816 */ /* 0x004fc60000000006 */
[----:B------:R-:W2:Y:S01]  /*32d0*/  @P1 LDG.E.U16 R39, desc[UR24][R32.64] ;  /* 0x0000001820271981 */ /* 0x000ea2000c1e1500 */
[----:B------:R-:W-:Y:S01]  /*32e0*/  PRMT R7, RZ, 0x7610, R7 ;  /* 0x00007610ff077816 */ /* 0x000fe20000000007 */
[----:B0-----:R-:W-:Y:S02]  /*32f0*/  IMAD.WIDE R36, R26, 0x2, R50 ;  /* 0x000000021a247825 */ /* 0x001fe400078e0232 */
[----:B------:R-:W3:Y:S04]  /*3300*/  @P1 LDG.E.U16 R38, desc[UR24][R28.64] ;  /* 0x000000181c261981 */ /* 0x000ee8000c1e1500 */
[----:B------:R-:W4:Y:S04]  /*3310*/  @P4 LDG.E.U16 R6, desc[UR24][R34.64] ;  /* 0x0000001822064981 */ /* 0x000f28000c1e1500 */
[----:B------:R0:W2:Y:S04]  /*3320*/  @P4 LDG.E.U16 R7, desc[UR24][R36.64] ;  /* 0x0000001824074981 */ /* 0x0000a8000c1e1500 */
[----:B------:R1:W-:Y:S04]  /*3330*/  STL.64 [R1+0x220], R32 ;  /* 0x0002202001007387 */ /* 0x0003e80000100a00 */
[----:B------:R0:W-:Y:S04]  /*3340*/  STL.64 [R1+0x218], R28 ;  /* 0x0002181c01007387 */ /* 0x0001e80000100a00 */
[----:B-1----:R-:W3:Y:S04]  /*3350*/  LDL.LU.64 R32, [R1+0x928] ;  /* 0x0009280001207983 */ /* 0x002ee80000300a00 */
[----:B0-----:R-:W3:Y:S01]  /*3360*/  LDL.LU.64 R28, [R1+0x920] ;  /* 0x00092000011c7983 */ /* 0x001ee20000300a00 */
[----:B------:R-:W-:-:S02]  /*3370*/  SHF.R.U64 R11, R2, 0x1d, RZ ;  /* 0x0000001d020b7819 */ /* 0x000fc400000012ff */
[----:B------:R-:W-:Y:S02]  /*3380*/  SHF.R.U64 R12, R2, 0x15, RZ ;  /* 0x00000015020c7819 */ /* 0x000fe400000012ff */
[----:B------:R-:W-:Y:S01]  /*3390*/  LOP3.LUT P1, RZ, R11, 0x1, RZ, 0xc0, !PT ;  /* 0x000000010bff7812 */ /* 0x000fe2000782c0ff */
[----:B------:R0:W-:Y:S01]  /*33a0*/  STL.64 [R1+0x1a0], R36 ;  /* 0x0001a02401007387 */ /* 0x0001e20000100a00 */
[----:B------:R-:W-:Y:S01]  /*33b0*/  LOP3.LUT P4, RZ, R12, 0x1, RZ, 0xc0, !PT ;  /* 0x000000010cff7812 */ /* 0x000fe2000788c0ff */
[C---:B------:R-:W-:Y:S02]  /*33c0*/  IMAD R12, R52.reuse, 0x22, RZ ;  /* 0x00000022340c7824 */ /* 0x040fe400078e02ff */
[----:B------:R1:W-:Y:S01]  /*33d0*/  STL.64 [R1+0x198], R34 ;  /* 0x0001982201007387 */ /* 0x0003e20000100a00 */
[----:B------:R-:W-:Y:S01]  /*33e0*/  PRMT R10, RZ, 0x7610, R10 ;  /* 0x00007610ff0a7816 */ /* 0x000fe2000000000a */
[----:B------:R-:W-:-:S04]  /*33f0*/  IMAD R26, R52, 0x2a, RZ ;  /* 0x0000002a341a7824 */ /* 0x000fc800078e02ff */
[----:B0-----:R-:W-:-:S04]  /*3400*/  IMAD.WIDE R36, R26, 0x2, R50 ;  /* 0x000000021a247825 */ /* 0x001fc800078e0232 */
[----:B-1----:R-:W-:Y:S01]  /*3410*/  IMAD.WIDE R34, R26, 0x2, R48 ;  /* 0x000000021a227825 */ /* 0x002fe200078e0230 */
[----:B----4-:R-:W-:Y:S04]  /*3420*/  STL [R1+0x2cc], R6 ;  /* 0x0002cc0601007387 */ /* 0x010fe80000100800 */
[----:B--2---:R0:W-:Y:S04]  /*3430*/  STL [R1+0x2d0], R7 ;  /* 0x0002d00701007387 */ /* 0x0041e80000100800 */
[----:B---3--:R-:W-:Y:S01]  /*3440*/  STL [R1+0x2d4], R38 ;  /* 0x0002d42601007387 */ /* 0x008fe20000100800 */
[----:B0-----:R-:W-:-:S03]  /*3450*/  IMAD.WIDE R6, R12, 0x2, R50 ;  /* 0x000000020c067825 */ /* 0x001fc600078e0232 */
[----:B------:R0:W-:Y:S04]  /*3460*/  STL [R1+0x35c], R39 ;  /* 0x00035c2701007387 */ /* 0x0001e80000100800 */
[----:B------:R-:W2:Y:S01]  /*3470*/  @P1 LDG.E.U16 R10, desc[UR24][R6.64] ;  /* 0x00000018060a1981 */ /* 0x000ea2000c1e1500 */
[----:B------:R-:W-:Y:S02]  /*3480*/  PRMT R28, RZ, 0x7610, R28 ;  /* 0x00007610ff1c7816 */ /* 0x000fe4000000001c */
[----:B------:R-:W-:Y:S01]  /*3490*/  PRMT R29, RZ, 0x7610, R29 ;  /* 0x00007610ff1d7816 */ /* 0x000fe2000000001d */
[----:B0-----:R-:W-:Y:S01]  /*34a0*/  IMAD.WIDE R38, R12, 0x2, R48 ;  /* 0x000000020c267825 */ /* 0x001fe200078e0230 */
[----:B------:R0:W-:Y:S04]  /*34b0*/  STL.64 [R1+0x120], R6 ;  /* 0x0001200601007387 */ /* 0x0001e80000100a00 */
[----:B------:R-:W3:Y:S04]  /*34c0*/  @P4 LDG.E.U16 R28, desc[UR24][R34.64] ;  /* 0x00000018221c4981 */ /* 0x000ee8000c1e1500 */
[----:B------:R1:W4:Y:S04]  /*34d0*/  @P4 LDG.E.U16 R29, desc[UR24][R36.64] ;  /* 0x00000018241d4981 */ /* 0x000328000c1e1500 */
[----:B------:R-:W-:Y:S04]  /*34e0*/  STL.64 [R1+0x118], R38 ;  /* 0x0001182601007387 */ /* 0x000fe80000100a00 */
[----:B0-----:R-:W4:Y:S01]  /*34f0*/  LDL.LU.64 R6, [R1+0x918] ;  /* 0x0009180001067983 */ /* 0x001f220000300a00 */
[----:B------:R-:W-:-:S02]  /*3500*/  PRMT R31, RZ, 0x7610, R31 ;  /* 0x00007610ff1f7816 */ /* 0x000fc4000000001f */
[C---:B------:R-:W-:Y:S02]  /*3510*/  SHF.R.U64 R11, R2.reuse, 0xd, RZ ;  /* 0x0000000d020b7819 */ /* 0x040fe400000012ff */
[----:B------:R-:W-:Y:S02]  /*3520*/  SHF.R.U64 R12, R2, 0x5, RZ ;  /* 0x00000005020c7819 */ /* 0x000fe400000012ff */
[----:B------:R0:W4:Y:S01]  /*3530*/  @P1 LDG.E.U16 R31, desc[UR24][R38.64] ;  /* 0x00000018261f1981 */ /* 0x000122000c1e1500 */
[----:B------:R-:W-:Y:S01]  /*3540*/  LOP3.LUT P1, RZ, R11, 0x1, RZ, 0xc0, !PT ;  /* 0x000000010bff7812 */ /* 0x000fe2000782c0ff */
[----:B------:R-:W-:Y:S01]  /*3550*/  IMAD R11, R52, 0x32, RZ ;  /* 0x00000032340b7824 */ /* 0x000fe200078e02ff */
[----:B------:R-:W-:Y:S02]  /*3560*/  LOP3.LUT P4, RZ, R12, 0x1, RZ, 0xc0, !PT ;  /* 0x000000010cff7812 */ /* 0x000fe4000788c0ff */
[----:B------:R-:W-:Y:S02]  /*3570*/  PRMT R26, RZ, 0x7610, R26 ;  /* 0x00007610ff1a7816 */ /* 0x000fe4000000001a */
[----:B------:R-:W-:Y:S01]  /*3580*/  PRMT R30, RZ, 0x7610, R30 ;  /* 0x00007610ff1e7816 */ /* 0x000fe2000000001e */
[----:B--2---:R2:W-:Y:S04]  /*3590*/  STL [R1+0x248], R10 ;  /* 0x0002480a01007387 */ /* 0x0045e80000100800 */
[----:B--2---:R-:W2:Y:S04]  /*35a0*/  LDL.LU R10, [R1+0x914] ;  /* 0x00091400010a7983 */ /* 0x004ea80000300800 */
[----:B------:R1:W-:Y:S04]  /*35b0*/  STL.64 [R1+0xa0], R36 ;  /* 0x0000a02401007387 */ /* 0x0003e80000100a00 */
[----:B------:R-:W-:Y:S04]  /*35c0*/  STL.64 [R1+0x98], R34 ;  /* 0x0000982201007387 */ /* 0x000fe80000100a00 */
[----:B---3--:R-:W-:Y:S01]  /*35d0*/  STL [R1+0x1dc], R28 ;  /* 0x0001dc1c01007387 */ /* 0x008fe20000100800 */
[----:B-1----:R-:W-:-:S03]  /*35e0*/  IMAD R36, R52, 0x3a, RZ ;  /* 0x0000003a34247824 */ /* 0x002fc600078e02ff */
[----:B----4-:R1:W-:Y:S01]  /*35f0*/  STL [R1+0x1e0], R29 ;  /* 0x0001e01d01007387 */ /* 0x0103e20000100800 */
[----:B------:R-:W-:Y:S01]  /*3600*/  PRMT R6, RZ, 0x7610, R6 ;  /* 0x00007610ff067816 */ /* 0x000fe20000000006 */
[----:B0-----:R-:W-:Y:S01]  /*3610*/  IMAD.WIDE R38, R36, 0x2, R50 ;  /* 0x0000000224267825 */ /* 0x001fe200078e0232 */
[----:B------:R-:W-:-:S03]  /*3620*/  PRMT R7, RZ, 0x7610, R7 ;  /* 0x00007610ff077816 */ /* 0x000fc60000000007 */
[----:B------:R-:W-:-:S03]  /*3630*/  IMAD.WIDE R36, R36, 0x2, R48 ;  /* 0x0000000224247825 */ /* 0x000fc600078e0230 */
[----:B------:R-:W3:Y:S01]  /*3640*/  @P4 LDG.E.U16 R7, desc[UR24][R38.64] ;  /* 0x0000001826074981 */ /* 0x000ee2000c1e1500 */
[----:B-1----:R-:W-:-:S03]  /*3650*/  IMAD.WIDE R28, R11, 0x2, R48 ;  /* 0x000000020b1c7825 */ /* 0x002fc600078e0230 */
[----:B------:R-:W4:Y:S01]  /*3660*/  @P4 LDG.E.U16 R6, desc[UR24][R36.64] ;  /* 0x0000001824064981 */ /* 0x000f22000c1e1500 */
[----:B------:R-:W-:-:S03]  /*3670*/  IMAD.WIDE R34, R11, 0x2, R50 ;  /* 0x000000020b227825 */ /* 0x000fc600078e0232 */
[----:B------:R-:W2:Y:S04]  /*3680*/  @P1 LDG.E.U16 R26, desc[UR24][R28.64] ;  /* 0x000000181c1a1981 */ /* 0x000ea8000c1e1500 */
[----:B------:R-:W3:Y:S04]  /*3690*/  @P1 LDG.E.U16 R30, desc[UR24][R34.64] ;  /* 0x00000018221e1981 */ /* 0x000ee8000c1e1500 */
[----:B------:R-:W-:Y:S04]  /*36a0*/  STL.64 [R1+0x20], R34 ;  /* 0x0000202201007387 */ /* 0x000fe80000100a00 */
[----:B------:R-:W-:Y:S04]  /*36b0*/  STL.64 [R1+0x18], R28 ;  /* 0x0000181c01007387 */ /* 0x000fe80000100a00 */
[----:B------:R-:W-:Y:S04]  /*36c0*/  STL.64 [R1+0x790], R38 ;  /* 0x0007902601007387 */ /* 0x000fe80000100a00 */
[----:B------:R-:W-:Y:S04]  /*36d0*/  STL [R1+0x824], R38 ;  /* 0x0008242601007387 */ /* 0x000fe80000100800 */
[----:B------:R-:W-:Y:S04]  /*36e0*/  STL [R1+0x820], R39 ;  /* 0x0008202701007387 */ /* 0x000fe80000100800 */
[----:B------:R-:W-:Y:S04]  /*36f0*/  STL.64 [R1+0x8c8], R38 ;  /* 0x0008c82601007387 */ /* 0x000fe80000100a00 */
[----:B------:R-:W-:Y:S04]  /*3700*/  STL [R1+0x1e4], R31 ;  /* 0x0001e41f01007387 */ /* 0x000fe80000100800 */
[----:B------:R-:W-:Y:S04]  /*3710*/  STL.64 [R1+0x7a0], R36 ;  /* 0x0007a02401007387 */ /* 0x000fe80000100a00 */
[----:B------:R-:W-:Y:S04]  /*3720*/  STL.64 [R1+0x7f8], R36 ;  /* 0x0007f82401007387 */ /* 0x000fe80000100a00 */
[----:B------:R-:W-:Y:S04]  /*3730*/  STL [R1+0x89c], R37 ;  /* 0x00089c2501007387 */ /* 0x000fe80000100800 */
[----:B------:R-:W-:Y:S01]  /*3740*/  STL [R1+0x888], R36 ;  /* 0x0008882401007387 */ /* 0x000fe20000100800 */
[----:B------:R-:W-:-:S02]  /*3750*/  PRMT R20, RZ, 0x7610, R20 ;  /* 0x00007610ff147816 */ /* 0x000fc40000000014 */
[----:B------:R-:W-:Y:S01]  /*3760*/  PRMT R21, RZ, 0x7610, R21 ;  /* 0x00007610ff157816 */ /* 0x000fe20000000015 */
[----:B--2---:R0:W-:Y:S04]  /*3770*/  STL [R1+0x160], R26 ;  /* 0x0001601a01007387 */ /* 0x0041e80000100800 */
[----:B----4-:R-:W-:Y:S01]  /*3780*/  STL [R1+0x158], R6 ;  /* 0x0001580601007387 */ /* 0x010fe20000100800 */
[----:B0-----:R-:W-:-:S03]  /*3790*/  IMAD R26, R52, 0xb, RZ ;  /* 0x0000000b341a7824 */ /* 0x001fc600078e02ff */
[----:B---3--:R-:W-:Y:S01]  /*37a0*/  STL [R1+0x15c], R7 ;  /* 0x00015c0701007387 */ /* 0x008fe20000100800 */
[----:B------:R-:W-:-:S03]  /*37b0*/  IMAD.WIDE R28, R26, 0x2, R48 ;  /* 0x000000021a1c7825 */ /* 0x000fc600078e0230 */
[----:B------:R0:W-:Y:S04]  /*37c0*/  STL [R1+0x164], R30 ;  /* 0x0001641e01007387 */ /* 0x0001e80000100800 */
[----:B------:R-:W2:Y:S01]  /*37d0*/  @!P6 LDG.E.U16 R20, desc[UR24][R28.64] ;  /* 0x000000181c14e981 */ /* 0x000ea2000c1e1500 */
[----:B0-----:R-:W-:-:S05]  /*37e0*/  IMAD.WIDE R30, R26, 0x2, R50 ;  /* 0x000000021a1e7825 */ /* 0x001fca00078e0232 */
[----:B------:R-:W3:Y:S01]  /*37f0*/  @!P6 LDG.E.U16 R21, desc[UR24][R30.64] ;  /* 0x000000181e15e981 */ /* 0x000ee2000c1e1500 */
[C---:B------:R-:W-:Y:S02]  /*3800*/  VIADD R11, R40.reuse, 0xfffffff3 ;  /* 0xfffffff3280b7836 */ /* 0x040fe40000000000 */
[----:B------:R-:W-:-:S03]  /*3810*/  VIADD R12, R40, 0xfffffffb ;  /* 0xfffffffb280c7836 */ /* 0x000fc60000000000 */
[----:B------:R-:W-:Y:S01]  /*3820*/  ISETP.GE.U32.AND P4, PT, R11, 0x7fffffb4, PT ;  /* 0x7fffffb40b00780c */ /* 0x000fe20003f86070 */
[----:B------:R-:W-:Y:S01]  /*3830*/  IMAD R11, R52, 0x3, RZ ;  /* 0x00000003340b7824 */ /* 0x000fe200078e02ff */
[----:B------:R-:W-:Y:S02]  /*3840*/  PRMT R33, RZ, 0x7610, R33 ;  /* 0x00007610ff217816 */ /* 0x000fe40000000021 */
[----:B------:R-:W-:Y:S01]  /*3850*/  PRMT R32, RZ, 0x7610, R32 ;  /* 0x00007610ff207816 */ /* 0x000fe20000000020 */
[----:B------:R-:W-:Y:S01]  /*3860*/  IMAD.WIDE R34, R11, 0x2, R50 ;  /* 0x000000020b227825 */ /* 0x000fe200078e0232 */
[----:B------:R-:W-:-:S03]  /*3870*/  ISETP.GE.U32.AND P1, PT, R12, 0x7fffffbc, PT ;  /* 0x7fffffbc0c00780c */ /* 0x000fc60003f26070 */
[----:B------:R-:W-:Y:S01]  /*3880*/  IMAD.WIDE R6, R11, 0x2, R48 ;  /* 0x000000020b067825 */ /* 0x000fe200078e0230 */
[--C-:B------:R-:W-:Y:S01]  /*3890*/  SHF.R.U32.HI R11, RZ, 0xc, R4.reuse ;  /* 0x0000000cff0b7819 */ /* 0x100fe20000011604 */
[----:B------:R0:W-:Y:S01]  /*38a0*/  STL.64 [R1+0x310], R34 ;  /* 0x0003102201007387 */ /* 0x0001e20000100a00 */
[----:B------:R-:W-:Y:S02]  /*38b0*/  SHF.R.U32.HI R12, RZ, 0x4, R4 ;  /* 0x00000004ff0c7819 */ /* 0x000fe40000011604 */
[----:B------:R-:W-:Y:S01]  /*38c0*/  LOP3.LUT P6, RZ, R11, 0x1, RZ, 0xc0, !PT ;  /* 0x000000010bff7812 */ /* 0x000fe200078cc0ff */
[----:B------:R1:W-:Y:S04]  /*38d0*/  STL.64 [R1+0x308], R6 ;  /* 0x0003080601007387 */ /* 0x0003e80000100a00 */
[----:B------:R-:W4:Y:S04]  /*38e0*/  @!P5 LDG.E.U16 R33, desc[UR24][R34.64] ;  /* 0x000000182221d981 */ /* 0x000f28000c1e1500 */
[----:B------:R-:W4:Y:S01]  /*38f0*/  @!P5 LDG.E.U16 R32, desc[UR24][R6.64] ;  /* 0x000000180620d981 */ /* 0x000f22000c1e1500 */
[----:B------:R-:W-:Y:S01]  /*3900*/  LOP3.LUT P5, RZ, R12, 0x1, RZ, 0xc0, !PT ;  /* 0x000000010cff7812 */ /* 0x000fe200078ac0ff */
[----:B------:R-:W-:-:S02]  /*3910*/  IMAD R12, R52, 0x13, RZ ;  /* 0x00000013340c7824 */ /* 0x000fc400078e02ff */
[----:B0-----:R-:W4:Y:S04]  /*3920*/  LDL.LU R34, [R1+0x910] ;  /* 0x0009100001227983 */ /* 0x001f280000300800 */
[----:B-1----:R-:W4:Y:S01]  /*3930*/  LDL.LU.64 R6, [R1+0x908] ;  /* 0x0009080001067983 */ /* 0x002f220000300a00 */
[----:B------:R-:W-:-:S03]  /*3940*/  PRMT R41, RZ, 0x7610, R41 ;  /* 0x00007610ff297816 */ /* 0x000fc60000000029 */
[----:B------:R-:W-:Y:S04]  /*3950*/  STL.64 [R1+0x290], R30 ;  /* 0x0002901e01007387 */ /* 0x000fe80000100a00 */
[----:B------:R-:W-:Y:S04]  /*3960*/  STL.64 [R1+0x288], R28 ;  /* 0x0002881c01007387 */ /* 0x000fe80000100a00 */
[----:B--2---:R-:W-:Y:S04]  /*3970*/  STL [R1+0x1cc], R20 ;  /* 0x0001cc1401007387 */ /* 0x004fe80000100800 */
[----:B---3--:R0:W-:Y:S02]  /*3980*/  STL [R1+0x1d0], R21 ;  /* 0x0001d01501007387 */ /* 0x0081e40000100800 */
[----:B0-----:R-:W-:-:S05]  /*3990*/  IMAD.WIDE R20, R12, 0x2, R50 ;  /* 0x000000020c147825 */ /* 0x001fca00078e0232 */
[----:B------:R-:W2:Y:S01]  /*39a0*/  @P6 LDG.E.U16 R41, desc[UR24][R20.64] ;  /* 0x0000001814296981 */ /* 0x000ea2000c1e1500 */
[----:B------:R-:W-:Y:S02]  /*39b0*/  IMAD R26, R52, 0x1b, RZ ;  /* 0x0000001b341a7824 */ /* 0x000fe400078e02ff */
[----:B------:R-:W-:-:S04]  /*39c0*/  IMAD.WIDE R30, R12, 0x2, R48 ;  /* 0x000000020c1e7825 */ /* 0x000fc800078e0230 */
[C---:B------:R-:W-:Y:S01]  /*39d0*/  IMAD.WIDE R28, R26.reuse, 0x2, R48 ;  /* 0x000000021a1c7825 */ /* 0x040fe200078e0230 */
[----:B----4-:R-:W-:Y:S04]  /*39e0*/  STL [R1+0x1d4], R32 ;  /* 0x0001d42001007387 */ /* 0x010fe80000100800 */
[----:B------:R0:W-:Y:S01]  /*39f0*/  STL [R1+0x1d8], R33 ;  /* 0x0001d82101007387 */ /* 0x0001e20000100800 */
[----:B------:R-:W-:Y:S02]  /*3a00*/  PRMT R34, RZ, 0x7610, R34 ;  /* 0x00007610ff227816 */ /* 0x000fe40000000022 */
[----:B------:R-:W-:Y:S02]  /*3a10*/  PRMT R6, RZ, 0x7610, R6 ;  /* 0x00007610ff067816 */ /* 0x000fe40000000006 */
[----:B------:R-:W-:Y:S01]  /*3a20*/  PRMT R7, RZ, 0x7610, R7 ;  /* 0x00007610ff077816 */ /* 0x000fe20000000007 */
[----:B0-----:R-:W-:Y:S01]  /*3a30*/  IMAD.WIDE R32, R26, 0x2, R50 ;  /* 0x000000021a207825 */ /* 0x001fe200078e0232 */
[----:B------:R0:W-:Y:S04]  /*3a40*/  STL.64 [R1+0x210], R20 ;  /* 0x0002101401007387 */ /* 0x0001e80000100a00 */
[----:B------:R-:W3:Y:S04]  /*3a50*/  @P5 LDG.E.U16 R6, desc[UR24][R28.64] ;  /* 0x000000181c065981 */ /* 0x000ee8000c1e1500 */
[----:B------:R1:W-:Y:S04]  /*3a60*/  STL.64 [R1+0x208], R30 ;  /* 0x0002081e01007387 */ /* 0x0003e80000100a00 */
[----:B------:R4:W3:Y:S04]  /*3a70*/  @P5 LDG.E.U16 R7, desc[UR24][R32.64] ;  /* 0x0000001820075981 */ /* 0x0008e8000c1e1500 */
[----:B0-----:R-:W3:Y:S04]  /*3a80*/  LDL.LU.64 R20, [R1+0x900] ;  /* 0x0009000001147983 */ /* 0x001ee80000300a00 */
[----:B------:R-:W3:Y:S04]  /*3a90*/  @P6 LDG.E.U16 R34, desc[UR24][R30.64] ;  /* 0x000000181e226981 */ /* 0x000ee8000c1e1500 */
[----:B--2---:R-:W-:Y:S04]  /*3aa0*/  STL [R1+0x8a4], R41 ;  /* 0x0008a42901007387 */ /* 0x004fe80000100800 */
[----:B------:R4:W-:Y:S04]  /*3ab0*/  STL.64 [R1+0x190], R32 ;  /* 0x0001902001007387 */ /* 0x0009e80000100a00 */
[----:B-1----:R-:W2:Y:S01]  /*3ac0*/  LDL.LU.64 R30, [R1+0x8f8] ;  /* 0x0008f800011e7983 */ /* 0x002ea20000300a00 */
[----:B------:R-:W-:-:S02]  /*3ad0*/  SHF.R.U64 R11, R2, 0x1c, RZ ;  /* 0x0000001c020b7819 */ /* 0x000fc400000012ff */
[----:B------:R-:W-:Y:S02]  /*3ae0*/  SHF.R.U64 R12, R2, 0x14, RZ ;  /* 0x00000014020c7819 */ /* 0x000fe400000012ff */
[----:B------:R-:W-:Y:S02]  /*3af0*/  LOP3.LUT P6, RZ, R11, 0x1, RZ, 0xc0, !PT ;  /* 0x000000010bff7812 */ /* 0x000fe400078cc0ff */
[----:B------:R-:W-:Y:S01]  /*3b00*/  LOP3.LUT P5, RZ, R12, 0x1, RZ, 0xc0, !PT ;  /* 0x000000010cff7812 */ /* 0x000fe200078ac0ff */
[C---:B------:R-:W-:Y:S01]  /*3b10*/  IMAD R12, R52.reuse, 0x23, RZ ;  /* 0x00000023340c7824 */ /* 0x040fe200078e02ff */
[----:B------:R-:W-:Y:S01]  /*3b20*/  STL.64 [R1+0x188], R28 ;  /* 0x0001881c01007387 */ /* 0x000fe20000100a00 */
[----:B------:R-:W-:Y:S01]  /*3b30*/  PRMT R3, RZ, 0x7610, R3 ;  /* 0x00007610ff037816 */ /* 0x000fe20000000003 */
[----:B------:R-:W-:-:S04]  /*3b40*/  IMAD R26, R52, 0x2b, RZ ;  /* 0x0000002b341a7824 */ /* 0x000fc800078e02ff */
[--C-:B----4-:R-:W-:Y:S01]  /*3b50*/  IMAD.WIDE R32, R26, 0x2, R50.reuse ;  /* 0x000000021a207825 */ /* 0x110fe200078e0232 */
[----:B---3--:R-:W-:Y:S04]  /*3b60*/  STL [R1+0xe4], R6 ;  /* 0x0000e40601007387 */ /* 0x008fe80000100800 */
[----:B------:R0:W-:Y:S02]  /*3b70*/  STL [R1+0x148], R7 ;  /* 0x0001480701007387 */ /* 0x0001e40000100800 */
[C---:B0-----:R-:W-:Y:S02]  /*3b80*/  IMAD.WIDE R6, R12.reuse, 0x2, R50 ;  /* 0x000000020c067825 */ /* 0x041fe400078e0232 */
[----:B------:R0:W-:Y:S04]  /*3b90*/  STL [R1+0x14c], R34 ;  /* 0x00014c2201007387 */ /* 0x0001e80000100800 */
[----:B------:R-:W3:Y:S01]  /*3ba0*/  @P6 LDG.E.U16 R3, desc[UR24][R6.64] ;  /* 0x0000001806036981 */ /* 0x000ee2000c1e1500 */
[----:B0-----:R-:W-:-:S03]  /*3bb0*/  IMAD.WIDE R34, R12, 0x2, R48 ;  /* 0x000000020c227825 */ /* 0x001fc600078e0230 */
[----:B------:R0:W-:Y:S04]  /*3bc0*/  STL.64 [R1+0x110], R6 ;  /* 0x0001100601007387 */ /* 0x0001e80000100a00 */
[----:B------:R-:W-:Y:S04]  /*3bd0*/  STL.64 [R1+0x108], R34 ;  /* 0x0001082201007387 */ /* 0x000fe80000100a00 */
[----:B0-----:R-:W4:Y:S01]  /*3be0*/  LDL.LU.64 R6, [R1+0x8f0] ;  /* 0x0008f00001067983 */ /* 0x001f220000300a00 */
[----:B--2---:R-:W-:Y:S02]  /*3bf0*/  PRMT R30, RZ, 0x7610, R30 ;  /* 0x00007610ff1e7816 */ /* 0x004fe4000000001e */
[----:B------:R-:W-:-:S04]  /*3c00*/  PRMT R31, RZ, 0x7610, R31 ;  /* 0x00007610ff1f7816 */ /* 0x000fc8000000001f */
[----:B------:R0:W2:Y:S04]  /*3c10*/  @P5 LDG.E.U16 R30, desc[UR24][R32.64] ;  /* 0x00000018201e5981 */ /* 0x0000a8000c1e1500 */
[----:B------:R1:W2:Y:S01]  /*3c20*/  @P6 LDG.E.U16 R31, desc[UR24][R34.64] ;  /* 0x00000018221f6981 */ /* 0x0002a2000c1e1500 */
[----:B------:R-:W-:Y:S01]  /*3c30*/  SHF.R.U64 R11, R2, 0xc, RZ ;  /* 0x0000000c020b7819 */ /* 0x000fe200000012ff */
[----:B------:R-:W-:Y:S01]  /*3c40*/  IMAD.WIDE R28, R26, 0x2, R48 ;  /* 0x000000021a1c7825 */ /* 0x000fe200078e0230 */
[----:B------:R-:W-:Y:S02]  /*3c50*/  PRMT R27, RZ, 0x7610, R27 ;  /* 0x00007610ff1b7816 */ /* 0x000fe4000000001b */
[----:B------:R-:W-:Y:S02]  /*3c60*/  SHF.R.U64 R12, R2, 0x4, RZ ;  /* 0x00000004020c7819 */ /* 0x000fe400000012ff */
[----:B------:R-:W-:Y:S01]  /*3c70*/  LOP3.LUT P6, RZ, R11, 0x1, RZ, 0xc0, !PT ;  /* 0x000000010bff7812 */ /* 0x000fe200078cc0ff */
[----:B------:R-:W-:Y:S01]  /*3c80*/  IMAD R11, R52, 0x33, RZ ;  /* 0x00000033340b7824 */ /* 0x000fe200078e02ff */
[----:B------:R0:W2:Y:S01]  /*3c90*/  @P5 LDG.E.U16 R27, desc[UR24][R28.64] ;  /* 0x000000181c1b5981 */ /* 0x0000a2000c1e1500 */
[----:B------:R-:W-:-:S02]  /*3ca0*/  LOP3.LUT P5, RZ, R12, 0x1, RZ, 0xc0, !PT ;  /* 0x000000010cff7812 */ /* 0x000fc400078ac0ff */
[----:B------:R-:W-:Y:S01]  /*3cb0*/  PRMT R25, RZ, 0x7610, R25 ;  /* 0x00007610ff197816 */ /* 0x000fe20000000019 */
[----:B---3--:R3:W-:Y:S04]  /*3cc0*/  STL [R1+0x2c8], R3 ;  /* 0x0002c80301007387 */ /* 0x0087e80000100800 */
[----:B---3--:R-:W3:Y:S04]  /*3cd0*/  LDL.LU R3, [R1+0x8e8] ;  /* 0x0008e80001037983 */ /* 0x008ee80000300800 */
[----:B------:R0:W-:Y:S04]  /*3ce0*/  STL.64 [R1+0x90], R32 ;  /* 0x0000902001007387 */ /* 0x0001e80000100a00 */
[----:B------:R-:W-:Y:S01]  /*3cf0*/  STL.64 [R1+0x88], R28 ;  /* 0x0000881c01007387 */ /* 0x000fe20000100a00 */
[----:B----4-:R-:W-:-:S02]  /*3d00*/  PRMT R6, RZ, 0x7610, R6 ;  /* 0x00007610ff067816 */ /* 0x010fc40000000006 */
[----:B------:R-:W-:Y:S01]  /*3d10*/  PRMT R7, RZ, 0x7610, R7 ;  /* 0x00007610ff077816 */ /* 0x000fe20000000007 */
[----:B0-----:R-:W-:-:S04]  /*3d20*/  IMAD R32, R52, 0x3b, RZ ;  /* 0x0000003b34207824 */ /* 0x001fc800078e02ff */
[----:B-1----:R-:W-:-:S04]  /*3d30*/  IMAD.WIDE R34, R32, 0x2, R50 ;  /* 0x0000000220227825 */ /* 0x002fc800078e0232 */
[----:B------:R-:W-:Y:S01]  /*3d40*/  IMAD.WIDE R32, R32, 0x2, R48 ;  /* 0x0000000220207825 */ /* 0x000fe200078e0230 */
[----:B------:R-:W4:Y:S04]  /*3d50*/  @P5 LDG.E.U16 R7, desc[UR24][R34.64] ;  /* 0x0000001822075981 */ /* 0x000f28000c1e1500 */
[----:B------:R-:W3:Y:S04]  /*3d60*/  @P5 LDG.E.U16 R6, desc[UR24][R32.64] ;  /* 0x0000001820065981 */ /* 0x000ee8000c1e1500 */
[----:B--2---:R-:W-:Y:S04]  /*3d70*/  STL [R1+0x250], R30 ;  /* 0x0002501e01007387 */ /* 0x004fe80000100800 */
[----:B------:R0:W-:Y:S02]  /*3d80*/  STL [R1+0x254], R31 ;  /* 0x0002541f01007387 */ /* 0x0001e40000100800 */
[----:B0-----:R-:W-:-:S05]  /*3d90*/  IMAD.WIDE R30, R11, 0x2, R50 ;  /* 0x000000020b1e7825 */ /* 0x001fca00078e0232 */
[----:B------:R-:W2:Y:S01]  /*3da0*/  @P6 LDG.E.U16 R25, desc[UR24][R30.64] ;  /* 0x000000181e196981 */ /* 0x000ea2000c1e1500 */
[----:B------:R-:W-:Y:S01]  /*3db0*/  IMAD.WIDE R28, R11, 0x2, R48 ;  /* 0x000000020b1c7825 */ /* 0x000fe200078e0230 */
[----:B------:R-:W-:Y:S02]  /*3dc0*/  PRMT R12, RZ, 0x7610, R12 ;  /* 0x00007610ff0c7816 */ /* 0x000fe4000000000c */
[----:B------:R-:W-:Y:S01]  /*3dd0*/  SHF.R.U32.HI R26, RZ, 0x3, R4 ;  /* 0x00000003ff1a7819 */ /* 0x000fe20000011604 */
[----:B------:R-:W-:Y:S04]  /*3de0*/  STL.64 [R1+0x10], R30 ;  /* 0x0000101e01007387 */ /* 0x000fe80000100a00 */
[----:B------:R-:W-:Y:S04]  /*3df0*/  STL.64 [R1+0x8], R28 ;  /* 0x0000081c01007387 */ /* 0x000fe80000100a00 */
[----:B------:R-:W-:Y:S04]  /*3e00*/  STL.64 [R1+0x7b0], R34 ;  /* 0x0007b02201007387 */ /* 0x000fe80000100a00 */
[----:B------:R0:W3:Y:S01]  /*3e10*/  @P6 LDG.E.U16 R12, desc[UR24][R28.64] ;  /* 0x000000181c0c6981 */ /* 0x0000e2000c1e1500 */
[----:B------:R-:W-:Y:S01]  /*3e20*/  LOP3.LUT P6, RZ, R26, 0x1, RZ, 0xc0, !PT ;  /* 0x000000011aff7812 */ /* 0x000fe200078cc0ff */
[----:B------:R-:W-:Y:S01]  /*3e30*/  IMAD.SHL.U32 R26, R52, 0x4, RZ ;  /* 0x00000004341a7824 */ /* 0x000fe200078e00ff */
[----:B------:R-:W-:Y:S01]  /*3e40*/  PRMT R39, RZ, 0x7610, R39 ;  /* 0x00007610ff277816 */ /* 0x000fe20000000027 */
[----:B--2---:R1:W-:Y:S04]  /*3e50*/  STL [R1+0x1c8], R25 ;  /* 0x0001c81901007387 */ /* 0x0043e80000100800 */
[----:B-1----:R-:W2:Y:S04]  /*3e60*/  LDL.LU R25, [R1+0x48] ;  /* 0x0000480001197983 */ /* 0x002ea80000300800 */
[----:B------:R1:W-:Y:S04]  /*3e70*/  STL.64 [R1+0x7c0], R32 ;  /* 0x0007c02001007387 */ /* 0x0003e80000100a00 */
[----:B------:R-:W-:Y:S04]  /*3e80*/  STL [R1+0x24c], R27 ;  /* 0x00024c1b01007387 */ /* 0x000fe80000100800 */
[----:B---3--:R-:W-:Y:S04]  /*3e90*/  STL [R1+0x3bc], R6 ;  /* 0x0003bc0601007387 */ /* 0x008fe80000100800 */
[----:B----4-:R3:W-:Y:S01]  /*3ea0*/  STL [R1+0x3b8], R7 ;  /* 0x0003b80701007387 */ /* 0x0107e20000100800 */
[----:B-1----:R-:W-:-:S04]  /*3eb0*/  IMAD.WIDE R32, R26, 0x2, R48 ;  /* 0x000000021a207825 */ /* 0x002fc800078e0230 */
[----:B---3--:R-:W-:-:S05]  /*3ec0*/  IMAD.WIDE R6, R26, 0x2, R50 ;  /* 0x000000021a067825 */ /* 0x008fca00078e0232 */
[----:B------:R1:W-:Y:S04]  /*3ed0*/  STL.64 [R1+0x300], R6 ;  /* 0x0003000601007387 */ /* 0x0003e80000100a00 */
[----:B------:R3:W-:Y:S04]  /*3ee0*/  STL.64 [R1+0x2f8], R32 ;  /* 0x0002f82001007387 */ /* 0x0007e80000100a00 */
[----:B------:R-:W4:Y:S04]  /*3ef0*/  @!P1 LDG.E.U16 R39, desc[UR24][R6.64] ;  /* 0x0000001806279981 */ /* 0x000f28000c1e1500 */
[----:B-1----:R-:W2:Y:S01]  /*3f00*/  LDL.LU.64 R6, [R1+0x8e0] ;  /* 0x0008e00001067983 */ /* 0x002ea20000300a00 */
[----:B------:R-:W-:-:S02]  /*3f10*/  SHF.R.U32.HI R11, RZ, 0xb, R4 ;  /* 0x0000000bff0b7819 */ /* 0x000fc40000011604 */
[----:B------:R-:W-:Y:S01]  /*3f20*/  PRMT R38, RZ, 0x7610, R38 ;  /* 0x00007610ff267816 */ /* 0x000fe20000000026 */
[----:B------:R-:W-:Y:S01]  /*3f30*/  IMAD R27, R52, 0xc, RZ ;  /* 0x0000000c341b7824 */ /* 0x000fe200078e02ff */
[----:B------:R-:W-:Y:S02]  /*3f40*/  LOP3.LUT P5, RZ, R11, 0x1, RZ, 0xc0, !PT ;  /* 0x000000010bff7812 */ /* 0x000fe400078ac0ff */
[----:B------:R-:W-:Y:S01]  /*3f50*/  SHF.R.U64 R11, R2, 0x1b, RZ ;  /* 0x0000001b020b7819 */ /* 0x000fe200000012ff */
[----:B------:R-:W-:Y:S01]  /*3f60*/  IMAD.WIDE R30, R27, 0x2, R50 ;  /* 0x000000021b1e7825 */ /* 0x000fe200078e0232 */
[----:B------:R-:W-:Y:S01]  /*3f70*/  PRMT R24, RZ, 0x7610, R24 ;  /* 0x00007610ff187816 */ /* 0x000fe20000000018 */
[----:B------:R3:W4:Y:S01]  /*3f80*/  @!P1 LDG.E.U16 R38, desc[UR24][R32.64] ;  /* 0x0000001820269981 */ /* 0x000722000c1e1500 */
[----:B------:R-:W-:Y:S01]  /*3f90*/  LOP3.LUT P1, RZ, R11, 0x1, RZ, 0xc0, !PT ;  /* 0x000000010bff7812 */ /* 0x000fe2000782c0ff */
[----:B------:R-:W-:Y:S01]  /*3fa0*/  IMAD R11, R52, 0x14, RZ ;  /* 0x00000014340b7824 */ /* 0x000fe200078e02ff */
[----:B------:R-:W-:Y:S01]  /*3fb0*/  PRMT R8, RZ, 0x7610, R8 ;  /* 0x00007610ff087816 */ /* 0x000fe20000000008 */
[----:B0-----:R-:W-:Y:S01]  /*3fc0*/  IMAD.WIDE R28, R27, 0x2, R48 ;  /* 0x000000021b1c7825 */ /* 0x001fe200078e0230 */
[----:B------:R0:W-:Y:S04]  /*3fd0*/  STL.64 [R1+0x280], R30 ;  /* 0x0002801e01007387 */ /* 0x0001e80000100a00 */
[----:B------:R0:W4:Y:S01]  /*3fe0*/  @!P4 LDG.E.U16 R24, desc[UR24][R30.64] ;  /* 0x000000181e18c981 */ /* 0x000122000c1e1500 */
[----:B---3--:R-:W-:Y:S01]  /*3ff0*/  IMAD.WIDE R32, R11, 0x2, R50 ;  /* 0x000000020b207825 */ /* 0x008fe200078e0232 */
[----:B------:R-:W-:-:S02]  /*4000*/  SHF.R.U64 R26, R2, 0x13, RZ ;  /* 0x00000013021a7819 */ /* 0x000fc400000012ff */
[----:B------:R1:W3:Y:S01]  /*4010*/  @!P4 LDG.E.U16 R8, desc[UR24][R28.64] ;  /* 0x000000181c08c981 */ /* 0x0002e2000c1e1500 */
[----:B0-----:R-:W-:Y:S01]  /*4020*/  IMAD.WIDE R30, R11, 0x2, R48 ;  /* 0x000000020b1e7825 */ /* 0x001fe200078e0230 */
[----:B------:R-:W-:Y:S02]  /*4030*/  LOP3.LUT P4, RZ, R26, 0x1, RZ, 0xc0, !PT ;  /* 0x000000011aff7812 */ /* 0x000fe4000788c0ff */
[----:B------:R1:W-:Y:S01]  /*4040*/  STL.64 [R1+0x278], R28 ;  /* 0x0002781c01007387 */ /* 0x0003e20000100a00 */
[----:B------:R-:W-:-:S03]  /*4050*/  PRMT R22, RZ, 0x7610, R22 ;  /* 0x00007610ff167816 */ /* 0x000fc60000000016 */
[----:B------:R-:W-:Y:S01]  /*4060*/  STL.64 [R1+0x200], R32 ;  /* 0x0002002001007387 */ /* 0x000fe20000100a00 */
[----:B------:R-:W-:-:S03]  /*4070*/  PRMT R23, RZ, 0x7610, R23 ;  /* 0x00007610ff177816 */ /* 0x000fc60000000017 */
[----:B------:R0:W-:Y:S01]  /*4080*/  STL.64 [R1+0x1f8], R30 ;  /* 0x0001f81e01007387 */ /* 0x0001e20000100a00 */
[C---:B-1----:R-:W-:Y:S02]  /*4090*/  IMAD R29, R52.reuse, 0x2c, RZ ;  /* 0x0000002c341d7824 */ /* 0x042fe400078e02ff */
[----:B------:R-:W-:Y:S01]  /*40a0*/  IMAD R28, R52, 0x24, RZ ;  /* 0x00000024341c7824 */ /* 0x000fe200078e02ff */
[----:B--2---:R-:W-:Y:S02]  /*40b0*/  PRMT R6, RZ, 0x7610, R6 ;  /* 0x00007610ff067816 */ /* 0x004fe40000000006 */
[----:B------:R-:W-:-:S04]  /*40c0*/  PRMT R7, RZ, 0x7610, R7 ;  /* 0x00007610ff077816 */ /* 0x000fc80000000007 */
[----:B------:R0:W2:Y:S04]  /*40d0*/  @P5 LDG.E.U16 R6, desc[UR24][R30.64] ;  /* 0x000000181e065981 */ /* 0x0000a8000c1e1500 */
[----:B------:R1:W2:Y:S01]  /*40e0*/  @P5 LDG.E.U16 R7, desc[UR24][R32.64] ;  /* 0x0000001820075981 */ /* 0x0002a2000c1e1500 */
[----:B0-----:R-:W-:-:S04]  /*40f0*/  IMAD.WIDE R30, R29, 0x2, R50 ;  /* 0x000000021d1e7825 */ /* 0x001fc800078e0232 */
[----:B-1----:R-:W-:Y:S01]  /*4100*/  IMAD.WIDE R32, R28, 0x2, R48 ;  /* 0x000000021c207825 */ /* 0x002fe200078e0230 */
[----:B------:R0:W2:Y:S04]  /*4110*/  @P4 LDG.E.U16 R22, desc[UR24][R30.64] ;  /* 0x000000181e164981 */ /* 0x0000a8000c1e1500 */
[----:B------:R-:W2:Y:S01]  /*4120*/  @P1 LDG.E.U16 R23, desc[UR24][R32.64] ;  /* 0x0000001820171981 */ /* 0x000ea2000c1e1500 */
[----:B------:R-:W-:Y:S01]  /*4130*/  ISETP.GT.U32.AND P5, PT, R0, R25, PT ;  /* 0x000000190000720c */ /* 0x000fe20003fa4070 */
[----:B------:R-:W-:Y:S02]  /*4140*/  IMAD R27, R52, 0x1c, RZ ;  /* 0x0000001c341b7824 */ /* 0x000fe400078e02ff */
[----:B----4-:R1:W-:Y:S04]  /*4150*/  STL [R1+0x394], R24 ;  /* 0x0003941801007387 */ /* 0x0103e80000100800 */
[----:B---3--:R3:W-:Y:S01]  /*4160*/  STL [R1+0x390], R8 ;  /* 0x0003900801007387 */ /* 0x0087e20000100800 */
[----:B------:R-:W-:-:S03]  /*4170*/  PRMT R45, RZ, 0x7610, R45 ;  /* 0x00007610ff2d7816 */ /* 0x000fc6000000002d */
[----:B------:R-:W-:Y:S01]  /*4180*/  STL [R1+0x3a4], R39 ;  /* 0x0003a42701007387 */ /* 0x000fe20000100800 */
[----:B-1----:R-:W-:Y:S01]  /*4190*/  IMAD.MOV.U32 R24, RZ, RZ, R9 ;  /* 0x000000ffff187224 */ /* 0x002fe200078e0009 */
[----:B------:R-:W-:Y:S01]  /*41a0*/  PRMT R35, RZ, 0x7610, R35 ;  /* 0x00007610ff237816 */ /* 0x000fe20000000023 */
[----:B---3--:R-:W-:Y:S01]  /*41b0*/  IMAD.WIDE R8, R27, 0x2, R50 ;  /* 0x000000021b087825 */ /* 0x008fe200078e0232 */
[----:B------:R-:W-:Y:S02]  /*41c0*/  PRMT R34, RZ, 0x7610, R34 ;  /* 0x00007610ff227816 */ /* 0x000fe40000000022 */
[C---:B------:R-:W-:Y:S02]  /*41d0*/  SHF.R.U64 R11, R2.reuse, 0xb, RZ ;  /* 0x0000000b020b7819 */ /* 0x040fe400000012ff */
[----:B------:R-:W-:Y:S01]  /*41e0*/  SHF.R.U64 R26, R2, 0x3, RZ ;  /* 0x00000003021a7819 */ /* 0x000fe200000012ff */
[----:B------:R-:W3:Y:S01]  /*41f0*/  @P6 LDG.E.U16 R45, desc[UR24][R8.64] ;  /* 0x00000018082d6981 */ /* 0x000ee2000c1e1500 */
[----:B------:R-:W-:-:S02]  /*4200*/  @!P5 IMAD.IADD R25, R25, 0x1, -R0 ;  /* 0x000000011919d824 */ /* 0x000fc400078e0a00 */
[----:B------:R-:W-:Y:S01]  /*4210*/  LOP3.LUT P5, RZ, R26, 0x1, RZ, 0xc0, !PT ;  /* 0x000000011aff7812 */ /* 0x000fe200078ac0ff */
[----:B------:R-:W-:Y:S01]  /*4220*/  IMAD R26, R52, 0x3c, RZ ;  /* 0x0000003c341a7824 */ /* 0x000fe200078e02ff */
[----:B------:R-:W-:Y:S02]  /*4230*/  PRMT R42, RZ, 0x7610, R42 ;  /* 0x00007610ff2a7816 */ /* 0x000fe4000000002a */
[----:B------:R-:W-:Y:S01]  /*4240*/  PRMT R43, RZ, 0x7610, R43 ;  /* 0x00007610ff2b7816 */ /* 0x000fe2000000002b */
[----:B--2---:R-:W-:Y:S04]  /*4250*/  STL [R1+0x388], R6 ;  /* 0x0003880601007387 */ /* 0x004fe80000100800 */
[----:B------:R1:W-:Y:S04]  /*4260*/  STL [R1+0x3a0], R38 ;  /* 0x0003a02601007387 */ /* 0x0003e80000100800 */
[----:B------:R2:W-:Y:S04]  /*4270*/  STL [R1+0x38c], R7 ;  /* 0x00038c0701007387 */ /* 0x0005e80000100800 */
[----:B------:R4:W-:Y:S01]  /*4280*/  STL.64 [R1+0x180], R8 ;  /* 0x0001800801007387 */ /* 0x0009e20000100a00 */
[----:B-1----:R-:W-:-:S04]  /*4290*/  IMAD.WIDE R38, R28, 0x2, R50 ;  /* 0x000000021c267825 */ /* 0x002fc800078e0232 */
[----:B--2---:R-:W-:Y:S01]  /*42a0*/  IMAD.WIDE R6, R27, 0x2, R48 ;  /* 0x000000021b067825 */ /* 0x004fe200078e0230 */
[----:B------:R-:W2:Y:S04]  /*42b0*/  @P1 LDG.E.U16 R34, desc[UR24][R38.64] ;  /* 0x0000001826221981 */ /* 0x000ea8000c1e1500 */
[----:B------:R1:W-:Y:S04]  /*42c0*/  STL.64 [R1+0x178], R6 ;  /* 0x0001780601007387 */ /* 0x0003e80000100a00 */
[----:B----4-:R-:W4:Y:S04]  /*42d0*/  LDL.LU.64 R8, [R1+0x8d8] ;  /* 0x0008d80001087983 */ /* 0x010f280000300a00 */
[----:B------:R0:W-:Y:S04]  /*42e0*/  STL.64 [R1+0x100], R38 ;  /* 0x0001002601007387 */ /* 0x0001e80000100a00 */
[----:B------:R-:W2:Y:S01]  /*42f0*/  @P6 LDG.E.U16 R35, desc[UR24][R6.64] ;  /* 0x0000001806236981 */ /* 0x000ea2000c1e1500 */
[----:B------:R-:W-:-:S03]  /*4300*/  LOP3.LUT P6, RZ, R11, 0x1, RZ, 0xc0, !PT ;  /* 0x000000010bff7812 */ /* 0x000fc600078cc0ff */
[----:B-1----:R-:W4:Y:S04]  /*4310*/  LDL.LU.64 R6, [R1+0x8d0] ;  /* 0x0008d00001067983 */ /* 0x002f280000300a00 */
[----:B------:R-:W-:Y:S04]  /*4320*/  STL.64 [R1+0xf8], R32 ;  /* 0x0000f82001007387 */ /* 0x000fe80000100a00 */
[----:B------:R1:W-:Y:S04]  /*4330*/  STL.64 [R1+0x80], R30 ;  /* 0x0000801e01007387 */ /* 0x0003e80000100a00 */
[----:B0-----:R-:W4:Y:S04]  /*4340*/  LDL.LU R38, [R1+0xec] ;  /* 0x0000ec0001267983 */ /* 0x001f280000300800 */
[----:B------:R-:W4:Y:S01]  /*4350*/  LDL.LU R39, [R1+0xf0] ;  /* 0x0000f00001277983 */ /* 0x000f220000300800 */
[----:B-1----:R-:W-:-:S03]  /*4360*/  IMAD R30, R52, 0x34, RZ ;  /* 0x00000034341e7824 */ /* 0x002fc600078e02ff */
[----:B------:R-:W-:Y:S04]  /*4370*/  STL [R1+0x374], R22 ;  /* 0x0003741601007387 */ /* 0x000fe80000100800 */
[----:B------:R0:W-:Y:S01]  /*4380*/  STL [R1+0x378], R23 ;  /* 0x0003781701007387 */ /* 0x0001e20000100800 */
[----:B------:R-:W-:-:S05]  /*4390*/  IMAD.WIDE R32, R30, 0x2, R50 ;  /* 0x000000021e207825 */ /* 0x000fca00078e0232 */
[----:B------:R-:W4:Y:S01]  /*43a0*/  @P6 LDG.E.U16 R42, desc[UR24][R32.64] ;  /* 0x00000018202a6981 */ /* 0x000f22000c1e1500 */
[----:B0-----:R-:W-:-:S04]  /*43b0*/  IMAD.WIDE R22, R29, 0x2, R48 ;  /* 0x000000021d167825 */ /* 0x001fc800078e0230 */
[----:B------:R-:W-:-:S05]  /*43c0*/  IMAD.WIDE R28, R26, 0x2, R50 ;  /* 0x000000021a1c7825 */ /* 0x000fca00078e0232 */
[----:B------:R-:W4:Y:S01]  /*43d0*/  @P5 LDG.E.U16 R43, desc[UR24][R28.64] ;  /* 0x000000181c2b5981 */ /* 0x000f22000c1e1500 */
[----:B------:R-:W-:Y:S01]  /*43e0*/  PRMT R37, RZ, 0x7610, R37 ;  /* 0x00007610ff257816 */ /* 0x000fe20000000025 */
[----:B------:R-:W-:Y:S01]  /*43f0*/  IMAD.WIDE R30, R30, 0x2, R48 ;  /* 0x000000021e1e7825 */ /* 0x000fe200078e0230 */
[----:B------:R-:W-:Y:S01]  /*4400*/  PRMT R46, RZ, 0x7610, R46 ;  /* 0x00007610ff2e7816 */ /* 0x000fe2000000002e */
[----:B------:R0:W-:Y:S04]  /*4410*/  STL.64 [R1+0x78], R22 ;  /* 0x0000781601007387 */ /* 0x0001e80000100a00 */
[----:B------:R-:W4:Y:S01]  /*4420*/  @P4 LDG.E.U16 R37, desc[UR24][R22.64] ;  /* 0x0000001816254981 */ /* 0x000f22000c1e1500 */
[----:B------:R-:W-:Y:S01]  /*4430*/  PRMT R47, RZ, 0x7610, R47 ;  /* 0x00007610ff2f7816 */ /* 0x000fe2000000002f */
[----:B------:R-:W-:-:S02]  /*4440*/  IMAD.WIDE R26, R26, 0x2, R48 ;  /* 0x000000021a1a7825 */ /* 0x000fc400078e0230 */
[----:B------:R-:W4:Y:S04]  /*4450*/  @P6 LDG.E.U16 R46, desc[UR24][R30.64] ;  /* 0x000000181e2e6981 */ /* 0x000f28000c1e1500 */
[----:B0-----:R-:W4:Y:S04]  /*4460*/  LDL.LU R22, [R1+0x154] ;  /* 0x0001540001167983 */ /* 0x001f280000300800 */
[----:B---3--:R0:W-:Y:S01]  /*4470*/  STL [R1+0x384], R45 ;  /* 0x0003842d01007387 */ /* 0x0081e20000100800 */
[----:B------:R-:W-:-:S03]  /*4480*/  ISETP.GE.AND P6, PT, R24, RZ, PT ;  /* 0x000000ff1800720c */ /* 0x000fc60003fc6270 */
[----:B------:R1:W3:Y:S04]  /*4490*/  @P5 LDG.E.U16 R47, desc[UR24][R26.64] ;  /* 0x000000181a2f5981 */ /* 0x0002e8000c1e1500 */
[----:B0-----:R-:W3:Y:S04]  /*44a0*/  LDL.LU R45, [R1+0xf4] ;  /* 0x0000f400012d7983 */ /* 0x001ee80000300800 */
[----:B------:R-:W-:Y:S04]  /*44b0*/  STL.64 [R1], R32 ;  /* 0x0000002001007387 */ /* 0x000fe80000100a00 */
[----:B--2---:R-:W-:Y:S04]  /*44c0*/  STL [R1+0x380], R35 ;  /* 0x0003802301007387 */ /* 0x004fe80000100800 */
[----:B------:R-:W-:Y:S04]  /*44d0*/  STL [R1+0x37c], R34 ;  /* 0x00037c2201007387 */ /* 0x000fe80000100800 */
[----:B------:R-:W-:Y:S04]  /*44e0*/  STL.64 [R1+0x7c8], R30 ;  /* 0x0007c81e01007387 */ /* 0x000fe80000100a00 */
[----:B------:R-:W2:Y:S04]  /*44f0*/  LDL.LU R23, [R1+0x16c] ;  /* 0x00016c0001177983 */ /* 0x000ea80000300800 */
[----:B------:R-:W2:Y:S01]  /*4500*/  LDL.LU R24, [R1+0x168] ;  /* 0x0001680001187983 */ /* 0x000ea20000300800 */
[----:B----4-:R-:W-:-:S02]  /*4510*/  IMAD.MOV.U32 R11, RZ, RZ, R9 ;  /* 0x000000ffff0b7224 */ /* 0x010fc400078e0009 */
[----:B------:R-:W-:Y:S02]  /*4520*/  IMAD.MOV.U32 R9, RZ, RZ, R8 ;  /* 0x000000ffff097224 */ /* 0x000fe400078e0008 */
[----:B------:R-:W-:Y:S02]  /*4530*/  IMAD.MOV.U32 R8, RZ, RZ, R7 ;  /* 0x000000ffff087224 */ /* 0x000fe400078e0007 */
[----:B------:R-:W-:Y:S01]  /*4540*/  IMAD.MOV.U32 R7, RZ, RZ, R6 ;  /* 0x000000ffff077224 */ /* 0x000fe200078e0006 */
[----:B------:R-:W-:Y:S04]  /*4550*/  STL.64 [R1+0x8a8], R42 ;  /* 0x0008a82a01007387 */ /* 0x000fe80000100a00 */
[----:B------:R0:W-:Y:S04]  /*4560*/  STL.64 [R1+0x7d8], R28 ;  /* 0x0007d81c01007387 */ /* 0x0001e80000100a00 */
[----:B------:R-:W-:Y:S04]  /*4570*/  STL [R1+0x7ec], R26 ;  /* 0x0007ec1a01007387 */ /* 0x000fe80000100800 */
[----:B------:R1:W-:Y:S01]  /*4580*/  STL [R1+0x7e8], R27 ;  /* 0x0007e81b01007387 */ /* 0x0003e20000100800 */
[----:B0-----:R-:W-:-:S04]  /*4590*/  IMAD R28, R52, 0x5, RZ ;  /* 0x00000005341c7824 */ /* 0x001fc800078e02ff */
[----:B-1----:R-:W-:-:S05]  /*45a0*/  IMAD.WIDE R26, R28, 0x2, R50 ;  /* 0x000000021c1a7825 */ /* 0x002fca00078e0232 */
[----:B------:R0:W-:Y:S04]  /*45b0*/  STL.64 [R1+0x2f0], R26 ;  /* 0x0002f01a01007387 */ /* 0x0001e80000100a00 */
[----:B------:R-:W4:Y:S01]  /*45c0*/  LDL.LU R6, [R1+0x50] ;  /* 0x0000500001067983 */ /* 0x000f220000300800 */
[----:B------:R-:W-:-:S03]  /*45d0*/  ISETP.GE.AND P1, PT, R5, RZ, PT ;  /* 0x000000ff0500720c */ /* 0x000fc60003f26270 */
[----:B------:R-:W2:Y:S01]  /*45e0*/  LDL.LU R5, [R1+0x4c] ;  /* 0x00004c0001057983 */ /* 0x000ea20000300800 */
[----:B------:R-:W-:-:S13]  /*45f0*/  ISETP.GE.AND P5, PT, R38, RZ, PT ;  /* 0x000000ff2600720c */ /* 0x000fda0003fa6270 */
[----:B------:R-:W-:Y:S01]  /*4600*/  @!P5 IMAD.MOV R8, RZ, RZ, -R8 ;  /* 0x000000ffff08d224 */ /* 0x000fe200078e0a08 */
[----:B------:R-:W-:Y:S02]  /*4610*/  ISETP.GE.AND P5, PT, R22, RZ, PT ;  /* 0x000000ff1600720c */ /* 0x000fe40003fa6270 */
[----:B------:R-:W2:Y:S01]  /*4620*/  LDL.LU R22, [R1+0x74] ;  /* 0x0000740001167983 */ /* 0x000ea20000300800 */
[----:B------:R-:W-:Y:S01]  /*4630*/  ISETP.GT.U32.AND P4, PT, R0, R10, PT ;  /* 0x0000000a0000720c */ /* 0x000fe20003f84070 */
[----:B------:R-:W-:Y:S01]  /*4640*/  @!P1 IMAD.MOV R11, RZ, RZ, -R11 ;  /* 0x000000ffff0b9224 */ /* 0x000fe200078e0a0b */
[----:B------:R-:W-:Y:S01]  /*4650*/  ISETP.GE.AND P1, PT, R39, RZ, PT ;  /* 0x000000ff2700720c */ /* 0x000fe20003f26270 */
[----:B------:R-:W-:-:S10]  /*4660*/  @!P6 IMAD.MOV R9, RZ, RZ, -R9 ;  /* 0x000000ffff09e224 */ /* 0x000fd400078e0a09 */
[----:B------:R-:W-:Y:S02]  /*4670*/  @!P4 IMAD.IADD R10, R10, 0x1, -R0 ;  /* 0x000000010a0ac824 */ /* 0x000fe400078e0a00 */
[----:B------:R-:W-:Y:S02]  /*4680*/  VIADD R0, R40, 0xfffffffa ;  /* 0xfffffffa28007836 */ /* 0x000fe40000000000 */
[----:B------:R-:W-:Y:S01]  /*4690*/  @!P1 IMAD.MOV R7, RZ, RZ, -R7 ;  /* 0x000000ffff079224 */ /* 0x000fe200078e0a07 */
[----:B---3--:R-:W-:Y:S02]  /*46a0*/  ISETP.GE.AND P1, PT, R45, RZ, PT ;  /* 0x000000ff2d00720c */ /* 0x008fe40003f26270 */
[----:B------:R-:W-:Y:S01]  /*46b0*/  ISETP.GE.U32.AND P4, PT, R0, 0x7fffffbb, PT ;  /* 0x7fffffbb0000780c */ /* 0x000fe20003f86070 */
[----:B------:R-:W-:Y:S01]  /*46c0*/  IMAD.MOV.U32 R0, RZ, RZ, R25 ;  /* 0x000000ffff007224 */ /* 0x000fe200078e0019 */
[----:B------:R-:W-:Y:S01]  /*46d0*/  PRMT R36, RZ, 0x7610, R36 ;  /* 0x00007610ff247816 */ /* 0x000fe20000000024 */
[----:B------:R-:W-:-:S04]  /*46e0*/  IMAD.WIDE R38, R28, 0x2, R48 ;  /* 0x000000021c267825 */ /* 0x000fc800078e0230 */
[----:B----4-:R-:W-:Y:S01]  /*46f0*/  @!P5 IMAD.MOV R6, RZ, RZ, -R6 ;  /* 0x000000ffff06d224 */ /* 0x010fe200078e0a06 */
[----:B--2---:R-:W-:-:S05]  /*4700*/  ISETP.GE.AND P5, PT, R23, RZ, PT ;  /* 0x000000ff1700720c */ /* 0x004fca0003fa6270 */
[----:B------:R0:W2:Y:S04]  /*4710*/  @!P4 LDG.E.U16 R36, desc[UR24][R26.64] ;  /* 0x000000181a24c981 */ /* 0x0000a8000c1e1500 */
[----:B------:R-:W3:Y:S01]  /*4720*/  LDL.LU R23, [R1+0x70] ;  /* 0x0000700001177983 */ /* 0x000ee20000300800 */
[----:B------:R-:W-:Y:S01]  /*4730*/  ISETP.GE.AND P6, PT, R24, RZ, PT ;  /* 0x000000ff1800720c */ /* 0x000fe20003fc6270 */
[----:B------:R-:W-:Y:S01]  /*4740*/  @!P1 IMAD.MOV R5, RZ, RZ, -R5 ;  /* 0x000000ffff059224 */ /* 0x000fe200078e0a05 */
[----:B------:R-:W1:Y:S01]  /*4750*/  S2R R45, SR_TID.X ;  /* 0x00000000002d7919 */ /* 0x000e620000002100 */
[----:B0-----:R-:W-:Y:S02]  /*4760*/  VIADD R27, R40, 0xfffffff2 ;  /* 0xfffffff2281b7836 */ /* 0x001fe40000000000 */
[----:B------:R-:W-:Y:S01]  /*4770*/  @!P5 IMAD.MOV R0, RZ, RZ, -R0 ;  /* 0x000000ffff00d224 */ /* 0x000fe200078e0a00 */
[----:B------:R-:W-:Y:S01]  /*4780*/  ISETP.NE.AND P5, PT, R3, RZ, PT ;  /* 0x000000ff0300720c */ /* 0x000fe20003fa5270 */
[----:B------:R-:W4:Y:S01]  /*4790*/  LDL.LU R24, [R1+0x6c] ;  /* 0x00006c0001187983 */ /* 0x000f220000300800 */
[----:B------:R-:W-:-:S05]  /*47a0*/  LOP3.LUT R3, RZ, R3, RZ, 0x33, !PT ;  /* 0x00000003ff037212 */ /* 0x000fca00078e33ff */
[----:B------:R-:W-:Y:S01]  /*47b0*/  @!P6 IMAD.MOV R10, RZ, RZ, -R10 ;  /* 0x000000ffff0ae224 */ /* 0x000fe200078e0a0a */
[C---:B------:R-:W-:Y:S01]  /*47c0*/  SEL R29, R3.reuse, R11, !P5 ;  /* 0x0000000b031d7207 */ /* 0x040fe20006800000 */
[----:B------:R-:W2:Y:S01]  /*47d0*/  LDL.LU R25, [R1+0x68] ;  /* 0x0000680001197983 */ /* 0x000ea20000300800 */
[C---:B------:R-:W-:Y:S02]  /*47e0*/  SEL R33, R3.reuse, R9, !P5 ;  /* 0x0000000903217207 */ /* 0x040fe40006800000 */
[C---:B------:R-:W-:Y:S02]  /*47f0*/  SEL R30, R3.reuse, R8, !P5 ;  /* 0x00000008031e7207 */ /* 0x040fe40006800000 */
[C---:B------:R-:W-:Y:S02]  /*4800*/  SEL R35, R3.reuse, R7, !P5 ;  /* 0x0000000703237207 */ /* 0x040fe40006800000 */
[C---:B------:R-:W-:Y:S02]  /*4810*/  SEL R31, R3.reuse, R6, !P5 ;  /* 0x00000006031f7207 */ /* 0x040fe40006800000 */
[----:B------:R-:W-:-:S02]  /*4820*/  SEL R34, R3, R5, !P5 ;  /* 0x0000000503227207 */ /* 0x000fc40006800000 */
[C---:B------:R-:W-:Y:S02]  /*4830*/  SEL R32, R3.reuse, R0, !P5 ;  /* 0x0000000003207207 */ /* 0x040fe40006800000 */
[----:B------:R-:W-:Y:S02]  /*4840*/  SEL R28, R3, R10, !P5 ;  /* 0x0000000a031c7207 */ /* 0x000fe40006800000 */
[----:B------:R-:W-:Y:S02]  /*4850*/  ISETP.GE.U32.AND P5, PT, R27, 0x7fffffb3, PT ;  /* 0x7fffffb31b00780c */ /* 0x000fe40003fa6070 */
[----:B------:R-:W0:Y:S01]  /*4860*/  S2R R27, SR_TID.X ;  /* 0x00000000001b7919 */ /* 0x000e220000002100 */
[----:B------:R-:W-:Y:S01]  /*4870*/  PRMT R53, RZ, 0x7610, R53 ;  /* 0x00007610ff357816 */ /* 0x000fe20000000035 */
[----:B------:R-:W-:Y:S01]  /*4880*/  VIADD R26, R40, 0xfffffff9 ;  /* 0xfffffff9281a7836 */ /* 0x000fe20000000000 */
[----:B------:R-:W-:Y:S01]  /*4890*/  SHF.R.U32.HI R0, RZ, 0x2, R4 ;  /* 0x00000002ff007819 */ /* 0x000fe20000011604 */
[----:B------:R-:W-:Y:S04]  /*48a0*/  STL [R1+0x828], R29 ;  /* 0x0008281d01007387 */ /* 0x000fe80000100800 */
[----:B------:R0:W-:Y:S01]  /*48b0*/  STL [R1+0x82c], R33 ;  /* 0x00082c2101007387 */ /* 0x0001e20000100800 */
[----:B------:R-:W-:-:S03]  /*48c0*/  ISETP.GE.U32.AND P6, PT, R26, 0x7fffffba, PT ;  /* 0x7fffffba1a00780c */ /* 0x000fc60003fc6070 */
[----:B------:R-:W-:Y:S04]  /*48d0*/  STL [R1+0x830], R35 ;  /* 0x0008302301007387 */ /* 0x000fe80000100800 */
[----:B------:R0:W2:Y:S01]  /*48e0*/  @!P4 LDG.E.U16 R53, desc[UR24][R38.64] ;  /* 0x000000182635c981 */ /* 0x0000a2000c1e1500 */
[----:B------:R-:W-:Y:S01]  /*48f0*/  LOP3.LUT P4, RZ, R0, 0x1, RZ, 0xc0, !PT ;  /* 0x0000000100ff7812 */ /* 0x000fe2000788c0ff */
[----:B------:R-:W-:Y:S02]  /*4900*/  IMAD R0, R52, 0xd, RZ ;  /* 0x0000000d34007824 */ /* 0x000fe400078e02ff */
[----:B------:R-:W-:Y:S01]  /*4910*/  STL.64 [R1+0x800], R30 ;  /* 0x0008001e01007387 */ /* 0x000fe20000100a00 */
[----:B-1----:R-:W-:-:S03]  /*4920*/  SHF.R.U32.HI R45, RZ, 0x5, R45 ;  /* 0x00000005ff2d7819 */ /* 0x002fc6000001162d */
[----:B------:R-:W-:Y:S01]  /*4930*/  STL [R1+0x834], R34 ;  /* 0x0008342201007387 */ /* 0x000fe20000100800 */
[----:B------:R-:W-:-:S04]  /*4940*/  @!UP1 UIADD3 UR4, UPT, UPT, -UR4, 0x100000, URZ ;  /* 0x0010000004049890 */ /* 0x000fc8000fffe1ff */
[----:B------:R-:W-:Y:S02]  /*4950*/  @!UP1 USHF.L.U32 UR5, UR4, 0xb, URZ ;  /* 0x0000000b04059899 */ /* 0x000fe400080006ff */
[----:B------:R-:W-:Y:S01]  /*4960*/  @!UP1 USHF.L.U32 UR4, UR4, 0x1, URZ ;  /* 0x0000000104049899 */ /* 0x000fe200080006ff */
[----:B------:R-:W-:Y:S01]  /*4970*/  STL [R1+0x838], R32 ;  /* 0x0008382001007387 */ /* 0x000fe20000100800 */
[----:B------:R-:W-:Y:S01]  /*4980*/  PRMT R41, RZ, 0x7610, R41 ;  /* 0x00007610ff297816 */ /* 0x000fe20000000029 */
[----:B------:R-:W-:Y:S01]  /*4990*/  IMAD.WIDE R42, R0, 0x2, R50 ;  /* 0x00000002002a7825 */ /* 0x000fe200078e0232 */
[----:B0-----:R-:W-:Y:S01]  /*49a0*/  PRMT R33, RZ, 0x7610, R33 ;  /* 0x00007610ff217816 */ /* 0x001fe20000000021 */
[----:B------:R-:W-:Y:S01]  /*49b0*/  STL [R1+0x83c], R28 ;  /* 0x00083c1c01007387 */ /* 0x000fe20000100800 */
[----:B------:R-:W-:-:S03]  /*49c0*/  LOP3.LUT R26, R27, 0x3f, RZ, 0xc0, !PT ;  /* 0x0000003f1b1a7812 */ /* 0x000fc600078ec0ff */
[----:B------:R0:W-:Y:S01]  /*49d0*/  STL.64 [R1+0x2e8], R38 ;  /* 0x0002e82601007387 */ /* 0x0001e20000100a00 */
[----:B------:R-:W-:Y:S01]  /*49e0*/  ISETP.NE.U32.AND P1, PT, R45, RZ, PT ;  /* 0x000000ff2d00720c */ /* 0x000fe20003f25070 */
[----:B------:R-:W-:Y:S01]  /*49f0*/  IMAD.SHL.U32 R45, R26, 0x2, RZ ;  /* 0x000000021a2d7824 */ /* 0x000fe200078e00ff */
[----:B------:R-:W-:Y:S01]  /*4a00*/  LOP3.LUT R5, R27, 0x40, RZ, 0xc0, !PT ;  /* 0x000000401b057812 */ /* 0x000fe200078ec0ff */
[----:B------:R-:W2:Y:S01]  /*4a10*/  @!P5 LDG.E.U16 R41, desc[UR24][R42.64] ;  /* 0x000000182a29d981 */ /* 0x000ea2000c1e1500 */
[----:B------:R-:W-:Y:S01]  /*4a20*/  SHF.R.U32.HI R3, RZ, 0xa, R4 ;  /* 0x0000000aff037819 */ /* 0x000fe20000011604 */
[----:B------:R-:W-:Y:S01]  /*4a30*/  VOTEU.ALL UP1, P0 ;  /* 0x0000000000ff7886 */ /* 0x000fe20000020000 */
[----:B0-----:R-:W-:-:S04]  /*4a40*/  IMAD.WIDE R38, R0, 0x2, R48 ;  /* 0x0000000200267825 */ /* 0x001fc800078e0230 */
[----:B------:R0:W1:Y:S01]  /*4a50*/  @!UP1 SYNCS.EXCH.64 URZ, [UR10+0x11008], UR4 ;  /* 0x011008040aff95b2 */ /* 0x0000620008000100 */
[----:B------:R0:W2:Y:S01]  /*4a60*/  @!P5 LDG.E.U16 R33, desc[UR24][R38.64] ;  /* 0x000000182621d981 */ /* 0x0000a2000c1e1500 */
[----:B------:R-:W-:Y:S01]  /*4a70*/  LOP3.LUT P5, RZ, R3, 0x1, RZ, 0xc0, !PT ;  /* 0x0000000103ff7812 */ /* 0x000fe200078ac0ff */
[----:B------:R-:W-:Y:S02]  /*4a80*/  IMAD R0, R5, 0x80, R45 ;  /* 0x0000008005007824 */ /* 0x000fe400078e022d */
[----:B------:R-:W-:Y:S01]  /*4a90*/  IMAD R3, R52, 0x15, RZ ;  /* 0x0000001534037824 */ /* 0x000fe200078e02ff */
[----:B------:R-:W-:Y:S01]  /*4aa0*/  STL [R1+0x840], R26 ;  /* 0x0008401a01007387 */ /* 0x000fe20000100800 */
[----:B------:R-:W-:Y:S02]  /*4ab0*/  PRMT R10, RZ, 0x7610, R10 ;  /* 0x00007610ff0a7816 */ /* 0x000fe4000000000a */
[----:B------:R-:W-:Y:S01]  /*4ac0*/  PRMT R11, RZ, 0x7610, R11 ;  /* 0x00007610ff0b7816 */ /* 0x000fe2000000000b */
[----:B------:R1:W-:Y:S01]  /*4ad0*/  STS.U16 [R0+UR10+0x1400], R15 ;  /* 0x0014000f00007988 */ /* 0x0003e2000800040a */
[----:B------:R-:W-:Y:S01]  /*4ae0*/  PRMT R28, RZ, 0x7610, R28 ;  /* 0x00007610ff1c7816 */ /* 0x000fe2000000001c */
[----:B0-----:R-:W0:Y:S02]  /*4af0*/  LDCU UR4, c[0x0][0x3b0] ;  /* 0x00007600ff0477ac */ /* 0x001e240008000800 */
[----:B------:R0:W-:Y:S04]  /*4b00*/  STL.64 [R1+0x270], R42 ;  /* 0x0002702a01007387 */ /* 0x0001e80000100a00 */
[----:B------:R-:W-:Y:S01]  /*4b10*/  STS.U16 [R0+UR10], R22 ;  /* 0x0000001600007988 */ /* 0x000fe2000800040a */
[----:B-1----:R-:W-:-:S03]  /*4b20*/  PRMT R15, RZ, 0x7610, R15 ;  /* 0x00007610ff0f7816 */ /* 0x002fc6000000000f */
[----:B------:R1:W-:Y:S04]  /*4b30*/  STS.U16 [R0+UR10+0x5400], R14 ;  /* 0x0054000e00007988 */ /* 0x0003e8000800040a */
[----:B------:R1:W-:Y:S04]  /*4b40*/  STL.64 [R1+0x268], R38 ;  /* 0x0002682601007387 */ /* 0x0003e80000100a00 */
[----:B0-----:R-:W2:Y:S01]  /*4b50*/  LDL.LU R42, [R1+0xdc] ;  /* 0x0000dc00012a7983 */ /* 0x001ea20000300800 */
[----:B-1----:R-:W-:-:S03]  /*4b60*/  PRMT R14, RZ, 0x7610, R14 ;  /* 0x00007610ff0e7816 */ /* 0x002fc6000000000e */
[----:B------:R-:W2:Y:S01]  /*4b70*/  LDL.LU R43, [R1+0xd8] ;  /* 0x0000d800012b7983 */ /* 0x000ea20000300800 */
[----:B------:R-:W-:-:S05]  /*4b80*/  IMAD.WIDE R38, R3, 0x2, R50 ;  /* 0x0000000203267825 */ /* 0x000fca00078e0232 */
[----:B------:R-:W2:Y:S04]  /*4b90*/  @P5 LDG.E.U16 R14, desc[UR24][R38.64] ;  /* 0x00000018260e5981 */ /* 0x000ea8000c1e1500 */
[----:B---3--:R0:W-:Y:S02]  /*4ba0*/  STS.U16 [R0+UR10+0x4000], R23 ;  /* 0x0040001700007988 */ /* 0x0081e4000800040a */
[----:B0-----:R-:W-:-:S05]  /*4bb0*/  IMAD.WIDE R22, R3, 0x2, R48 ;  /* 0x0000000203167825 */ /* 0x001fca00078e0230 */
[----:B------:R-:W3:Y:S04]  /*4bc0*/  @P5 LDG.E.U16 R15, desc[UR24][R22.64] ;  /* 0x00000018160f5981 */ /* 0x000ee8000c1e1500 */
[----:B------:R-:W-:Y:S04]  /*4bd0*/  STS.U16 [R0+UR10+0x800], R21 ;  /* 0x0008001500007988 */ /* 0x000fe8000800040a */
[----:B------:R-:W-:Y:S04]  /*4be0*/  STS.U16 [R0+UR10+0x4800], R20 ;  /* 0x0048001400007988 */ /* 0x000fe8000800040a */
[----:B------:R-:W-:Y:S04]  /*4bf0*/  STS.U16 [R0+UR10+0xc00], R19 ;  /* 0x000c001300007988 */ /* 0x000fe8000800040a */
[----:B------:R-:W-:Y:S01]  /*4c00*/  STS.U16 [R0+UR10+0x5000], R16 ;  /* 0x0050001000007988 */ /* 0x000fe2000800040a */
[----:B------:R-:W-:-:S03]  /*4c10*/  IMAD R5, R52, 0x1d, RZ ;  /* 0x0000001d34057824 */ /* 0x000fc600078e02ff */
[----:B----4-:R-:W-:Y:S04]  /*4c20*/  STS.U16 [R0+UR10+0x400], R24 ;  /* 0x0004001800007988 */ /* 0x010fe8000800040a */
[----:B--2---:R-:W-:Y:S04]  /*4c30*/  STS.U16 [R0+UR10+0x4400], R25 ;  /* 0x0044001900007988 */ /* 0x004fe8000800040a */
[----:B------:R-:W-:Y:S04]  /*4c40*/  STS.U16 [R0+UR10+0x1000], R17 ;  /* 0x0010001100007988 */ /* 0x000fe8000800040a */
[----:B------:R0:W-:Y:S04]  /*4c50*/  STL [R1+0x3e8], R41 ;  /* 0x0003e82901007387 */ /* 0x0001e80000100800 */
[----:B0-----:R-:W2:Y:S04]  /*4c60*/  LDL.LU R41, [R1+0x64] ;  /* 0x0000640001297983 */ /* 0x001ea80000300800 */
[----:B------:R0:W-:Y:S04]  /*4c70*/  STL [R1+0x3e4], R33 ;  /* 0x0003e42101007387 */ /* 0x0001e80000100800 */
[----:B0-----:R-:W4:Y:S04]  /*4c80*/  LDL.LU R33, [R1+0x58] ;  /* 0x0000580001217983 */ /* 0x001f280000300800 */
[----:B------:R-:W2:Y:S04]  /*4c90*/  LDL.LU R21, [R1+0x5c] ;  /* 0x00005c0001157983 */ /* 0x000ea80000300800 */
[----:B------:R-:W2:Y:S04]  /*4ca0*/  LDL.LU R20, [R1+0x60] ;  /* 0x0000600001147983 */ /* 0x000ea80000300800 */
[----:B------:R-:W2:Y:S04]  /*4cb0*/  LDL.LU R19, [R1+0xe0] ;  /* 0x0000e00001137983 */ /* 0x000ea80000300800 */
[----:B------:R-:W4:Y:S04]  /*4cc0*/  LDL.LU R16, [R1+0xd4] ;  /* 0x0000d40001107983 */ /* 0x000f280000300800 */
[----:B------:R0:W-:Y:S04]  /*4cd0*/  STL.64 [R1+0x1f0], R38 ;  /* 0x0001f02601007387 */ /* 0x0001e80000100a00 */
[----:B------:R1:W-:Y:S04]  /*4ce0*/  STL.64 [R1+0x1e8], R22 ;  /* 0x0001e81601007387 */ /* 0x0003e80000100a00 */
[----:B0-----:R-:W4:Y:S04]  /*4cf0*/  LDL.LU.64 R38, [R1+0x8c8] ;  /* 0x0008c80001267983 */ /* 0x001f280000300a00 */
[----:B-1----:R-:W4:Y:S01]  /*4d00*/  LDL.LU.64 R22, [R1+0x8c0] ;  /* 0x0008c00001167983 */ /* 0x002f220000300a00 */
[----:B------:R-:W-:Y:S01]  /*4d10*/  PRMT R17, RZ, 0x7610, R17 ;  /* 0x00007610ff117816 */ /* 0x000fe20000000011 */
[----:B------:R-:W-:-:S05]  /*4d20*/  IMAD.WIDE R24, R5, 0x2, R50 ;  /* 0x0000000205187825 */ /* 0x000fca00078e0232 */
[----:B------:R-:W4:Y:S04]  /*4d30*/  @P4 LDG.E.U16 R17, desc[UR24][R24.64] ;  /* 0x0000001818114981 */ /* 0x000f28000c1e1500 */
[----:B---3--:R-:W-:Y:S04]  /*4d40*/  STL [R1+0x3c0], R15 ;  /* 0x0003c00f01007387 */ /* 0x008fe80000100800 */
[----:B------:R0:W-:Y:S02]  /*4d50*/  STL [R1+0x3c4], R14 ;  /* 0x0003c40e01007387 */ /* 0x0001e40000100800 */
[----:B0-----:R-:W-:-:S05]  /*4d60*/  IMAD.WIDE R14, R5, 0x2, R48 ;  /* 0x00000002050e7825 */ /* 0x001fca00078e0230 */
[----:B------:R0:W3:Y:S04]  /*4d70*/  @P4 LDG.E.U16 R10, desc[UR24][R14.64] ;  /* 0x000000180e0a4981 */ /* 0x0000e8000c1e1500 */
[----:B------:R1:W-:Y:S04]  /*4d80*/  STL.64 [R1+0x170], R24 ;  /* 0x0001701801007387 */ /* 0x0003e80000100a00 */
[----:B------:R0:W-:Y:S04]  /*4d90*/  STL.64 [R1+0x168], R14 ;  /* 0x0001680e01007387 */ /* 0x0001e80000100a00 */
[----:B-1----:R-:W3:Y:S01]  /*4da0*/  LDL.LU.64 R24, [R1+0x8b8] ;  /* 0x0008b80001187983 */ /* 0x002ee20000300a00 */
[----:B------:R-:W-:-:S04]  /*4db0*/  SHF.R.U64 R3, R2, 0x1a, RZ ;  /* 0x0000001a02037819 */ /* 0x000fc800000012ff */
[----:B------:R-:W-:Y:S02]  /*4dc0*/  LOP3.LUT P5, RZ, R3, 0x1, RZ, 0xc0, !PT ;  /* 0x0000000103ff7812 */ /* 0x000fe400078ac0ff */
[----:B------:R-:W-:Y:S01]  /*4dd0*/  SHF.R.U64 R3, R2, 0x12, RZ ;  /* 0x0000001202037819 */ /* 0x000fe200000012ff */
[----:B------:R1:W-:Y:S03]  /*4de0*/  STS.U16 [R0+UR10+0x4c00], R18 ;  /* 0x004c001200007988 */ /* 0x0003e6000800040a */
[----:B------:R-:W-:Y:S01]  /*4df0*/  LOP3.LUT P4, RZ, R3, 0x1, RZ, 0xc0, !PT ;  /* 0x0000000103ff7812 */ /* 0x000fe2000788c0ff */
[----:B------:R2:W-:Y:S01]  /*4e00*/  STS.U16 [R0+UR10+0x1c00], R42 ;  /* 0x001c002a00007988 */ /* 0x0005e2000800040a */
[----:B------:R-:W-:-:S03]  /*4e10*/  IMAD R3, R52, 0x25, RZ ;  /* 0x0000002534037824 */ /* 0x000fc600078e02ff */
[----:B------:R2:W-:Y:S01]  /*4e20*/  STS.U16 [R0+UR10+0x5c00], R43 ;  /* 0x005c002b00007988 */ /* 0x0005e2000800040a */
[----:B0-----:R-:W-:Y:S01]  /*4e30*/  IMAD.WIDE R14, R3, 0x2, R48 ;  /* 0x00000002030e7825 */ /* 0x001fe200078e0230 */
[----:B-1----:R-:W-:-:S03]  /*4e40*/  PRMT R18, RZ, 0x7610, R18 ;  /* 0x00007610ff127816 */ /* 0x002fc60000000012 */
[----:B------:R-:W-:Y:S01]  /*4e50*/  IMAD R5, R52, 0x2d, RZ ;  /* 0x0000002d34057824 */ /* 0x000fe200078e02ff */
[----:B------:R0:W3:Y:S01]  /*4e60*/  @P5 LDG.E.U16 R11, desc[UR24][R14.64] ;  /* 0x000000180e0b5981 */ /* 0x0000e2000c1e1500 */
[----:B------:R-:W-:Y:S02]  /*4e70*/  PRMT R26, RZ, 0x7610, R26 ;  /* 0x00007610ff1a7816 */ /* 0x000fe4000000001a */
[----:B------:R-:W-:Y:S01]  /*4e80*/  PRMT R32, RZ, 0x7610, R32 ;  /* 0x00007610ff207816 */ /* 0x000fe20000000020 */
[----:B--2---:R-:W-:Y:S04]  /*4e90*/  STS.U16 [R0+UR10+0x5800], R19 ;  /* 0x0058001300007988 */ /* 0x004fe8000800040a */
[----:B----4-:R-:W-:Y:S04]  /*4ea0*/  STS.U16 [R0+UR10+0x1800], R16 ;  /* 0x0018001000007988 */ /* 0x010fe8000800040a */
[----:B---3--:R1:W-:Y:S04]  /*4eb0*/  STL [R1+0x3dc], R10 ;  /* 0x0003dc0a01007387 */ /* 0x0083e80000100800 */
[----:B------:R-:W2:Y:S04]  /*4ec0*/  LDL.LU R42, [R1+0xd0] ;  /* 0x0000d000012a7983 */ /* 0x000ea80000300800 */
[----:B------:R-:W3:Y:S01]  /*4ed0*/  LDL.LU R43, [R1+0xcc] ;  /* 0x0000cc00012b7983 */ /* 0x000ee20000300800 */
[----:B-1----:R-:W-:-:S05]  /*4ee0*/  LOP3.LUT R10, R0, 0x10, RZ, 0x3c, !PT ;  /* 0x00000010000a7812 */ /* 0x002fca00078e3cff */
[----:B------:R1:W-:Y:S04]  /*4ef0*/  STS.U16 [R10+UR10+0x480], R41 ;  /* 0x000480290a007988 */ /* 0x0003e8000800040a */
[----:B------:R-:W-:Y:S04]  /*4f00*/  STS.U16 [R10+UR10+0x4480], R20 ;  /* 0x004480140a007988 */ /* 0x000fe8000800040a */
[----:B------:R4:W-:Y:S04]  /*4f10*/  STS.U16 [R10+UR10+0x880], R21 ;  /* 0x000880150a007988 */ /* 0x0009e8000800040a */
[----:B------:R-:W-:Y:S04]  /*4f20*/  STS.U16 [R10+UR10+0x4880], R33 ;  /* 0x004880210a007988 */ /* 0x000fe8000800040a */
[----:B-1----:R-:W3:Y:S01]  /*4f30*/  LDL.LU R41, [R1+0xc8] ;  /* 0x0000c80001297983 */ /* 0x002ee20000300800 */
[----:B----4-:R-:W-:Y:S01]  /*4f40*/  IMAD.WIDE R20, R3, 0x2, R50 ;  /* 0x0000000203147825 */ /* 0x010fe200078e0232 */
[----:B------:R-:W-:-:S02]  /*4f50*/  SHF.R.U64 R3, R2, 0xa, RZ ;  /* 0x0000000a02037819 */ /* 0x000fc400000012ff */
[----:B------:R-:W-:Y:S04]  /*4f60*/  STS.U16 [R10+UR10+0xc80], R25 ;  /* 0x000c80190a007988 */ /* 0x000fe8000800040a */
[----:B------:R-:W4:Y:S01]  /*4f70*/  @P5 LDG.E.U16 R18, desc[UR24][R20.64] ;  /* 0x0000001814125981 */ /* 0x000f22000c1e1500 */
[----:B------:R-:W-:-:S03]  /*4f80*/  LOP3.LUT P5, RZ, R3, 0x1, RZ, 0xc0, !PT ;  /* 0x0000000103ff7812 */ /* 0x000fc600078ac0ff */
[----:B------:R-:W-:Y:S04]  /*4f90*/  STS.U16 [R10+UR10+0x4c80], R24 ;  /* 0x004c80180a007988 */ /* 0x000fe8000800040a */
[----:B------:R-:W-:Y:S04]  /*4fa0*/  STL.64 [R1+0xf0], R20 ;  /* 0x0000f01401007387 */ /* 0x000fe80000100a00 */
[----:B------:R-:W-:Y:S04]  /*4fb0*/  STS.U16 [R10+UR10+0x1080], R23 ;  /* 0x001080170a007988 */ /* 0x000fe8000800040a */
[----:B------:R1:W-:Y:S04]  /*4fc0*/  STL [R1+0x3e0], R17 ;  /* 0x0003e01101007387 */ /* 0x0003e80000100800 */
[----:B------:R0:W-:Y:S04]  /*4fd0*/  STS.U16 [R10+UR10+0x5080], R22 ;  /* 0x005080160a007988 */ /* 0x0001e8000800040a */
[----:B------:R0:W-:Y:S01]  /*4fe0*/  STL.64 [R1+0xe8], R14 ;  /* 0x0000e80e01007387 */ /* 0x0001e20000100a00 */
[----:B-1----:R-:W-:-:S04]  /*4ff0*/  IMAD.WIDE R16, R5, 0x2, R50 ;  /* 0x0000000205107825 */ /* 0x002fc800078e0232 */
[----:B0-----:R-:W-:Y:S01]  /*5000*/  IMAD R22, R52, 0x35, RZ ;  /* 0x0000003534167824 */ /* 0x001fe200078e02ff */
[----:B------:R-:W4:Y:S01]  /*5010*/  @P4 LDG.E.U16 R26, desc[UR24][R16.64] ;  /* 0x00000018101a4981 */ /* 0x000f22000c1e1500 */
[----:B------:R-:W-:-:S04]  /*5020*/  IMAD.WIDE R14, R5, 0x2, R48 ;  /* 0x00000002050e7825 */ /* 0x000fc800078e0230 */
[----:B------:R-:W-:Y:S01]  /*5030*/  IMAD.WIDE R24, R22, 0x2, R50 ;  /* 0x0000000216187825 */ /* 0x000fe200078e0232 */
[----:B------:R-:W4:Y:S04]  /*5040*/  @P4 LDG.E.U16 R28, desc[UR24][R14.64] ;  /* 0x000000180e1c4981 */ /* 0x000f28000c1e1500 */
[----:B------:R-:W4:Y:S01]  /*5050*/  @P5 LDG.E.U16 R32, desc[UR24][R24.64] ;  /* 0x0000001818205981 */ /* 0x000f22000c1e1500 */
[----:B------:R-:W-:-:S03]  /*5060*/  SHF.R.U64 R3, R2, 0x2, RZ ;  /* 0x0000000202037819 */ /* 0x000fc600000012ff */
[----:B------:R-:W-:Y:S04]  /*5070*/  STS.U16 [R10+UR10+0x1480], R13 ;  /* 0x0014800d0a007988 */ /* 0x000fe8000800040a */
[----:B------:R-:W-:Y:S01]  /*5080*/  STL.64 [R1+0x70], R16 ;  /* 0x0000701001007387 */ /* 0x000fe20000100a00 */
[----:B------:R-:W-:-:S03]  /*5090*/  LOP3.LUT P4, RZ, R3, 0x1, RZ, 0xc0, !PT ;  /* 0x0000000103ff7812 */ /* 0x000fc6000788c0ff */
[----:B------:R-:W-:Y:S01]  /*50a0*/  STL.64 [R1+0x68], R14 ;  /* 0x0000680e01007387 */ /* 0x000fe20000100a00 */
[----:B------:R-:W-:-:S04]  /*50b0*/  IMAD.WIDE R22, R22, 0x2, R48 ;  /* 0x0000000216167825 */ /* 0x000fc800078e0230 */
[----:B------:R-:W-:Y:S01]  /*50c0*/  VIADD R3, R40, 0xfffffff1 ;  /* 0xfffffff128037836 */ /* 0x000fe20000000000 */
[----:B------:R-:W-:Y:S02]  /*50d0*/  PRMT R34, RZ, 0x7610, R34 ;  /* 0x00007610ff227816 */ /* 0x000fe40000000022 */
[----:B------:R-:W-:-:S04]  /*50e0*/  PRMT R35, RZ, 0x7610, R35 ;  /* 0x00007610ff237816 */ /* 0x000fc80000000023 */
[----:B------:R-:W4:Y:S04]  /*50f0*/  @P5 LDG.E.U16 R34, desc[UR24][R22.64] ;  /* 0x0000001816225981 */ /* 0x000f28000c1e1500 */
[----:B--2---:R-:W-:Y:S04]  /*5100*/  STS.U16 [R10+UR10+0x5480], R42 ;  /* 0x0054802a0a007988 */ /* 0x004fe8000800040a */
[----:B---3--:R-:W-:Y:S04]  /*5110*/  STS.U16 [R10+UR10+0x1880], R43 ;  /* 0x0018802b0a007988 */ /* 0x008fe8000800040a */
[----:B------:R-:W-:Y:S04]  /*5120*/  STS.U16 [R10+UR10+0x5880], R41 ;  /* 0x005880290a007988 */ /* 0x000fe8000800040a */
[----:B------:R0:W-:Y:S04]  /*5130*/  STS.U16 [R10+UR10+0x1c80], R44 ;  /* 0x001c802c0a007988 */ /* 0x0001e8000800040a */
[----:B----4-:R-:W-:Y:S04]  /*5140*/  STL [R1+0x844], R26 ;  /* 0x0008441a01007387 */ /* 0x010fe80000100800 */
[----:B------:R-:W-:Y:S04]  /*5150*/  STL [R1+0x848], R28 ;  /* 0x0008481c01007387 */ /* 0x000fe80000100800 */
[----:B0-----:R-:W2:Y:S04]  /*5160*/  LDL.LU R44, [R1+0x8b4] ;  /* 0x0008b400012c7983 */ /* 0x001ea80000300800 */
[----:B------:R-:W3:Y:S04]  /*5170*/  LDL.LU R40, [R1+0x8b0] ;  /* 0x0008b00001287983 */ /* 0x000ee80000300800 */
[----:B------:R-:W-:Y:S04]  /*5180*/  STL [R1+0x850], R32 ;  /* 0x0008502001007387 */ /* 0x000fe80000100800 */
[----:B------:R-:W-:Y:S04]  /*5190*/  STL [R1+0x84c], R24 ;  /* 0x00084c1801007387 */ /* 0x000fe80000100800 */
[----:B------:R-:W-:Y:S04]  /*51a0*/  STL [R1+0x7f0], R25 ;  /* 0x0007f01901007387 */ /* 0x000fe80000100800 */
[----:B------:R-:W-:Y:S04]  /*51b0*/  STL [R1+0x854], R23 ;  /* 0x0008541701007387 */ /* 0x000fe80000100800 */
[----:B------:R0:W-:Y:S02]  /*51c0*/  STL [R1+0x370], R18 ;  /* 0x0003701201007387 */ /* 0x0001e40000100800 */
[----:B0-----:R-:W-:-:S04]  /*51d0*/  IMAD R18, R52, 0x3d, RZ ;  /* 0x0000003d34127824 */ /* 0x001fc800078e02ff */
[----:B------:R-:W-:-:S05]  /*51e0*/  IMAD.WIDE R20, R18, 0x2, R50 ;  /* 0x0000000212147825 */ /* 0x000fca00078e0232 */
[----:B------:R-:W4:Y:S01]  /*51f0*/  @P4 LDG.E.U16 R35, desc[UR24][R20.64] ;  /* 0x0000001814234981 */ /* 0x000f22000c1e1500 */
[----:B------:R-:W-:Y:S01]  /*5200*/  IMAD.WIDE R18, R18, 0x2, R48 ;  /* 0x0000000212127825 */ /* 0x000fe200078e0230 */
[----:B------:R-:W-:Y:S02]  /*5210*/  ISETP.GE.U32.AND P5, PT, R3, 0x7fffffb2, PT ;  /* 0x7fffffb20300780c */ /* 0x000fe40003fa6070 */
[----:B------:R-:W-:Y:S01]  /*5220*/  SHF.R.U32.HI R3, RZ, 0x1, R4 ;  /* 0x00000001ff037819 */ /* 0x000fe20000011604 */
[----:B------:R-:W-:Y:S01]  /*5230*/  STL [R1+0x36c], R11 ;  /* 0x00036c0b01007387 */ /* 0x000fe20000100800 */
[----:B------:R-:W-:Y:S02]  /*5240*/  PRMT R38, RZ, 0x7610, R38 ;  /* 0x00007610ff267816 */ /* 0x000fe40000000026 */
[----:B------:R-:W-:Y:S02]  /*5250*/  PRMT R39, RZ, 0x7610, R39 ;  /* 0x00007610ff277816 */ /* 0x000fe40000000027 */
[----:B--2---:R-:W-:-:S06]  /*5260*/  PRMT R44, RZ, 0x7610, R44 ;  /* 0x00007610ff2c7816 */ /* 0x004fcc000000002c */
[----:B------:R-:W2:Y:S01]  /*5270*/  @P4 LDG.E.U16 R44, desc[UR24][R18.64] ;  /* 0x00000018122c4981 */ /* 0x000ea2000c1e1500 */
[----:B------:R-:W-:Y:S01]  /*5280*/  LOP3.LUT P4, RZ, R3, 0x1, RZ, 0xc0, !PT ;  /* 0x0000000103ff7812 */ /* 0x000fe2000788c0ff */
[----:B------:R-:W-:-:S04]  /*5290*/  IMAD R3, R52, 0x6, RZ ;  /* 0x0000000634037824 */ /* 0x000fc800078e02ff */
[----:B------:R-:W-:-:S04]  /*52a0*/  IMAD.WIDE R16, R3, 0x2, R50 ;  /* 0x0000000203107825 */ /* 0x000fc800078e0232 */
[----:B------:R-:W-:Y:S01]  /*52b0*/  IMAD.WIDE R14, R3, 0x2, R48 ;  /* 0x00000002030e7825 */ /* 0x000fe200078e0230 */
[----:B------:R-:W-:-:S04]  /*52c0*/  SHF.R.U32.HI R3, RZ, 0x8, R4 ;  /* 0x00000008ff037819 */ /* 0x000fc80000011604 */
[----:B------:R-:W-:Y:S01]  /*52d0*/  LOP3.LUT P3, RZ, R3, 0x1, RZ, 0xc0, !PT ;  /* 0x0000000103ff7812 */ /* 0x000fe2000786c0ff */
[----:B------:R-:W-:Y:S01]  /*52e0*/  IMAD R3, R52, 0xe, RZ ;  /* 0x0000000e34037824 */ /* 0x000fe200078e02ff */
[----:B------:R0:W2:Y:S04]  /*52f0*/  @!P6 LDG.E.U16 R38, desc[UR24][R14.64] ;  /* 0x000000180e26e981 */ /* 0x0000a8000c1e1500 */
[----:B----4-:R-:W-:Y:S04]  /*5300*/  STL.64 [R1+0x860], R34 ;  /* 0x0008602201007387 */ /* 0x010fe80000100a00 */
[----:B------:R-:W-:Y:S04]  /*5310*/  STL.64 [R1+0x858], R20 ;  /* 0x0008581401007387 */ /* 0x000fe80000100a00 */
[----:B------:R-:W-:Y:S04]  /*5320*/  STL.64 [R1+0x870], R18 ;  /* 0x0008701201007387 */ /* 0x000fe80000100a00 */
[----:B------:R-:W-:Y:S04]  /*5330*/  STL.64 [R1+0x2e0], R16 ;  /* 0x0002e01001007387 */ /* 0x000fe80000100a00 */
[----:B------:R0:W-:Y:S04]  /*5340*/  STL.64 [R1+0x2d8], R14 ;  /* 0x0002d80e01007387 */ /* 0x0001e80000100a00 */
[----:B------:R-:W4:Y:S04]  /*5350*/  LDL.LU R41, [R1+0x364] ;  /* 0x0003640001297983 */ /* 0x000f280000300800 */
[----:B------:R-:W2:Y:S01]  /*5360*/  LDL.LU R33, [R1+0x3b0] ;  /* 0x0003b00001217983 */ /* 0x000ea20000300800 */
[----:B0-----:R-:W-:-:S03]  /*5370*/  IMAD.WIDE R14, R3, 0x2, R50 ;  /* 0x00000002030e7825 */ /* 0x001fc600078e0232 */
[----:B------:R-:W2:Y:S04]  /*5380*/  LDL.LU R11, [R1+0x3ac] ;  /* 0x0003ac00010b7983 */ /* 0x000ea80000300800 */
[----:B------:R-:W2:Y:S04]  /*5390*/  @!P5 LDG.E.U16 R39, desc[UR24][R14.64] ;  /* 0x000000180e27d981 */ /* 0x000ea8000c1e1500 */
[----:B------:R-:W4:Y:S04]  /*53a0*/  LDL.LU R18, [R1+0x398] ;  /* 0x0003980001127983 */ /* 0x000f280000300800 */
[----:B------:R-:W4:Y:S04]  /*53b0*/  LDL.LU R19, [R1+0x35c] ;  /* 0x00035c0001137983 */ /* 0x000f280000300800 */
[----:B------:R-:W4:Y:S04]  /*53c0*/  LDL.LU R20, [R1+0x2d4] ;  /* 0x0002d40001147983 */ /* 0x000f280000300800 */
[----:B------:R-:W4:Y:S04]  /*53d0*/  LDL.LU R21, [R1+0x2d0] ;  /* 0x0002d00001157983 */ /* 0x000f280000300800 */
[----:B------:R-:W4:Y:S04]  /*53e0*/  LDL.LU R34, [R1+0x2cc] ;  /* 0x0002cc0001227983 */ /* 0x000f280000300800 */
[----:B------:R-:W4:Y:S04]  /*53f0*/  LDL.LU R35, [R1+0x248] ;  /* 0x0002480001237983 */ /* 0x000f280000300800 */
[----:B------:R-:W4:Y:S04]  /*5400*/  LDL.LU R23, [R1+0x1e4] ;  /* 0x0001e40001177983 */ /* 0x000f280000300800 */
[----:B------:R-:W4:Y:S01]  /*5410*/  LDL.LU R25, [R1+0x1e0] ;  /* 0x0001e00001197983 */ /* 0x000f220000300800 */
[----:B------:R-:W-:-:S03]  /*5420*/  PRMT R29, RZ, 0x7610, R29 ;  /* 0x00007610ff1d7816 */ /* 0x000fc6000000001d */
[----:B------:R-:W4:Y:S01]  /*5430*/  LDL.LU R24, [R1+0x1dc] ;  /* 0x0001dc0001187983 */ /* 0x000f220000300800 */
[----:B------:R-:W-:-:S03]  /*5440*/  IMAD.WIDE R42, R3, 0x2, R48 ;  /* 0x00000002032a7825 */ /* 0x000fc600078e0230 */
[----:B------:R-:W4:Y:S04]  /*5450*/  LDL.LU R32, [R1+0x164] ;  /* 0x0001640001207983 */ /* 0x000f280000300800 */
[----:B------:R-:W4:Y:S04]  /*5460*/  LDL.LU R28, [R1+0x160] ;  /* 0x00016000011c7983 */ /* 0x000f280000300800 */
[----:B------:R-:W4:Y:S04]  /*5470*/  LDL.LU R26, [R1+0x15c] ;  /* 0x00015c00011a7983 */ /* 0x000f280000300800 */
[----:B------:R-:W4:Y:S04]  /*5480*/  LDL.LU R13, [R1+0x158] ;  /* 0x00015800010d7983 */ /* 0x000f280000300800 */
[----:B------:R-:W4:Y:S04]  /*5490*/  LDL.LU R3, [R1+0x3b4] ;  /* 0x0003b40001037983 */ /* 0x000f280000300800 */
[----:B------:R0:W-:Y:S04]  /*54a0*/  STL.64 [R1+0x260], R14 ;  /* 0x0002600e01007387 */ /* 0x0001e80000100a00 */
[----:B------:R-:W4:Y:S04]  /*54b0*/  @!P6 LDG.E.U16 R29, desc[UR24][R16.64] ;  /* 0x00000018101de981 */ /* 0x000f28000c1e1500 */
[----:B0-----:R-:W4:Y:S04]  /*54c0*/  LDL.LU R14, [R1+0x1d8] ;  /* 0x0001d800010e7983 */ /* 0x001f280000300800 */
[----:B------:R-:W-:Y:S04]  /*54d0*/  STL.64 [R1+0x258], R42 ;  /* 0x0002582a01007387 */ /* 0x000fe80000100a00 */
[----:B------:R-:W4:Y:S04]  /*54e0*/  LDL.LU R15, [R1+0x1d4] ;  /* 0x0001d400010f7983 */ /* 0x000f280000300800 */
[----:B------:R-:W4:Y:S04]  /*54f0*/  LDL.LU R16, [R1+0x1d0] ;  /* 0x0001d00001107983 */ /* 0x000f280000300800 */
[----:B------:R-:W4:Y:S01]  /*5500*/  LDL.LU R17, [R1+0x1cc] ;  /* 0x0001cc0001117983 */ /* 0x000f220000300800 */
[----:B---3--:R-:W-:-:S06]  /*5510*/  PRMT R40, RZ, 0x7610, R40 ;  /* 0x00007610ff287816 */ /* 0x008fcc0000000028 */
[----:B------:R-:W3:Y:S04]  /*5520*/  @!P5 LDG.E.U16 R40, desc[UR24][R42.64] ;  /* 0x000000182a28d981 */ /* 0x000ee8000c1e1500 */
[----:B--2---:R0:W-:Y:S04]  /*5530*/  STL.64 [R1+0x878], R38 ;  /* 0x0008782601007387 */ /* 0x0041e80000100a00 */
[----:B0-----:R-:W2:Y:S04]  /*5540*/  LDL.LU R38, [R1+0x3a8] ;  /* 0x0003a80001267983 */ /* 0x001ea80000300800 */
[----:B------:R-:W3:Y:S04]  /*5550*/  LDL.LU R39, [R1+0x39c] ;  /* 0x00039c0001277983 */ /* 0x000ee80000300800 */
[----:B------:R-:W3:Y:S04]  /*5560*/  LDL.LU.64 R42, [R1+0x8a8] ;  /* 0x0008a800012a7983 */ /* 0x000ee80000300a00 */
[----:B----4-:R0:W-:Y:S04]  /*5570*/  STS.U16 [R10+UR10+0x5c80], R41 ;  /* 0x005c80290a007988 */ /* 0x0101e8000800040a */
[----:B0-----:R-:W4:Y:S04]  /*5580*/  LDL.LU R41, [R1+0x8a4] ;  /* 0x0008a40001297983 */ /* 0x001f280000300800 */
[----:B------:R0:W-:Y:S04]  /*5590*/  STS.U16 [R10+UR10+0x80], R3 ;  /* 0x000080030a007988 */ /* 0x0001e8000800040a */
[----:B------:R1:W-:Y:S01]  /*55a0*/  STS.U16 [R10+UR10+0x4080], R33 ;  /* 0x004080210a007988 */ /* 0x0003e2000800040a */
[----:B0-----:R-:W-:-:S03]  /*55b0*/  LOP3.LUT R3, R0, 0x20, RZ, 0x3c, !PT ;  /* 0x0000002000037812 */ /* 0x001fc600078e3cff */
[----:B-1----:R-:W4:Y:S04]  /*55c0*/  LDL.LU R10, [R1+0x14c] ;  /* 0x00014c00010a7983 */ /* 0x002f280000300800 */
[----:B------:R0:W-:Y:S04]  /*55d0*/  STS.U16 [R3+UR10+0x100], R11 ;  /* 0x0001000b03007988 */ /* 0x0001e8000800040a */
[----:B------:R-:W4:Y:S04]  /*55e0*/  LDL.LU R33, [R1+0x148] ;  /* 0x0001480001217983 */ /* 0x000f280000300800 */
[----:B0-----:R-:W4:Y:S04]  /*55f0*/  LDL.LU R11, [R1+0xe4] ;  /* 0x0000e400010b7983 */ /* 0x001f280000300800 */
[----:B--2---:R-:W-:Y:S04]  /*5600*/  STS.U16 [R3+UR10+0x4100], R38 ;  /* 0x0041002603007988 */ /* 0x004fe8000800040a */
[----:B---3--:R-:W-:Y:S04]  /*5610*/  STS.U16 [R3+UR10+0x500], R39 ;  /* 0x0005002703007988 */ /* 0x008fe8000800040a */
[----:B------:R0:W-:Y:S04]  /*5620*/  STS.U16 [R3+UR10+0x4500], R18 ;  /* 0x0045001203007988 */ /* 0x0001e8000800040a */
[----:B------:R-:W-:Y:S04]  /*5630*/  STS.U16 [R3+UR10+0x900], R19 ;  /* 0x0009001303007988 */ /* 0x000fe8000800040a */
[----:B------:R-:W-:Y:S04]  /*5640*/  STS.U16 [R3+UR10+0x4900], R20 ;  /* 0x0049001403007988 */ /* 0x000fe8000800040a */
[----:B------:R-:W-:Y:S04]  /*5650*/  STS.U16 [R3+UR10+0xd00], R21 ;  /* 0x000d001503007988 */ /* 0x000fe8000800040a */
[----:B------:R-:W-:Y:S01]  /*5660*/  STS.U16 [R3+UR10+0x4d00], R34 ;  /* 0x004d002203007988 */ /* 0x000fe2000800040a */
[----:B0-----:R-:W-:-:S03]  /*5670*/  LOP3.LUT R18, R0, 0x30, RZ, 0x3c, !PT ;  /* 0x0000003000127812 */ /* 0x001fc600078e3cff */
[----:B------:R-:W-:Y:S04]  /*5680*/  STS.U16 [R3+UR10+0x1100], R35 ;  /* 0x0011002303007988 */ /* 0x000fe8000800040a */
        /* <DEDUP_REMOVED lines=11> */
[----:B----4-:R0:W-:Y:S04]  /*5740*/  STS.U16 [R18+UR10+0x980], R41 ;  /* 0x0009802912007988 */ /* 0x0101e8000800040a */
[----:B0-----:R-:W2:Y:S01]  /*5750*/  LDL.LU R41, [R1+0x8a0] ;  /* 0x0008a00001297983 */ /* 0x001ea20000300800 */
[----:B------:R-:W-:Y:S01]  /*5760*/  SHF.R.U32.HI R4, RZ, 0x9, R4 ;  /* 0x00000009ff047819 */ /* 0x000fe20000011604 */
[----:B------:R-:W-:-:S02]  /*5770*/  IMAD R3, R52, 0x16, RZ ;  /* 0x0000001634037824 */ /* 0x000fc400078e02ff */
[----:B------:R-:W3:Y:S01]  /*5780*/  LDL.LU R20, [R1+0x2c8] ;  /* 0x0002c80001147983 */ /* 0x000ee20000300800 */
[----:B------:R-:W-:Y:S01]  /*5790*/  LOP3.LUT P6, RZ, R4, 0x1, RZ, 0xc0, !PT ;  /* 0x0000000104ff7812 */ /* 0x000fe200078cc0ff */
[----:B------:R-:W-:Y:S02]  /*57a0*/  IMAD.WIDE R14, R3, 0x2, R50 ;  /* 0x00000002030e7825 */ /* 0x000fe400078e0232 */
[----:B------:R-:W4:Y:S04]  /*57b0*/  LDL.LU R21, [R1+0x254] ;  /* 0x0002540001157983 */ /* 0x000f280000300800 */
[----:B------:R-:W-:Y:S04]  /*57c0*/  STS.U16 [R18+UR10+0x4980], R10 ;  /* 0x0049800a12007988 */ /* 0x000fe8000800040a */
[----:B------:R-:W3:Y:S01]  /*57d0*/  LDL.LU R34, [R1+0x250] ;  /* 0x0002500001227983 */ /* 0x000ee20000300800 */
[----:B--2---:R-:W-:-:S03]  /*57e0*/  PRMT R41, RZ, 0x7610, R41 ;  /* 0x00007610ff297816 */ /* 0x004fc60000000029 */
[----:B------:R-:W-:Y:S04]  /*57f0*/  STS.U16 [R18+UR10+0xd80], R33 ;  /* 0x000d802112007988 */ /* 0x000fe8000800040a */
[----:B------:R-:W2:Y:S04]  /*5800*/  LDL.LU R35, [R1+0x24c] ;  /* 0x00024c0001237983 */ /* 0x000ea80000300800 */
[----:B------:R-:W2:Y:S04]  /*5810*/  @P6 LDG.E.U16 R41, desc[UR24][R14.64] ;  /* 0x000000180e296981 */ /* 0x000ea8000c1e1500 */
[----:B------:R0:W-:Y:S04]  /*5820*/  STS.U16 [R18+UR10+0x4d80], R11 ;  /* 0x004d800b12007988 */ /* 0x0001e8000800040a */
[----:B------:R-:W3:Y:S04]  /*5830*/  LDL.LU R23, [R1+0x1c8] ;  /* 0x0001c80001177983 */ /* 0x000ee80000300800 */
[----:B------:R-:W3:Y:S01]  /*5840*/  LDL.LU R25, [R1+0x3b8] ;  /* 0x0003b80001197983 */ /* 0x000ee20000300800 */
[----:B0-----:R-:W-:-:S03]  /*5850*/  IMAD.WIDE R10, R3, 0x2, R48 ;  /* 0x00000002030a7825 */ /* 0x001fc600078e0230 */
[----:B------:R0:W-:Y:S01]  /*5860*/  STL.64 [R1+0x1e0], R14 ;  /* 0x0001e00e01007387 */ /* 0x0001e20000100a00 */
[----:B------:R-:W-:-:S06]  /*5870*/  PRMT R9, RZ, 0x7610, R9 ;  /* 0x00007610ff097816 */ /* 0x000fcc0000000009 */
[----:B------:R1:W3:Y:S04]  /*5880*/  @P6 LDG.E.U16 R9, desc[UR24][R10.64] ;  /* 0x000000180a096981 */ /* 0x0002e8000c1e1500 */
[----:B--2---:R-:W-:Y:S04]  /*5890*/  STL.64 [R1+0x880], R40 ;  /* 0x0008802801007387 */ /* 0x004fe80000100a00 */
[----:B------:R2:W-:Y:S04]  /*58a0*/  STL.64 [R1+0x1d8], R10 ;  /* 0x0001d80a01007387 */ /* 0x0005e80000100a00 */
[----:B------:R-:W4:Y:S04]  /*58b0*/  LDL.LU R24, [R1+0x3bc] ;  /* 0x0003bc0001187983 */ /* 0x000f280000300800 */
[----:B------:R-:W4:Y:S04]  /*58c0*/  LDL.LU R32, [R1+0x3a4] ;  /* 0x0003a40001207983 */ /* 0x000f280000300800 */
[----:B------:R-:W4:Y:S04]  /*58d0*/  LDL.LU R28, [R1+0x3a0] ;  /* 0x0003a000011c7983 */ /* 0x000f280000300800 */
[----:B------:R-:W4:Y:S04]  /*58e0*/  LDL.LU R26, [R1+0x394] ;  /* 0x00039400011a7983 */ /* 0x000f280000300800 */
[----:B------:R-:W4:Y:S04]  /*58f0*/  LDL.LU R13, [R1+0x390] ;  /* 0x00039000010d7983 */ /* 0x000f280000300800 */
[----:B0-----:R-:W4:Y:S04]  /*5900*/  LDL.LU R14, [R1+0x38c] ;  /* 0x00038c00010e7983 */ /* 0x001f280000300800 */
[----:B------:R-:W4:Y:S04]  /*5910*/  LDL.LU R15, [R1+0x388] ;  /* 0x00038800010f7983 */ /* 0x000f280000300800 */
[----:B------:R-:W4:Y:S04]  /*5920*/  LDL.LU R16, [R1+0x384] ;  /* 0x0003840001107983 */ /* 0x000f280000300800 */
[----:B------:R-:W4:Y:S04]  /*5930*/  LDL.LU R17, [R1+0x380] ;  /* 0x0003800001117983 */ /* 0x000f280000300800 */
[----:B--2---:R-:W2:Y:S04]  /*5940*/  LDL.LU R10, [R1+0x37c] ;  /* 0x00037c00010a7983 */ /* 0x004ea80000300800 */
[----:B------:R-:W2:Y:S04]  /*5950*/  LDL.LU R33, [R1+0x378] ;  /* 0x0003780001217983 */ /* 0x000ea80000300800 */
[----:B------:R-:W2:Y:S01]  /*5960*/  LDL.LU R11, [R1+0x374] ;  /* 0x00037400010b7983 */ /* 0x000ea20000300800 */
[----:B------:R-:W-:-:S03]  /*5970*/  SHF.R.U64 R3, R2, 0x19, RZ ;  /* 0x0000001902037819 */ /* 0x000fc600000012ff */
[----:B---3--:R-:W-:Y:S01]  /*5980*/  STS.U16 [R18+UR10+0x1180], R20 ;  /* 0x0011801412007988 */ /* 0x008fe2000800040a */
[----:B------:R-:W-:-:S03]  /*5990*/  LOP3.LUT P5, RZ, R3, 0x1, RZ, 0xc0, !PT ;  /* 0x0000000103ff7812 */ /* 0x000fc600078ac0ff */
[----:B----4-:R-:W-:Y:S01]  /*59a0*/  STS.U16 [R18+UR10+0x5180], R21 ;  /* 0x0051801512007988 */ /* 0x010fe2000800040a */
[----:B------:R-:W-:-:S03]  /*59b0*/  IMAD R3, R52, 0x1e, RZ ;  /* 0x0000001e34037824 */ /* 0x000fc600078e02ff */
[----:B------:R-:W-:Y:S04]  /*59c0*/  STS.U16 [R18+UR10+0x1580], R34 ;  /* 0x0015802212007988 */ /* 0x000fe8000800040a */
[----:B------:R0:W-:Y:S04]  /*59d0*/  STS.U16 [R18+UR10+0x5580], R35 ;  /* 0x0055802312007988 */ /* 0x0001e8000800040a */
[----:B------:R-:W-:Y:S01]  /*59e0*/  STS.U16 [R18+UR10+0x1980], R23 ;  /* 0x0019801712007988 */ /* 0x000fe2000800040a */
[----:B------:R-:W-:-:S03]  /*59f0*/  PRMT R8, RZ, 0x7610, R8 ;  /* 0x00007610ff087816 */ /* 0x000fc60000000008 */
[----:B------:R3:W-:Y:S01]  /*5a00*/  STS.U16 [R18+UR10+0x5980], R12 ;  /* 0x0059800c12007988 */ /* 0x0007e2000800040a */
[----:B------:R-:W-:Y:S01]  /*5a10*/  PRMT R7, RZ, 0x7610, R7 ;  /* 0x00007610ff077816 */ /* 0x000fe20000000007 */
[C---:B0-----:R-:W-:Y:S02]  /*5a20*/  IMAD.WIDE R34, R3.reuse, 0x2, R50 ;  /* 0x0000000203227825 */ /* 0x041fe400078e0232 */
[----:B------:R0:W-:Y:S02]  /*5a30*/  STS.U16 [R18+UR10+0x1d80], R25 ;  /* 0x001d801912007988 */ /* 0x0001e4000800040a */
[----:B------:R-:W-:Y:S01]  /*5a40*/  IMAD.WIDE R20, R3, 0x2, R48 ;  /* 0x0000000203147825 */ /* 0x000fe200078e0230 */
[----:B---3--:R-:W-:Y:S01]  /*5a50*/  LOP3.LUT R12, R0, 0x40, RZ, 0x3c, !PT ;  /* 0x00000040000c7812 */ /* 0x008fe200078e3cff */
[----:B------:R-:W3:Y:S01]  /*5a60*/  @P4 LDG.E.U16 R8, desc[UR24][R34.64] ;  /* 0x0000001822084981 */ /* 0x000ee2000c1e1500 */
[----:B------:R-:W-:-:S03]  /*5a70*/  SHF.R.U64 R3, R2, 0x11, RZ ;  /* 0x0000001102037819 */ /* 0x000fc600000012ff */
[----:B------:R-:W4:Y:S01]  /*5a80*/  @P4 LDG.E.U16 R7, desc[UR24][R20.64] ;  /* 0x0000001814074981 */ /* 0x000f22000c1e1500 */
[----:B------:R-:W-:Y:S01]  /*5a90*/  LOP3.LUT P4, RZ, R3, 0x1, RZ, 0xc0, !PT ;  /* 0x0000000103ff7812 */ /* 0x000fe2000788c0ff */
[----:B------:R-:W-:Y:S01]  /*5aa0*/  IMAD R3, R52, 0x26, RZ ;  /* 0x0000002634037824 */ /* 0x000fe200078e02ff */
[----:B------:R-:W-:Y:S01]  /*5ab0*/  PRMT R5, RZ, 0x7610, R5 ;  /* 0x00007610ff057816 */ /* 0x000fe20000000005 */
[----:B------:R-:W-:Y:S04]  /*5ac0*/  STL.64 [R1+0x160], R34 ;  /* 0x0001602201007387 */ /* 0x000fe80000100a00 */
[----:B------:R-:W-:Y:S04]  /*5ad0*/  STL.64 [R1+0x158], R20 ;  /* 0x0001581401007387 */ /* 0x000fe80000100a00 */
[----:B0-----:R-:W3:Y:S04]  /*5ae0*/  LDL.LU R25, [R1+0x338] ;  /* 0x0003380001197983 */ /* 0x001ee80000300800 */
[----:B------:R0:W-:Y:S04]  /*5af0*/  STS.U16 [R18+UR10+0x5d80], R24 ;  /* 0x005d801812007988 */ /* 0x0001e8000800040a */
[----:B------:R-:W-:Y:S04]  /*5b00*/  STS.U16 [R12+UR10+0x200], R32 ;  /* 0x000200200c007988 */ /* 0x000fe8000800040a */
[----:B------:R-:W-:Y:S04]  /*5b10*/  STS.U16 [R12+UR10+0x4200], R28 ;  /* 0x0042001c0c007988 */ /* 0x000fe8000800040a */
[----:B------:R-:W-:Y:S04]  /*5b20*/  STS.U16 [R12+UR10+0x600], R26 ;  /* 0x0006001a0c007988 */ /* 0x000fe8000800040a */
[----:B------:R-:W-:Y:S04]  /*5b30*/  STS.U16 [R12+UR10+0x4600], R13 ;  /* 0x0046000d0c007988 */ /* 0x000fe8000800040a */
[----:B------:R-:W-:Y:S04]  /*5b40*/  STS.U16 [R12+UR10+0xa00], R14 ;  /* 0x000a000e0c007988 */ /* 0x000fe8000800040a */
[----:B------:R1:W-:Y:S01]  /*5b50*/  STS.U16 [R12+UR10+0x4a00], R15 ;  /* 0x004a000f0c007988 */ /* 0x0003e2000800040a */
[----:B0-----:R-:W-:-:S03]  /*5b60*/  IMAD.WIDE R18, R3, 0x2, R50 ;  /* 0x0000000203127825 */ /* 0x001fc600078e0232 */
[----:B------:R-:W-:Y:S04]  /*5b70*/  STS.U16 [R12+UR10+0xe00], R16 ;  /* 0x000e00100c007988 */ /* 0x000fe8000800040a */
[----:B------:R-:W-:Y:S01]  /*5b80*/  STS.U16 [R12+UR10+0x4e00], R17 ;  /* 0x004e00110c007988 */ /* 0x000fe2000800040a */
[----:B-1----:R-:W-:-:S03]  /*5b90*/  IMAD.WIDE R14, R3, 0x2, R48 ;  /* 0x00000002030e7825 */ /* 0x002fc600078e0230 */
[----:B--2---:R-:W-:Y:S04]  /*5ba0*/  STS.U16 [R12+UR10+0x1200], R10 ;  /* 0x0012000a0c007988 */ /* 0x004fe8000800040a */
[----:B------:R-:W-:Y:S04]  /*5bb0*/  STS.U16 [R12+UR10+0x5200], R33 ;  /* 0x005200210c007988 */ /* 0x000fe8000800040a */
[----:B------:R0:W-:Y:S04]  /*5bc0*/  STS.U16 [R12+UR10+0x1600], R11 ;  /* 0x0016000b0c007988 */ /* 0x0001e8000800040a */
[----:B------:R-:W-:Y:S04]  /*5bd0*/  STL.64 [R1+0xe0], R18 ;  /* 0x0000e01201007387 */ /* 0x000fe80000100a00 */
[----:B------:R1:W2:Y:S01]  /*5be0*/  @P5 LDG.E.U16 R5, desc[UR24][R14.64] ;  /* 0x000000180e055981 */ /* 0x0002a2000c1e1500 */
[----:B0-----:R-:W-:-:S03]  /*5bf0*/  IMAD R11, R52, 0x2e, RZ ;  /* 0x0000002e340b7824 */ /* 0x001fc600078e02ff */
[----:B------:R1:W-:Y:S01]  /*5c00*/  STL.64 [R1+0xd8], R14 ;  /* 0x0000d80e01007387 */ /* 0x0003e20000100a00 */
[----:B------:R-:W-:-:S03]  /*5c10*/  IMAD.WIDE R16, R11, 0x2, R50 ;  /* 0x000000020b107825 */ /* 0x000fc600078e0232 */
[----:B------:R0:W-:Y:S04]  /*5c20*/  STS.U16 [R12+UR10+0x5600], R37 ;  /* 0x005600250c007988 */ /* 0x0001e8000800040a */
[----:B------:R-:W-:Y:S01]  /*5c30*/  STL.64 [R1+0x60], R16 ;  /* 0x0000601001007387 */ /* 0x000fe20000100a00 */
[----:B-1----:R-:W-:-:S03]  /*5c40*/  IMAD.WIDE R14, R11, 0x2, R48 ;  /* 0x000000020b0e7825 */ /* 0x002fc600078e0230 */
[----:B------:R1:W-:Y:S04]  /*5c50*/  STS.U16 [R12+UR10+0x1a00], R42 ;  /* 0x001a002a0c007988 */ /* 0x0003e8000800040a */
[----:B------:R-:W-:Y:S04]  /*5c60*/  STL.64 [R1+0x58], R14 ;  /* 0x0000580e01007387 */ /* 0x000fe80000100a00 */
[----:B0-----:R-:W2:Y:S04]  /*5c70*/  LDL.LU R37, [R1+0x89c] ;  /* 0x00089c0001257983 */ /* 0x001ea80000300800 */
[----:B-1----:R-:W2:Y:S04]  /*5c80*/  LDL.LU R42, [R1+0x898] ;  /* 0x00089800012a7983 */ /* 0x002ea80000300800 */
[----:B------:R0:W-:Y:S04]  /*5c90*/  STS.U16 [R12+UR10+0x5a00], R46 ;  /* 0x005a002e0c007988 */ /* 0x0001e8000800040a */
[----:B0-----:R-:W4:Y:S04]  /*5ca0*/  LDL.LU R46, [R1+0x894] ;  /* 0x00089400012e7983 */ /* 0x001f280000300800 */
[----:B------:R0:W-:Y:S04]  /*5cb0*/  STS.U16 [R12+UR10+0x1e00], R43 ;  /* 0x001e002b0c007988 */ /* 0x0001e8000800040a */
[----:B------:R1:W-:Y:S04]  /*5cc0*/  STS.U16 [R12+UR10+0x5e00], R47 ;  /* 0x005e002f0c007988 */ /* 0x0003e8000800040a */
[----:B0-----:R-:W4:Y:S04]  /*5cd0*/  LDL.LU R43, [R1+0x890] ;  /* 0x00089000012b7983 */ /* 0x001f280000300800 */
[----:B-1----:R-:W4:Y:S01]  /*5ce0*/  LDL.LU R47, [R1+0x88c] ;  /* 0x00088c00012f7983 */ /* 0x002f220000300800 */
[----:B------:R-:W-:-:S03]  /*5cf0*/  LOP3.LUT R33, R0, 0x50, RZ, 0x3c, !PT ;  /* 0x0000005000217812 */ /* 0x000fc600078e3cff */
[----:B------:R-:W4:Y:S04]  /*5d00*/  LDL.LU R20, [R1+0x3e8] ;  /* 0x0003e80001147983 */ /* 0x000f280000300800 */
[----:B------:R-:W4:Y:S04]  /*5d10*/  LDL.LU R21, [R1+0x3e4] ;  /* 0x0003e40001157983 */ /* 0x000f280000300800 */
[----:B------:R-:W4:Y:S04]  /*5d20*/  LDL.LU R34, [R1+0x3c4] ;  /* 0x0003c40001227983 */ /* 0x000f280000300800 */
[----:B------:R-:W4:Y:S04]  /*5d30*/  LDL.LU R35, [R1+0x3c0] ;  /* 0x0003c00001237983 */ /* 0x000f280000300800 */
[----:B------:R0:W-:Y:S04]  /*5d40*/  STS.U16 [R33+UR10+0x280], R36 ;  /* 0x0002802421007988 */ /* 0x0001e8000800040a */
[----:B0-----:R-:W4:Y:S01]  /*5d50*/  LDL.LU R36, [R1+0x888] ;  /* 0x0008880001247983 */ /* 0x001f220000300800 */
[----:B------:R-:W-:-:S02]  /*5d60*/  PRMT R6, RZ, 0x7610, R6 ;  /* 0x00007610ff067816 */ /* 0x000fc40000000006 */
[----:B------:R-:W-:Y:S02]  /*5d70*/  PRMT R3, RZ, 0x7610, R3 ;  /* 0x00007610ff037816 */ /* 0x000fe40000000003 */
[----:B------:R-:W-:Y:S02]  /*5d80*/  SHF.R.U64 R10, R2, 0x9, RZ ;  /* 0x00000009020a7819 */ /* 0x000fe400000012ff */
[----:B------:R-:W4:Y:S01]  /*5d90*/  @P5 LDG.E.U16 R6, desc[UR24][R18.64] ;  /* 0x0000001812065981 */ /* 0x000f22000c1e1500 */
[----:B------:R-:W-:Y:S02]  /*5da0*/  PRMT R4, RZ, 0x7610, R4 ;  /* 0x00007610ff047816 */ /* 0x000fe40000000004 */
[----:B------:R-:W-:Y:S01]  /*5db0*/  LOP3.LUT P5, RZ, R10, 0x1, RZ, 0xc0, !PT ;  /* 0x000000010aff7812 */ /* 0x000fe200078ac0ff */
[----:B------:R0:W4:Y:S01]  /*5dc0*/  @P4 LDG.E.U16 R3, desc[UR24][R14.64] ;  /* 0x000000180e034981 */ /* 0x000122000c1e1500 */
[----:B------:R-:W-:-:S03]  /*5dd0*/  SHF.R.U64 R10, R2, 0x1, RZ ;  /* 0x00000001020a7819 */ /* 0x000fc600000012ff */
[----:B------:R1:W4:Y:S01]  /*5de0*/  @P4 LDG.E.U16 R4, desc[UR24][R16.64] ;  /* 0x0000001810044981 */ /* 0x000322000c1e1500 */
[----:B------:R-:W-:Y:S01]  /*5df0*/  LOP3.LUT P4, RZ, R10, 0x1, RZ, 0xc0, !PT ;  /* 0x000000010aff7812 */ /* 0x000fe2000788c0ff */
[----:B0-----:R-:W-:Y:S02]  /*5e00*/  IMAD R14, R52, 0x36, RZ ;  /* 0x00000036340e7824 */ /* 0x001fe400078e02ff */
[----:B---3--:R-:W-:Y:S02]  /*5e10*/  VIADD R10, R25, 0xfffffff8 ;  /* 0xfffffff8190a7836 */ /* 0x008fe40000000000 */
[----:B-1----:R-:W-:-:S04]  /*5e20*/  IMAD.WIDE R16, R14, 0x2, R50 ;  /* 0x000000020e107825 */ /* 0x002fc800078e0232 */
[----:B------:R-:W-:-:S04]  /*5e30*/  IMAD.WIDE R14, R14, 0x2, R48 ;  /* 0x000000020e0e7825 */ /* 0x000fc800078e0230 */
[----:B------:R-:W-:Y:S02]  /*5e40*/  VIADD R18, R25, 0xfffffff0 ;  /* 0xfffffff019127836 */ /* 0x000fe40000000000 */
[----:B------:R-:W-:-:S04]  /*5e50*/  IMAD R19, R52, 0x7, RZ ;  /* 0x0000000734137824 */ /* 0x000fc800078e02ff */
[----:B------:R-:W-:Y:S01]  /*5e60*/  IMAD.WIDE R38, R19, 0x2, R50 ;  /* 0x0000000213267825 */ /* 0x000fe200078e0232 */
[----:B------:R-:W-:-:S03]  /*5e70*/  PRMT R31, RZ, 0x7610, R31 ;  /* 0x00007610ff1f7816 */ /* 0x000fc6000000001f */
[----:B------:R-:W-:Y:S01]  /*5e80*/  IMAD.WIDE R40, R19, 0x2, R48 ;  /* 0x0000000213287825 */ /* 0x000fe200078e0230 */
[----:B------:R0:W-:Y:S01]  /*5e90*/  STL.64 [R1+0x2d0], R38 ;  /* 0x0002d02601007387 */ /* 0x0001e20000100a00 */
[----:B------:R-:W-:-:S03]  /*5ea0*/  PRMT R30, RZ, 0x7610, R30 ;  /* 0x00007610ff1e7816 */ /* 0x000fc6000000001e */
[----:B------:R-:W3:Y:S04]  /*5eb0*/  LDL.LU R23, [R1+0x414] ;  /* 0x0004140001177983 */ /* 0x000ee80000300800 */
[----:B------:R-:W3:Y:S04]  /*5ec0*/  LDL.LU R32, [R1+0x3e0] ;  /* 0x0003e00001207983 */ /* 0x000ee80000300800 */
[----:B------:R-:W3:Y:S04]  /*5ed0*/  LDL.LU R24, [R1+0x3dc] ;  /* 0x0003dc0001187983 */ /* 0x000ee80000300800 */
[----:B------:R-:W3:Y:S04]  /*5ee0*/  LDL.LU R28, [R1+0x370] ;  /* 0x00037000011c7983 */ /* 0x000ee80000300800 */
[----:B------:R-:W3:Y:S04]  /*5ef0*/  LDL.LU R26, [R1+0x36c] ;  /* 0x00036c00011a7983 */ /* 0x000ee80000300800 */
[----:B------:R1:W-:Y:S04]  /*5f00*/  STL.64 [R1+0x2c8], R40 ;  /* 0x0002c82801007387 */ /* 0x0003e80000100a00 */
[----:B------:R-:W-:Y:S01]  /*5f10*/  STS.U16 [R33+UR10+0x4280], R53 ;  /* 0x0042803521007988 */ /* 0x000fe2000800040a */
[----:B--2---:R-:W-:-:S06]  /*5f20*/  PRMT R42, RZ, 0x7610, R42 ;  /* 0x00007610ff2a7816 */ /* 0x004fcc000000002a */
[----:B------:R-:W2:Y:S01]  /*5f30*/  @P5 LDG.E.U16 R42, desc[UR24][R16.64] ;  /* 0x00000018102a5981 */ /* 0x000ea2000c1e1500 */
[----:B----4-:R-:W-:-:S06]  /*5f40*/  PRMT R46, RZ, 0x7610, R46 ;  /* 0x00007610ff2e7816 */ /* 0x010fcc000000002e */
[----:B------:R-:W4:Y:S01]  /*5f50*/  @P5 LDG.E.U16 R46, desc[UR24][R14.64] ;  /* 0x000000180e2e5981 */ /* 0x000f22000c1e1500 */
[----:B------:R-:W-:Y:S01]  /*5f60*/  ISETP.GE.U32.AND P5, PT, R10, 0x7fffffb9, PT ;  /* 0x7fffffb90a00780c */ /* 0x000fe20003fa6070 */
[----:B------:R-:W-:-:S04]  /*5f70*/  IMAD R10, R52, 0x3e, RZ ;  /* 0x0000003e340a7824 */ /* 0x000fc800078e02ff */
[----:B------:R-:W-:Y:S01]  /*5f80*/  IMAD.WIDE R12, R10, 0x2, R50 ;  /* 0x000000020a0c7825 */ /* 0x000fe200078e0232 */
[----:B------:R-:W-:-:S03]  /*5f90*/  PRMT R43, RZ, 0x7610, R43 ;  /* 0x00007610ff2b7816 */ /* 0x000fc6000000002b */
[----:B------:R-:W-:Y:S01]  /*5fa0*/  IMAD.WIDE R10, R10, 0x2, R48 ;  /* 0x000000020a0a7825 */ /* 0x000fe200078e0230 */
[----:B------:R-:W-:Y:S02]  /*5fb0*/  PRMT R47, RZ, 0x7610, R47 ;  /* 0x00007610ff2f7816 */ /* 0x000fe4000000002f */
[----:B------:R-:W2:Y:S01]  /*5fc0*/  @P4 LDG.E.U16 R43, desc[UR24][R12.64] ;  /* 0x000000180c2b4981 */ /* 0x000ea2000c1e1500 */
[----:B------:R-:W-:-:S03]  /*5fd0*/  PRMT R37, RZ, 0x7610, R37 ;  /* 0x00007610ff257816 */ /* 0x000fc60000000025 */
[----:B------:R-:W2:Y:S01]  /*5fe0*/  @P4 LDG.E.U16 R47, desc[UR24][R10.64] ;  /* 0x000000180a2f4981 */ /* 0x000ea2000c1e1500 */
[----:B------:R-:W-:Y:S01]  /*5ff0*/  ISETP.GE.U32.AND P4, PT, R18, 0x7fffffb1, PT ;  /* 0x7fffffb11200780c */ /* 0x000fe20003f86070 */
[----:B------:R-:W-:Y:S02]  /*6000*/  IMAD R18, R52, 0xf, RZ ;  /* 0x0000000f34127824 */ /* 0x000fe400078e02ff */
[----:B------:R0:W2:Y:S02]  /*6010*/  @!P5 LDG.E.U16 R37, desc[UR24][R38.64] ;  /* 0x000000182625d981 */ /* 0x0000a4000c1e1500 */
[----:B0-----:R-:W-:-:S04]  /*6020*/  IMAD.WIDE R38, R18, 0x2, R50 ;  /* 0x0000000212267825 */ /* 0x001fc800078e0232 */
[----:B------:R-:W-:-:S04]  /*6030*/  IMAD.WIDE R18, R18, 0x2, R48 ;  /* 0x0000000212127825 */ /* 0x000fc800078e0230 */
[----:B------:R-:W2:Y:S04]  /*6040*/  @!P4 LDG.E.U16 R31, desc[UR24][R38.64] ;  /* 0x00000018261fc981 */ /* 0x000ea8000c1e1500 */
[----:B------:R-:W2:Y:S01]  /*6050*/  @!P4 LDG.E.U16 R30, desc[UR24][R18.64] ;  /* 0x00000018121ec981 */ /* 0x000ea2000c1e1500 */
[----:B------:R-:W-:-:S06]  /*6060*/  PRMT R36, RZ, 0x7610, R36 ;  /* 0x00007610ff247816 */ /* 0x000fcc0000000024 */
[----:B------:R-:W2:Y:S04]  /*6070*/  @!P5 LDG.E.U16 R36, desc[UR24][R40.64] ;  /* 0x000000182824d981 */ /* 0x000ea8000c1e1500 */
[----:B-1----:R-:W2:Y:S04]  /*6080*/  LDL.LU.64 R40, [R1+0x880] ;  /* 0x0008800001287983 */ /* 0x002ea80000300a00 */
[----:B------:R0:W-:Y:S04]  /*6090*/  STL.64 [R1+0x250], R38 ;  /* 0x0002502601007387 */ /* 0x0001e80000100a00 */
[----:B0-----:R-:W2:Y:S04]  /*60a0*/  LDL.LU.64 R38, [R1+0x878] ;  /* 0x0008780001267983 */ /* 0x001ea80000300a00 */
[----:B------:R0:W-:Y:S04]  /*60b0*/  STL.64 [R1+0x248], R18 ;  /* 0x0002481201007387 */ /* 0x0001e80000100a00 */
[----:B0-----:R-:W5:Y:S04]  /*60c0*/  LDL.LU.64 R18, [R1+0x870] ;  /* 0x0008700001127983 */ /* 0x001f680000300a00 */
[----:B------:R-:W2:Y:S04]  /*60d0*/  LDL.LU R53, [R1+0x868] ;  /* 0x0008680001357983 */ /* 0x000ea80000300800 */
[----:B------:R0:W-:Y:S02]  /*60e0*/  STS.U16 [R33+UR10+0x680], R20 ;  /* 0x0006801421007988 */ /* 0x0001e4000800040a */
[----:B0-----:R-:W-:-:S04]  /*60f0*/  SHF.R.U64 R20, R2, 0x18, RZ ;  /* 0x0000001802147819 */ /* 0x001fc800000012ff */
[----:B------:R-:W-:Y:S02]  /*6100*/  LOP3.LUT P4, RZ, R20, 0x1, RZ, 0xc0, !PT ;  /* 0x0000000114ff7812 */ /* 0x000fe4000788c0ff */
[----:B------:R-:W-:Y:S01]  /*6110*/  SHF.R.U64 R20, R2, 0x10, RZ ;  /* 0x0000001002147819 */ /* 0x000fe200000012ff */
[----:B------:R0:W-:Y:S03]  /*6120*/  STS.U16 [R33+UR10+0x4680], R21 ;  /* 0x0046801521007988 */ /* 0x0001e6000800040a */
[----:B------:R-:W-:Y:S01]  /*6130*/  LOP3.LUT P5, RZ, R20, 0x1, RZ, 0xc0, !PT ;  /* 0x0000000114ff7812 */ /* 0x000fe200078ac0ff */
[----:B------:R-:W-:Y:S01]  /*6140*/  IMAD R20, R52, 0x17, RZ ;  /* 0x0000001734147824 */ /* 0x000fe200078e02ff */
[----:B------:R-:W-:Y:S01]  /*6150*/  STS.U16 [R33+UR10+0xa80], R34 ;  /* 0x000a802221007988 */ /* 0x000fe2000800040a */
[----:B0-----:R-:W-:-:S03]  /*6160*/  SHF.R.U64 R21, R2, 0x8, RZ ;  /* 0x0000000802157819 */ /* 0x001fc600000012ff */
[----:B------:R0:W-:Y:S01]  /*6170*/  STS.U16 [R33+UR10+0x4a80], R35 ;  /* 0x004a802321007988 */ /* 0x0001e2000800040a */
[----:B------:R-:W-:Y:S02]  /*6180*/  PRMT R2, RZ, 0x7610, R2 ;  /* 0x00007610ff027816 */ /* 0x000fe40000000002 */
[----:B------:R-:W-:Y:S01]  /*6190*/  LOP3.LUT P6, RZ, R21, 0x1, RZ, 0xc0, !PT ;  /* 0x0000000115ff7812 */ /* 0x000fe200078cc0ff */
[----:B0-----:R-:W-:-:S04]  /*61a0*/  IMAD.WIDE R34, R20, 0x2, R50 ;  /* 0x0000000214227825 */ /* 0x001fc800078e0232 */
[----:B------:R-:W-:Y:S01]  /*61b0*/  IMAD.WIDE R20, R20, 0x2, R48 ;  /* 0x0000000214147825 */ /* 0x000fe200078e0230 */
[----:B------:R0:W-:Y:S04]  /*61c0*/  STL.64 [R1+0x1d0], R34 ;  /* 0x0001d02201007387 */ /* 0x0001e80000100a00 */
[----:B------:R-:W4:Y:S04]  /*61d0*/  @P3 LDG.E.U16 R2, desc[UR24][R20.64] ;  /* 0x0000001814023981 */ /* 0x000f28000c1e1500 */
[----:B---3--:R-:W-:Y:S04]  /*61e0*/  STS.U16 [R33+UR10+0xe80], R32 ;  /* 0x000e802021007988 */ /* 0x008fe8000800040a */
[----:B------:R-:W-:Y:S04]  /*61f0*/  STS.U16 [R33+UR10+0x4e80], R24 ;  /* 0x004e801821007988 */ /* 0x000fe8000800040a */
[----:B------:R-:W-:Y:S04]  /*6200*/  STS.U16 [R33+UR10+0x1280], R28 ;  /* 0x0012801c21007988 */ /* 0x000fe8000800040a */
[----:B------:R-:W-:Y:S01]  /*6210*/  STS.U16 [R33+UR10+0x5280], R26 ;  /* 0x0052801a21007988 */ /* 0x000fe2000800040a */
[----:B--2---:R-:W-:-:S06]  /*6220*/  PRMT R53, RZ, 0x7610, R53 ;  /* 0x00007610ff357816 */ /* 0x004fcc0000000035 */
[----:B------:R-:W2:Y:S01]  /*6230*/  @P3 LDG.E.U16 R53, desc[UR24][R34.64] ;  /* 0x0000001822353981 */ /* 0x000ea2000c1e1500 */
[----:B------:R-:W-:-:S03]  /*6240*/  ISETP.NE.AND P3, PT, R23, RZ, PT ;  /* 0x000000ff1700720c */ /* 0x000fc60003f65270 */
[----:B0-----:R-:W3:Y:S04]  /*6250*/  LDL.LU.64 R34, [R1+0x860] ;  /* 0x0008600001227983 */ /* 0x001ee80000300a00 */
[----:B------:R0:W-:Y:S04]  /*6260*/  STL.64 [R1+0x1c8], R20 ;  /* 0x0001c81401007387 */ /* 0x0001e80000100a00 */
[----:B0-----:R-:W5:Y:S04]  /*6270*/  LDL.LU.64 R20, [R1+0x858] ;  /* 0x0008580001147983 */ /* 0x001f680000300a00 */
[----:B------:R-:W5:Y:S04]  /*6280*/  LDL.LU R23, [R1+0x854] ;  /* 0x0008540001177983 */ /* 0x000f680000300800 */
[----:B------:R-:W2:Y:S04]  /*6290*/  LDL.LU R32, [R1+0x850] ;  /* 0x0008500001207983 */ /* 0x000ea80000300800 */
[----:B------:R-:W5:Y:S04]  /*62a0*/  LDL.LU R24, [R1+0x84c] ;  /* 0x00084c0001187983 */ /* 0x000f680000300800 */
[----:B------:R-:W2:Y:S04]  /*62b0*/  LDL.LU R28, [R1+0x848] ;  /* 0x00084800011c7983 */ /* 0x000ea80000300800 */
[----:B------:R-:W2:Y:S04]  /*62c0*/  LDL.LU R26, [R1+0x844] ;  /* 0x00084400011a7983 */ /* 0x000ea80000300800 */
[----:B--2---:R0:W-:Y:S04]  /*62d0*/  STS.U16 [R33+UR10+0x1680], R26 ;  /* 0x0016801a21007988 */ /* 0x0041e8000800040a */
[----:B------:R1:W-:Y:S04]  /*62e0*/  STS.U16 [R33+UR10+0x5680], R28 ;  /* 0x0056801c21007988 */ /* 0x0003e8000800040a */
[----:B------:R-:W-:Y:S04]  /*62f0*/  STS.U16 [R33+UR10+0x1a80], R32 ;  /* 0x001a802021007988 */ /* 0x000fe8000800040a */
[----:B---3--:R-:W-:Y:S04]  /*6300*/  STS.U16 [R33+UR10+0x5a80], R34 ;  /* 0x005a802221007988 */ /* 0x008fe8000800040a */
[----:B------:R-:W-:Y:S04]  /*6310*/  STS.U16 [R33+UR10+0x1e80], R35 ;  /* 0x001e802321007988 */ /* 0x000fe8000800040a */
[----:B------:R2:W-:Y:S04]  /*6320*/  STS.U16 [R33+UR10+0x5e80], R44 ;  /* 0x005e802c21007988 */ /* 0x0005e8000800040a */
[----:B0-----:R-:W3:Y:S04]  /*6330*/  LDL.LU R26, [R1+0x840] ;  /* 0x00084000011a7983 */ /* 0x001ee80000300800 */
[----:B-1----:R-:W3:Y:S01]  /*6340*/  LDL.LU R28, [R1+0x83c] ;  /* 0x00083c00011c7983 */ /* 0x002ee20000300800 */
[----:B--2---:R-:W-:-:S03]  /*6350*/  LOP3.LUT R44, R0, 0x60, RZ, 0x3c, !PT ;  /* 0x00000060002c7812 */ /* 0x004fc600078e3cff */
[----:B------:R-:W2:Y:S04]  /*6360*/  LDL.LU R32, [R1+0x838] ;  /* 0x0008380001207983 */ /* 0x000ea80000300800 */
[----:B------:R-:W-:Y:S04]  /*6370*/  STS.U16 [R44+UR10+0x300], R29 ;  /* 0x0003001d2c007988 */ /* 0x000fe8000800040a */
[----:B------:R-:W-:Y:S04]  /*6380*/  STS.U16 [R44+UR10+0x4300], R38 ;  /* 0x004300262c007988 */ /* 0x000fe8000800040a */
[----:B------:R-:W-:Y:S04]  /*6390*/  STS.U16 [R44+UR10+0x700], R39 ;  /* 0x000700272c007988 */ /* 0x000fe8000800040a */
[----:B------:R-:W-:Y:S04]  /*63a0*/  STS.U16 [R44+UR10+0x4700], R40 ;  /* 0x004700282c007988 */ /* 0x000fe8000800040a */
[----:B------:R-:W-:Y:S04]  /*63b0*/  STS.U16 [R44+UR10+0xb00], R41 ;  /* 0x000b00292c007988 */ /* 0x000fe8000800040a */
[----:B------:R0:W-:Y:S04]  /*63c0*/  STS.U16 [R44+UR10+0x4b00], R9 ;  /* 0x004b00092c007988 */ /* 0x0001e8000800040a */
[----:B------:R-:W2:Y:S04]  /*63d0*/  LDL.LU R34, [R1+0x834] ;  /* 0x0008340001227983 */ /* 0x000ea80000300800 */
[----:B------:R-:W2:Y:S01]  /*63e0*/  LDL.LU R35, [R1+0x830] ;  /* 0x0008300001237983 */ /* 0x000ea20000300800 */
[----:B0-----:R-:W-:-:S03]  /*63f0*/  LOP3.LUT R9, R0, 0x60, RZ, 0x3c, !PT ;  /* 0x0000006000097812 */ /* 0x001fc600078e3cff */
[----:B------:R-:W2:Y:S04]  /*6400*/  LDL.LU R33, [R1+0x82c] ;  /* 0x00082c0001217983 */ /* 0x000ea80000300800 */
[----:B------:R-:W-:Y:S04]  /*6410*/  STS.U16 [R9+UR10+0xf00], R8 ;  /* 0x000f000809007988 */ /* 0x000fe8000800040a */
[----:B------:R-:W-:Y:S04]  /*6420*/  STS.U16 [R9+UR10+0x4f00], R7 ;  /* 0x004f000709007988 */ /* 0x000fe8000800040a */
[----:B------:R-:W2:Y:S04]  /*6430*/  LDL.LU R29, [R1+0x828] ;  /* 0x00082800011d7983 */ /* 0x000ea80000300800 */
        /* <DEDUP_REMOVED lines=8> */
[----:B------:R0:W-:Y:S04]  /*64c0*/  STS.U16 [R9+UR10+0x1b00], R42 ;  /* 0x001b002a09007988 */ /* 0x0001e8000800040a */
[----:B----4-:R1:W-:Y:S04]  /*64d0*/  STS.U16 [R9+UR10+0x5b00], R46 ;  /* 0x005b002e09007988 */ /* 0x0103e8000800040a */
[----:B0-----:R-:W4:Y:S04]  /*64e0*/  LDL.LU R42, [R1+0x814] ;  /* 0x00081400012a7983 */ /* 0x001f280000300800 */
[----:B-1----:R-:W3:Y:S04]  /*64f0*/  LDL.LU R46, [R1+0x810] ;  /* 0x00081000012e7983 */ /* 0x002ee80000300800 */
[----:B------:R0:W-:Y:S04]  /*6500*/  STS.U16 [R9+UR10+0x1f00], R43 ;  /* 0x001f002b09007988 */ /* 0x0001e8000800040a */
[----:B0-----:R-:W4:Y:S01]  /*6510*/  LDL.LU R43, [R1+0x80c] ;  /* 0x00080c00012b7983 */ /* 0x001f220000300800 */
[----:B------:R-:W-:Y:S01]  /*6520*/  IMAD R3, R52, 0x1f, RZ ;  /* 0x0000001f34037824 */ /* 0x000fe200078e02ff */
[----:B------:R-:W-:Y:S01]  /*6530*/  LOP3.LUT R44, R0, 0x70, RZ, 0x3c, !PT ;  /* 0x00000070002c7812 */ /* 0x000fe200078e3cff */
[----:B------:R-:W-:-:S02]  /*6540*/  IMAD R4, R52, 0x27, RZ ;  /* 0x0000002734047824 */ /* 0x000fc400078e02ff */
[--C-:B------:R-:W-:Y:S01]  /*6550*/  IMAD.WIDE R6, R3, 0x2, R50.reuse ;  /* 0x0000000203067825 */ /* 0x100fe200078e0232 */
[----:B------:R0:W-:Y:S03]  /*6560*/  STS.U16 [R9+UR10+0x5f00], R47 ;  /* 0x005f002f09007988 */ /* 0x0001e6000800040a */
[----:B------:R-:W-:Y:S01]  /*6570*/  IMAD R5, R52, 0x2f, RZ ;  /* 0x0000002f34057824 */ /* 0x000fe200078e02ff */
[----:B------:R-:W-:Y:S04]  /*6580*/  STS.U16 [R44+UR10+0x380], R37 ;  /* 0x000380252c007988 */ /* 0x000fe8000800040a */
[----:B------:R1:W-:Y:S01]  /*6590*/  STS.U16 [R44+UR10+0x4380], R36 ;  /* 0x004380242c007988 */ /* 0x0003e2000800040a */
[----:B0-----:R-:W-:-:S03]  /*65a0*/  IMAD.WIDE R8, R4, 0x2, R50 ;  /* 0x0000000204087825 */ /* 0x001fc600078e0232 */
[----:B------:R-:W4:Y:S04]  /*65b0*/  LDL.LU R47, [R1+0x808] ;  /* 0x00080800012f7983 */ /* 0x000f280000300800 */
[----:B------:R-:W-:Y:S04]  /*65c0*/  STS.U16 [R44+UR10+0x780], R31 ;  /* 0x0007801f2c007988 */ /* 0x000fe8000800040a */
[----:B------:R-:W-:Y:S01]  /*65d0*/  STL.64 [R1+0x150], R6 ;  /* 0x0001500601007387 */ /* 0x000fe20000100a00 */
[----:B-1----:R-:W-:-:S03]  /*65e0*/  IMAD.WIDE R36, R4, 0x2, R48 ;  /* 0x0000000204247825 */ /* 0x002fc600078e0230 */
[----:B------:R0:W-:Y:S04]  /*65f0*/  STS.U16 [R44+UR10+0x4780], R30 ;  /* 0x0047801e2c007988 */ /* 0x0001e8000800040a */
[----:B------:R-:W-:Y:S01]  /*6600*/  STL.64 [R1+0xd0], R8 ;  /* 0x0000d00801007387 */ /* 0x000fe20000100a00 */
[----:B0-----:R-:W-:Y:S01]  /*6610*/  IMAD.WIDE R30, R3, 0x2, R48 ;  /* 0x00000002031e7825 */ /* 0x001fe200078e0230 */
[----:B--2---:R-:W-:-:S06]  /*6620*/  PRMT R41, RZ, 0x7610, R41 ;  /* 0x00007610ff297816 */ /* 0x004fcc0000000029 */
[----:B------:R-:W2:Y:S01]  /*6630*/  @P4 LDG.E.U16 R41, desc[UR24][R36.64] ;  /* 0x0000001824294981 */ /* 0x000ea2000c1e1500 */
[----:B---3--:R-:W-:-:S06]  /*6640*/  PRMT R46, RZ, 0x7610, R46 ;  /* 0x00007610ff2e7816 */ /* 0x008fcc000000002e */
[----:B------:R0:W3:Y:S01]  /*6650*/  @!P3 LDG.E.U16 R46, desc[UR24][R6.64] ;  /* 0x00000018062eb981 */ /* 0x0000e2000c1e1500 */
[----:B----4-:R-:W-:Y:S01]  /*6660*/  PRMT R43, RZ, 0x7610, R43 ;  /* 0x00007610ff2b7816 */ /* 0x010fe2000000002b */
[----:B0-----:R-:W-:-:S05]  /*6670*/  IMAD.WIDE R6, R5, 0x2, R50 ;  /* 0x0000000205067825 */ /* 0x001fca00078e0232 */
[----:B------:R-:W4:Y:S04]  /*6680*/  @!P3 LDG.E.U16 R43, desc[UR24][R30.64] ;  /* 0x000000181e2bb981 */ /* 0x000f28000c1e1500 */
[----:B------:R-:W-:Y:S04]  /*6690*/  STL.64 [R1+0x50], R6 ;  /* 0x0000500601007387 */ /* 0x000fe80000100a00 */
[----:B------:R0:W-:Y:S04]  /*66a0*/  STL.64 [R1+0x148], R30 ;  /* 0x0001481e01007387 */ /* 0x0001e80000100a00 */
[----:B0-----:R-:W2:Y:S04]  /*66b0*/  LDL.LU.64 R30, [R1+0x800] ;  /* 0x00080000011e7983 */ /* 0x001ea80000300a00 */
[----:B------:R0:W-:Y:S04]  /*66c0*/  STL.64 [R1+0xc8], R36 ;  /* 0x0000c82401007387 */ /* 0x0001e80000100a00 */
[----:B0-----:R-:W2:Y:S01]  /*66d0*/  LDL.LU.64 R36, [R1+0x7f8] ;  /* 0x0007f80001247983 */ /* 0x001ea20000300a00 */
[----:B------:R-:W-:-:S02]  /*66e0*/  PRMT R40, RZ, 0x7610, R40 ;  /* 0x00007610ff287816 */ /* 0x000fc40000000028 */
[----:B------:R-:W-:Y:S01]  /*66f0*/  PRMT R42, RZ, 0x7610, R42 ;  /* 0x00007610ff2a7816 */ /* 0x000fe2000000002a */
[----:B------:R-:W-:Y:S01]  /*6700*/  IMAD.WIDE R4, R5, 0x2, R48 ;  /* 0x0000000205047825 */ /* 0x000fe200078e0230 */
[----:B------:R-:W-:Y:S02]  /*6710*/  PRMT R39, RZ, 0x7610, R39 ;  /* 0x00007610ff277816 */ /* 0x000fe40000000027 */
[----:B------:R0:W3:Y:S01]  /*6720*/  @P5 LDG.E.U16 R40, desc[UR24][R6.64] ;  /* 0x0000001806285981 */ /* 0x0000e2000c1e1500 */
[C---:B------:R-:W-:Y:S01]  /*6730*/  IMAD R3, R52.reuse, 0x3f, RZ ;  /* 0x0000003f34037824 */ /* 0x040fe200078e02ff */
[----:B------:R-:W-:Y:S02]  /*6740*/  PRMT R38, RZ, 0x7610, R38 ;  /* 0x00007610ff267816 */ /* 0x000fe40000000026 */
[----:B------:R1:W3:Y:S04]  /*6750*/  @P4 LDG.E.U16 R42, desc[UR24][R8.64] ;  /* 0x00000018082a4981 */ /* 0x0002e8000c1e1500 */
[----:B------:R1:W-:Y:S01]  /*6760*/  STL.64 [R1+0x48], R4 ;  /* 0x0000480401007387 */ /* 0x0003e20000100a00 */
[----:B0-----:R-:W-:-:S03]  /*6770*/  IMAD R6, R52, 0x37, RZ ;  /* 0x0000003734067824 */ /* 0x001fc600078e02ff */
[----:B------:R0:W4:Y:S01]  /*6780*/  @P5 LDG.E.U16 R39, desc[UR24][R4.64] ;  /* 0x0000001804275981 */ /* 0x000122000c1e1500 */
[----:B-1----:R-:W-:-:S04]  /*6790*/  IMAD.WIDE R8, R6, 0x2, R50 ;  /* 0x0000000206087825 */ /* 0x002fc800078e0232 */
[----:B------:R-:W-:Y:S01]  /*67a0*/  IMAD.WIDE R6, R6, 0x2, R48 ;  /* 0x0000000206067825 */ /* 0x000fe200078e0230 */
[----:B------:R-:W4:Y:S03]  /*67b0*/  @P6 LDG.E.U16 R38, desc[UR24][R8.64] ;  /* 0x0000001808266981 */ /* 0x000f26000c1e1500 */
[----:B0-----:R-:W-:Y:S01]  /*67c0*/  IMAD.WIDE R4, R3, 0x2, R50 ;  /* 0x0000000203047825 */ /* 0x001fe200078e0232 */
[----:B------:R0:W-:Y:S04]  /*67d0*/  STS.U16 [R44+UR10+0xb80], R53 ;  /* 0x000b80352c007988 */ /* 0x0001e8000800040a */
[----:B0-----:R-:W4:Y:S01]  /*67e0*/  LDL.LU R53, [R1+0x7f4] ;  /* 0x0007f40001357983 */ /* 0x001f220000300800 */
[----:B------:R-:W-:-:S03]  /*67f0*/  PRMT R47, RZ, 0x7610, R47 ;  /* 0x00007610ff2f7816 */ /* 0x000fc6000000002f */
[----:B------:R0:W-:Y:S02]  /*6800*/  STS.U16 [R44+UR10+0x4b80], R2 ;  /* 0x004b80022c007988 */ /* 0x0001e4000800040a */
[----:B0-----:R-:W-:-:S05]  /*6810*/  IMAD.WIDE R2, R3, 0x2, R48 ;  /* 0x0000000203027825 */ /* 0x001fca00078e0230 */
[----:B------:R-:W4:Y:S01]  /*6820*/  @!P2 LDG.E.U16 R47, desc[UR24][R2.64] ;  /* 0x00000018022fa981 */ /* 0x000f22000c1e1500 */
[----:B--2---:R-:W-:Y:S02]  /*6830*/  PRMT R37, RZ, 0x7610, R37 ;  /* 0x00007610ff257816 */ /* 0x004fe40000000025 */
[----:B------:R-:W-:-:S04]  /*6840*/  PRMT R36, RZ, 0x7610, R36 ;  /* 0x00007610ff247816 */ /* 0x000fc80000000024 */
[----:B------:R-:W2:Y:S04]  /*6850*/  @P6 LDG.E.U16 R37, desc[UR24][R6.64] ;  /* 0x0000001806256981 */ /* 0x000ea8000c1e1500 */
[----:B------:R-:W2:Y:S04]  /*6860*/  @!P2 LDG.E.U16 R36, desc[UR24][R4.64] ;  /* 0x000000180424a981 */ /* 0x000ea8000c1e1500 */
[----:B---3--:R-:W-:Y:S04]  /*6870*/  STS.U16 [R44+UR10+0xf80], R46 ;  /* 0x000f802e2c007988 */ /* 0x008fe8000800040a */
[----:B----4-:R0:W-:Y:S04]  /*6880*/  STS.U16 [R44+UR10+0x4f80], R43 ;  /* 0x004f802b2c007988 */ /* 0x0101e8000800040a */
[----:B------:R-:W-:Y:S04]  /*6890*/  STS.U16 [R44+UR10+0x1380], R42 ;  /* 0x0013802a2c007988 */ /* 0x000fe8000800040a */
[----:B------:R1:W-:Y:S04]  /*68a0*/  STS.U16 [R44+UR10+0x5380], R41 ;  /* 0x005380292c007988 */ /* 0x0003e8000800040a */
[----:B------:R-:W-:Y:S04]  /*68b0*/  STS.U16 [R44+UR10+0x1780], R40 ;  /* 0x001780282c007988 */ /* 0x000fe8000800040a */
[----:B------:R3:W-:Y:S04]  /*68c0*/  STS.U16 [R44+UR10+0x5780], R39 ;  /* 0x005780272c007988 */ /* 0x0007e8000800040a */
[----:B------:R-:W-:Y:S01]  /*68d0*/  STS.U16 [R44+UR10+0x1b80], R38 ;  /* 0x001b80262c007988 */ /* 0x000fe2000800040a */
[----:B------:R-:W-:-:S02]  /*68e0*/  IMAD R29, R29, UR4, RZ ;  /* 0x000000041d1d7c24 */ /* 0x000fc4000f8e02ff */
[----:B------:R-:W-:Y:S02]  /*68f0*/  IMAD R33, R33, UR4, RZ ;  /* 0x0000000421217c24 */ /* 0x000fe4000f8e02ff */
[----:B------:R-:W-:Y:S02]  /*6900*/  IMAD R30, R30, UR4, RZ ;  /* 0x000000041e1e7c24 */ /* 0x000fe4000f8e02ff */
[----:B0-----:R-:W-:Y:S02]  /*6910*/  IMAD R43, R28, UR4, RZ ;  /* 0x000000041c2b7c24 */ /* 0x001fe4000f8e02ff */
[----:B-1----:R-:W-:Y:S02]  /*6920*/  IMAD R41, R35, UR4, RZ ;  /* 0x0000000423297c24 */ /* 0x002fe4000f8e02ff */
[----:B---3--:R-:W-:Y:S02]  /*6930*/  IMAD R39, R32, UR4, RZ ;  /* 0x0000000420277c24 */ /* 0x008fe4000f8e02ff */
[----:B------:R-:W-:-:S02]  /*6940*/  IMAD R31, R31, UR4, RZ ;  /* 0x000000041f1f7c24 */ /* 0x000fc4000f8e02ff */
[----:B------:R-:W-:Y:S01]  /*6950*/  IMAD R35, R34, UR4, RZ ;  /* 0x0000000422237c24 */ /* 0x000fe2000f8e02ff */
[----:B------:R-:W-:-:S04]  /*6960*/  SHF.R.S32.HI R27, RZ, 0x6, R27 ;  /* 0x00000006ff1b7819 */ /* 0x000fc8000001141b */
[----:B------:R-:W-:-:S04]  /*6970*/  SGXT R27, R27, 0x1 ;  /* 0x000000011b1b781a */ /* 0x000fc80000000200 */
[----:B------:R-:W-:Y:S01]  /*6980*/  LOP3.LUT R45, R45, 0x90, R27, 0x78, !PT ;  /* 0x000000902d2d7812 */ /* 0x000fe200078e781b */
[----:B--2---:R-:W-:Y:S04]  /*6990*/  STS.U16 [R44+UR10+0x5b80], R37 ;  /* 0x005b80252c007988 */ /* 0x004fe8000800040a */
[----:B------:R0:W-:Y:S02]  /*69a0*/  STS.U16 [R44+UR10+0x1f80], R36 ;  /* 0x001f80242c007988 */ /* 0x0001e4000800040a */
[----:B0-----:R-:W-:-:S05]  /*69b0*/  IMAD R36, R26, R53, RZ ;  /* 0x000000351a247224 */ /* 0x001fca00078e02ff */
[----:B------:R-:W-:-:S04]  /*69c0*/  LEA R42, P2, R36, UR18, 0x1 ;  /* 0x00000012242a7c11 */ /* 0x000fc8000f8408ff */
[----:B------:R-:W-:Y:S02]  /*69d0*/  LEA.HI.X.SX32 R46, R36, UR19, 0x1, P2 ;  /* 0x00000013242e7c11 */ /* 0x000fe400090f0eff */
[-C--:B------:R-:W-:Y:S02]  /*69e0*/  LEA R28, P2, R29, R42.reuse, 0x1 ;  /* 0x0000002a1d1c7211 */ /* 0x080fe400078408ff */
[-C--:B------:R-:W-:Y:S02]  /*69f0*/  LEA R32, P3, R33, R42.reuse, 0x1 ;  /* 0x0000002a21207211 */ /* 0x080fe400078608ff */
[----:B------:R-:W-:Y:S02]  /*6a00*/  LEA R36, P4, R30, R42, 0x1 ;  /* 0x0000002a1e247211 */ /* 0x000fe400078808ff */
[-C--:B------:R-:W-:Y:S02]  /*6a10*/  LEA.HI.X.SX32 R29, R29, R46.reuse, 0x1, P2 ;  /* 0x0000002e1d1d7211 */ /* 0x080fe400010f0eff */
[----:B------:R-:W-:-:S02]  /*6a20*/  LEA.HI.X.SX32 R33, R33, R46, 0x1, P3 ;  /* 0x0000002e21217211 */ /* 0x000fc400018f0eff */
[----:B------:R-:W-:Y:S01]  /*6a30*/  LEA.HI.X.SX32 R37, R30, R46, 0x1, P4 ;  /* 0x0000002e1e257211 */ /* 0x000fe200020f0eff */
[----:B------:R-:W-:Y:S01]  /*6a40*/  STL [R1+0x35c], R28 ;  /* 0x00035c1c01007387 */ /* 0x000fe20000100800 */
[-C--:B------:R-:W-:Y:S02]  /*6a50*/  LEA R40, P2, R41, R42.reuse, 0x1 ;  /* 0x0000002a29287211 */ /* 0x080fe400078408ff */
[-C--:B------:R-:W-:Y:S02]  /*6a60*/  LEA R30, P3, R31, R42.reuse, 0x1 ;  /* 0x0000002a1f1e7211 */ /* 0x080fe400078608ff */
[-C--:B------:R-:W-:Y:S02]  /*6a70*/  LEA R34, P4, R35, R42.reuse, 0x1 ;  /* 0x0000002a23227211 */ /* 0x080fe400078808ff */
[-C--:B------:R-:W-:Y:S01]  /*6a80*/  LEA R38, P5, R39, R42.reuse, 0x1 ;  /* 0x0000002a27267211 */ /* 0x080fe200078a08ff */
[----:B------:R-:W-:Y:S01]  /*6a90*/  STL [R1+0x364], R32 ;  /* 0x0003642001007387 */ /* 0x000fe20000100800 */
[----:B------:R-:W-:-:S03]  /*6aa0*/  LEA R42, P6, R43, R42, 0x1 ;  /* 0x0000002a2b2a7211 */ /* 0x000fc600078c08ff */
[----:B------:R-:W-:Y:S01]  /*6ab0*/  STL [R1+0x358], R29 ;  /* 0x0003581d01007387 */ /* 0x000fe20000100800 */
[-C--:B------:R-:W-:Y:S02]  /*6ac0*/  LEA.HI.X.SX32 R41, R41, R46.reuse, 0x1, P2 ;  /* 0x0000002e29297211 */ /* 0x080fe400010f0eff */
[-C--:B------:R-:W-:Y:S01]  /*6ad0*/  LEA.HI.X.SX32 R31, R31, R46.reuse, 0x1, P3 ;  /* 0x0000002e1f1f7211 */ /* 0x080fe200018f0eff */
[----:B------:R-:W-:Y:S01]  /*6ae0*/  STL [R1+0x36c], R36 ;  /* 0x00036c2401007387 */ /* 0x000fe20000100800 */
[-C--:B------:R-:W-:Y:S02]  /*6af0*/  LEA.HI.X.SX32 R35, R35, R46.reuse, 0x1, P4 ;  /* 0x0000002e23237211 */ /* 0x080fe400020f0eff */
[-C--:B------:R-:W-:Y:S01]  /*6b00*/  LEA.HI.X.SX32 R39, R39, R46.reuse, 0x1, P5 ;  /* 0x0000002e27277211 */ /* 0x080fe200028f0eff */
[----:B------:R-:W-:Y:S01]  /*6b10*/  STL [R1+0x360], R33 ;  /* 0x0003602101007387 */ /* 0x000fe20000100800 */
[----:B------:R-:W-:Y:S01]  /*6b20*/  LEA.HI.X.SX32 R43, R43, R46, 0x1, P6 ;  /* 0x0000002e2b2b7211 */ /* 0x000fe200030f0eff */
[----:B------:R-:W-:-:S02]  /*6b30*/  VIADD R46, R25, 0x3f ;  /* 0x0000003f192e7836 */ /* 0x000fc40000000000 */
[----:B------:R-:W-:Y:S04]  /*6b40*/  STL [R1+0x368], R37 ;  /* 0x0003682501007387 */ /* 0x000fe80000100800 */
[----:B------:R-:W-:Y:S01]  /*6b50*/  STL [R1+0x37c], R30 ;  /* 0x00037c1e01007387 */ /* 0x000fe20000100800 */
[----:B------:R-:W-:-:S03]  /*6b60*/  ISETP.GT.AND P2, PT, R46, 0x3f, PT ;  /* 0x0000003f2e00780c */ /* 0x000fc60003f44270 */
[----:B------:R-:W-:Y:S04]  /*6b70*/  STL [R1+0x374], R40 ;  /* 0x0003742801007387 */ /* 0x000fe80000100800 */
[----:B------:R-:W-:Y:S04]  /*6b80*/  STL [R1+0x384], R34 ;  /* 0x0003842201007387 */ /* 0x000fe80000100800 */
[----:B------:R-:W-:Y:S04]  /*6b90*/  STL [R1+0x38c], R38 ;  /* 0x00038c2601007387 */ /* 0x000fe80000100800 */
[----:B------:R-:W-:Y:S01]  /*6ba0*/  STL [R1+0x394], R42 ;  /* 0x0003942a01007387 */ /* 0x000fe20000100800 */
[----:B------:R-:W-:-:S03]  /*6bb0*/  ISETP.LT.AND P2, PT, R26, R25, P2 ;  /* 0x000000191a00720c */ /* 0x000fc60001741270 */
[----:B------:R-:W-:Y:S04]  /*6bc0*/  STL [R1+0x370], R41 ;  /* 0x0003702901007387 */ /* 0x000fe80000100800 */
[----:B------:R-:W-:Y:S04]  /*6bd0*/  STL [R1+0x378], R31 ;  /* 0x0003781f01007387 */ /* 0x000fe80000100800 */
[----:B------:R-:W-:Y:S04]  /*6be0*/  STL [R1+0x380], R35 ;  /* 0x0003802301007387 */ /* 0x000fe80000100800 */
[----:B------:R-:W-:Y:S04]  /*6bf0*/  STL [R1+0x388], R39 ;  /* 0x0003882701007387 */ /* 0x000fe80000100800 */
[----:B------:R0:W5:Y:S04]  /*6c00*/  LDL.LU R25, [R1+0x7f0] ;  /* 0x0007f00001197983 */ /* 0x0001680000300800 */
[----:B------:R0:W5:Y:S04]  /*6c10*/  LDL.LU R26, [R1+0x7ec] ;  /* 0x0007ec00011a7983 */ /* 0x0001680000300800 */
[----:B------:R-:W-:Y:S04]  /*6c20*/  STL [R1+0x390], R43 ;  /* 0x0003902b01007387 */ /* 0x000fe80000100800 */
[----:B------:R0:W5:Y:S04]  /*6c30*/  LDL.LU R27, [R1+0x7e8] ;  /* 0x0007e800011b7983 */ /* 0x0001680000300800 */
[----:B------:R1:W-:Y:S04]  /*6c40*/  STS.U16 [R44+UR10+0x5f80], R47 ;  /* 0x005f802f2c007988 */ /* 0x0003e8000800040a */
[----:B-1----:R-:W2:Y:S04]  /*6c50*/  LDL.LU R44, [R1+0x7e4] ;  /* 0x0007e400012c7983 */ /* 0x002ea80000300800 */
[----:B------:R-:W3:Y:S02]  /*6c60*/  LDL.LU R47, [R1+0x7e0] ;  /* 0x0007e000012f7983 */ /* 0x000ee40000300800 */
[----:B---3--:R-:W-:-:S06]  /*6c70*/  PRMT R47, RZ, 0x7610, R47 ;  /* 0x00007610ff2f7816 */ /* 0x008fcc000000002f */
[----:B------:R-:W3:Y:S04]  /*6c80*/  @P2 LDG.E.U16 R47, desc[UR24][R28.64] ;  /* 0x000000181c2f2981 */ /* 0x000ee8000c1e1500 */
[----:B------:R0:W5:Y:S04]  /*6c90*/  LDL.LU.64 R28, [R1+0x7d8] ;  /* 0x0007d800011c7983 */ /* 0x0001680000300a00 */
[----:B---3--:R1:W-:Y:S04]  /*6ca0*/  STS.U16 [R45+UR10+0x10000], R47 ;  /* 0x0100002f2d007988 */ /* 0x0083e8000800040a */
[----:B-1----:R-:W3:Y:S01]  /*6cb0*/  LDL.LU R47, [R1+0x7d0] ;  /* 0x0007d000012f7983 */ /* 0x002ee20000300800 */
[----:B--2---:R-:W-:-:S06]  /*6cc0*/  PRMT R44, RZ, 0x7610, R44 ;  /* 0x00007610ff2c7816 */ /* 0x004fcc000000002c */
[----:B------:R-:W2:Y:S01]  /*6cd0*/  @P2 LDG.E.U16 R44, desc[UR24][R32.64] ;  /* 0x00000018202c2981 */ /* 0x000ea2000c1e1500 */
[----:B---3--:R-:W-:-:S06]  /*6ce0*/  PRMT R47, RZ, 0x7610, R47 ;  /* 0x00007610ff2f7816 */ /* 0x008fcc000000002f */
[----:B------:R-:W3:Y:S04]  /*6cf0*/  @P2 LDG.E.U16 R47, desc[UR24][R30.64] ;  /* 0x000000181e2f2981 */ /* 0x000ee8000c1e1500 */
[----:B------:R0:W5:Y:S04]  /*6d00*/  LDL.LU.64 R30, [R1+0x7c8] ;  /* 0x0007c800011e7983 */ /* 0x0001680000300a00 */
[----:B------:R0:W5:Y:S04]  /*6d10*/  LDL.LU.64 R32, [R1+0x7c0] ;  /* 0x0007c00001207983 */ /* 0x0001680000300a00 */
[----:B---3--:R1:W-:Y:S02]  /*6d20*/  STS.U16 [R45+UR10+0x10400], R47 ;  /* 0x0104002f2d007988 */ /* 0x0083e4000800040a */
[----:B-1----:R-:W-:-:S05]  /*6d30*/  LOP3.LUT R47, R45, 0x20, RZ, 0x3c, !PT ;  /* 0x000000202d2f7812 */ /* 0x002fca00078e3cff */
[----:B--2---:R1:W-:Y:S04]  /*6d40*/  STS.U16 [R47+UR10+0x10100], R44 ;  /* 0x0101002c2f007988 */ /* 0x0043e8000800040a */
[----:B-1----:R-:W2:Y:S02]  /*6d50*/  LDL.LU R44, [R1+0x7b8] ;  /* 0x0007b800012c7983 */ /* 0x002ea40000300800 */
[----:B--2---:R-:W-:-:S06]  /*6d60*/  PRMT R44, RZ, 0x7610, R44 ;  /* 0x00007610ff2c7816 */ /* 0x004fcc000000002c */
[----:B------:R-:W2:Y:S04]  /*6d70*/  @P2 LDG.E.U16 R44, desc[UR24][R34.64] ;  /* 0x00000018222c2981 */ /* 0x000ea8000c1e1500 */
[----:B------:R0:W5:Y:S04]  /*6d80*/  LDL.LU.64 R34, [R1+0x7b0] ;  /* 0x0007b00001227983 */ /* 0x0001680000300a00 */
[----:B--2---:R1:W-:Y:S04]  /*6d90*/  STS.U16 [R47+UR10+0x10500], R44 ;  /* 0x0105002c2f007988 */ /* 0x0043e8000800040a */
[----:B-1----:R-:W2:Y:S02]  /*6da0*/  LDL.LU R47, [R1+0x7a8] ;  /* 0x0007a800012f7983 */ /* 0x002ea40000300800 */
[----:B--2---:R-:W-:-:S06]  /*6db0*/  PRMT R47, RZ, 0x7610, R47 ;  /* 0x00007610ff2f7816 */ /* 0x004fcc000000002f */
[----:B------:R-:W2:Y:S01]  /*6dc0*/  @P2 LDG.E.U16 R47, desc[UR24][R36.64] ;  /* 0x00000018242f2981 */ /* 0x000ea2000c1e1500 */
[----:B------:R-:W-:-:S03]  /*6dd0*/  LOP3.LUT R44, R45, 0x40, RZ, 0x3c, !PT ;  /* 0x000000402d2c7812 */ /* 0x000fc600078e3cff */
[----:B------:R0:W5:Y:S04]  /*6de0*/  LDL.LU.64 R36, [R1+0x7a0] ;  /* 0x0007a00001247983 */ /* 0x0001680000300a00 */
[----:B--2---:R1:W-:Y:S04]  /*6df0*/  STS.U16 [R44+UR10+0x10200], R47 ;  /* 0x0102002f2c007988 */ /* 0x0043e8000800040a */
[----:B-1----:R-:W2:Y:S02]  /*6e00*/  LDL.LU R47, [R1+0x798] ;  /* 0x00079800012f7983 */ /* 0x002ea40000300800 */
[----:B--2---:R-:W-:-:S06]  /*6e10*/  PRMT R47, RZ, 0x7610, R47 ;  /* 0x00007610ff2f7816 */ /* 0x004fcc000000002f */
[----:B------:R-:W2:Y:S04]  /*6e20*/  @P2 LDG.E.U16 R47, desc[UR24][R38.64] ;  /* 0x00000018262f2981 */ /* 0x000ea8000c1e1500 */
[----:B------:R0:W5:Y:S04]  /*6e30*/  LDL.LU.64 R38, [R1+0x790] ;  /* 0x0007900001267983 */ /* 0x0001680000300a00 */
[----:B--2---:R1:W-:Y:S04]  /*6e40*/  STS.U16 [R44+UR10+0x10600], R47 ;  /* 0x0106002f2c007988 */ /* 0x0043e8000800040a */
[----:B-1----:R0:W5:Y:S04]  /*6e50*/  LDL.LU R44, [R1+0x78c] ;  /* 0x00078c00012c7983 */ /* 0x0021680000300800 */
[----:B------:R-:W2:Y:S02]  /*6e60*/  LDL.LU R47, [R1+0x788] ;  /* 0x00078800012f7983 */ /* 0x000ea40000300800 */
[----:B--2---:R-:W-:-:S06]  /*6e70*/  PRMT R47, RZ, 0x7610, R47 ;  /* 0x00007610ff2f7816 */ /* 0x004fcc000000002f */
[----:B------:R-:W2:Y:S01]  /*6e80*/  @P2 LDG.E.U16 R47, desc[UR24][R40.64] ;  /* 0x00000018282f2981 */ /* 0x000ea2000c1e1500 */
[----:B------:R-:W-:-:S03]  /*6e90*/  LOP3.LUT R45, R45, 0x60, RZ, 0x3c, !PT ;  /* 0x000000602d2d7812 */ /* 0x000fc600078e3cff */
[----:B------:R0:W5:Y:S04]  /*6ea0*/  LDL.LU.64 R40, [R1+0x780] ;  /* 0x0007800001287983 */ /* 0x0001680000300a00 */
[----:B--2---:R1:W-:Y:S04]  /*6eb0*/  STS.U16 [R45+UR10+0x10300], R47 ;  /* 0x0103002f2d007988 */ /* 0x0043e8000800040a */
[----:B-1----:R-:W2:Y:S02]  /*6ec0*/  LDL.LU R47, [R1+0x778] ;  /* 0x00077800012f7983 */ /* 0x002ea40000300800 */
[----:B--2---:R-:W-:-:S06]  /*6ed0*/  PRMT R47, RZ, 0x7610, R47 ;  /* 0x00007610ff2f7816 */ /* 0x004fcc000000002f */
[----:B------:R-:W2:Y:S01]  /*6ee0*/  @P2 LDG.E.U16 R47, desc[UR24][R42.64] ;  /* 0x000000182a2f2981 */ /* 0x000ea2000c1e1500 */
[----:B------:R-:W-:Y:S01]  /*6ef0*/  IMAD.SHL.U32 R52, R52, 0x40, RZ ;  /* 0x0000004034347824 */ /* 0x000fe200078e00ff */
[----:B------:R-:W-:Y:S01]  /*6f00*/  ISETP.LT.OR P2, PT, R46, 0x40, P1 ;  /* 0x000000402e00780c */ /* 0x000fe20000f41670 */
[----:B------:R-:W-:Y:S02]  /*6f10*/  UIADD3 UR4, UPT, UPT, UR10, 0x8000, URZ ;  /* 0x000080000a047890 */ /* 0x000fe4000fffe0ff */
[----:B------:R-:W-:Y:S01]  /*6f20*/  UIADD3 UR5, UPT, UPT, UR10, 0x10800, URZ ;  /* 0x000108000a057890 */ /* 0x000fe2000fffe0ff */
[----:B------:R0:W5:Y:S01]  /*6f30*/  LDL.LU.64 R42, [R1+0x770] ;  /* 0x00077000012a7983 */ /* 0x0001620000300a00 */
[----:B------:R-:W-:Y:S02]  /*6f40*/  USHF.R.U32.HI UR4, URZ, 0x4, UR4 ;  /* 0x00000004ff047899 */ /* 0x000fe40008011604 */
[----:B------:R-:W-:Y:S02]  /*6f50*/  USHF.R.U32.HI UR5, URZ, 0x4, UR5 ;  /* 0x00000004ff057899 */ /* 0x000fe40008011605 */
[----:B------:R-:W-:-:S02]  /*6f60*/  USGXT.U32 UR17, UR4, 0xe ;  /* 0x0000000e0411789a */ /* 0x000fc40008000000 */
[----:B------:R-:W-:Y:S02]  /*6f70*/  USGXT.U32 UR16, UR5, 0xe ;  /* 0x0000000e0510789a */ /* 0x000fe40008000000 */
[----:B------:R-:W-:Y:S02]  /*6f80*/  UIADD3 UR18, UP1, UPT, UR17, 0x2000080, URZ ;  /* 0x0200008011127890 */ /* 0x000fe4000ff3e0ff */
[----:B------:R-:W-:Y:S01]  /*6f90*/  UIADD3 UR20, UP2, UPT, UR16, 0x2, URZ ;  /* 0x0000000210147890 */ /* 0x000fe2000ff5e0ff */
[----:B------:R-:W-:Y:S01]  /*6fa0*/  UMOV UR4, URZ ;  /* 0x000000ff00047c82 */ /* 0x000fe20008000000 */
[----:B------:R-:W-:Y:S01]  /*6fb0*/  UMOV UR5, URZ ;  /* 0x000000ff00057c82 */ /* 0x000fe20008000000 */
[----:B------:R-:W-:Y:S02]  /*6fc0*/  UIADD3.X UR19, UPT, UPT, UR4, 0x40004040, URZ, UP1, !UPT ;  /* 0x4000404004137890 */ /* 0x000fe40008ffe4ff */
[----:B------:R-:W-:Y:S01]  /*6fd0*/  UIADD3.X UR21, UPT, UPT, UR5, 0x40004040, URZ, UP2, !UPT ;  /* 0x4000404005157890 */ /* 0x000fe200097fe4ff */
[----:B------:R-:W-:Y:S01]  /*6fe0*/  IMAD.SHL.U32 R53, R53, 0x40, RZ ;  /* 0x0000004035357824 */ /* 0x000fe200078e00ff */
[----:B--2---:R1:W-:Y:S01]  /*6ff0*/  STS.U16 [R45+UR10+0x10700], R47 ;  /* 0x0107002f2d007988 */ /* 0x0043e2000800040a */
[----:B------:R2:W-:Y:S06]  /*7000*/  MEMBAR.ALL.CTA ;  /* 0x0000000000007992 */ /* 0x0005ec0000008000 */
[----:B--2---:R-:W2:Y:S01]  /*7010*/  FENCE.VIEW.ASYNC.S ;  /* 0x00000000000073c6 */ /* 0x004ea20000000000 */
[----:B-1----:R-:W-:-:S03]  /*7020*/  SHF.R.S32.HI R47, RZ, 0x1f, R46 ;  /* 0x0000001fff2f7819 */ /* 0x002fc6000001142e */
[----:B------:R0:W5:Y:S01]  /*7030*/  LDL.LU R45, [R1+0x76c] ;  /* 0x00076c00012d7983 */ /* 0x0001620000300800 */
[----:B------:R-:W-:-:S03]  /*7040*/  LEA.HI R47, R47, R46, RZ, 0x6 ;  /* 0x0000002e2f2f7211 */ /* 0x000fc600078f30ff */
[----:B------:R0:W5:Y:S01]  /*7050*/  LDL.LU R46, [R1+0x768] ;  /* 0x00076800012e7983 */ /* 0x0001620000300800 */
[----:B------:R-:W-:-:S04]  /*7060*/  SHF.R.S32.HI R47, RZ, 0x6, R47 ;  /* 0x00000006ff2f7819 */ /* 0x000fc8000001142f */
[----:B------:R-:W-:-:S05]  /*7070*/  VIMNMX R47, PT, PT, R47, 0x1, !PT ;  /* 0x000000012f2f7848 */ /* 0x000fca0007fe0100 */
[----:B------:R-:W-:Y:S01]  /*7080*/  VIADD R47, R47, 0xffffffff ;  /* 0xffffffff2f2f7836 */ /* 0x000fe20000000000 */
[----:B--2---:R-:W-:Y:S04]  /*7090*/  BAR.SYNC.DEFER_BLOCKING 0x0 ;  /* 0x0000000000007b1d */ /* 0x004fe80000010000 */
[----:B------:R-:W-:Y:S02]  /*70a0*/  ISETP.NE.U32.AND P3, PT, R47, RZ, PT ;  /* 0x000000ff2f00720c */ /* 0x000fe40003f65070 */
[----:B------:R0:W5:Y:S04]  /*70b0*/  LDL.LU R47, [R1+0x764] ;  /* 0x00076400012f7983 */ /* 0x0001680000300800 */
[----:B------:R0:W-:Y:S01]  /*70c0*/  STL [R1+0x340], R52 ;  /* 0x0003403401007387 */ /* 0x0001e20000100800 */
[----:B------:R-:W-:Y:S06]  /*70d0*/  @P2 BRA `(.L_x_6) ;  /* 0x0000000000d82947 */ /* 0x000fec0003800000 */
[----:B------:R-:W-:Y:S02]  /*70e0*/  USHF.R.U32.HI UR13, URZ, 0x4, UR10 ;  /* 0x00000004ff0d7899 */ /* 0x000fe4000801160a */
[----:B------:R-:W-:Y:S02]  /*70f0*/  UIADD3 UR7, UPT, UPT, UR10, 0x10000, URZ ;  /* 0x000100000a077890 */ /* 0x000fe4000fffe0ff */
[----:B------:R-:W-:Y:S02]  /*7100*/  USGXT.U32 UR13, UR13, 0xe ;  /* 0x0000000e0d0d789a */ /* 0x000fe40008000000 */
[----:B------:R-:W-:Y:S02]  /*7110*/  USHF.R.U32.HI UR7, URZ, 0x4, UR7 ;  /* 0x00000004ff077899 */ /* 0x000fe40008011607 */
[----:B------:R-:W-:Y:S02]  /*7120*/  UIADD3 UR40, UP1, UPT, UR13, 0x2000080, URZ ;  /* 0x020000800d287890 */ /* 0x000fe4000ff3e0ff */
[----:B------:R-:W-:Y:S01]  /*7130*/  USGXT.U32 UR14, UR7, 0xe ;  /* 0x0000000e070e789a */ /* 0x000fe20008000000 */
[----:B------:R-:W-:Y:S01]  /*7140*/  UMOV UR5, URZ ;  /* 0x000000ff00057c82 */ /* 0x000fe20008000000 */
[----:B------:R-:W-:Y:S01]  /*7150*/  UMOV UR8, URZ ;  /* 0x000000ff00087c82 */ /* 0x000fe20008000000 */
[----:B------:R-:W-:-:S02]  /*7160*/  UIADD3.X UR41, UPT, UPT, UR5, 0x40004040, URZ, UP1, !UPT ;  /* 0x4000404005297890 */ /* 0x000fc40008ffe4ff */
[----:B------:R-:W-:Y:S01]  /*7170*/  UIADD3 UR42, UP1, UPT, UR14, 0x2, URZ ;  /* 0x000000020e2a7890 */ /* 0x000fe2000ff3e0ff */
[----:B------:R-:W-:Y:S01]  /*7180*/  UMOV UR7, URZ ;  /* 0x000000ff00077c82 */ /* 0x000fe20008000000 */
[----:B------:R-:W-:Y:S02]  /*7190*/  UIADD3.64 UR44, UPT, UPT, UR40, 0x80, URZ ;  /* 0x00000080282c7897 */ /* 0x000fe4000fffe0ff */
[----:B------:R-:W-:Y:S01]  /*71a0*/  UIADD3.X UR43, UPT, UPT, UR8, 0x40004040, URZ, UP1, !UPT ;  /* 0x40004040082b7890 */ /* 0x000fe20008ffe4ff */
[----:B------:R-:W-:Y:S01]  /*71b0*/  UMOV UR5, UR6 ;  /* 0x0000000600057c82 */ /* 0x000fe20008000000 */
[----:B------:R-:W-:Y:S02]  /*71c0*/  ULOP3.LUT UR6, UR13, 0x2000000, URZ, 0xfc, !UPT ;  /* 0x020000000d067892 */ /* 0x000fe4000f8efcff */
[----:B------:R-:W-:Y:S02]  /*71d0*/  UIADD3.64 UR46, UPT, UPT, UR42, 0x2, URZ ;  /* 0x000000022a2e7897 */ /* 0x000fe4000fffe0ff */
[----:B------:R-:W-:-:S02]  /*71e0*/  UIADD3.64 UR48, UPT, UPT, UR40, 0x100, URZ ;  /* 0x0000010028307897 */ /* 0x000fc4000fffe0ff */
[----:B------:R-:W-:Y:S02]  /*71f0*/  UIADD3.64 UR50, UPT, UPT, UR42, 0x4, URZ ;  /* 0x000000042a327897 */ /* 0x000fe4000fffe0ff */
[----:B------:R-:W-:Y:S02]  /*7200*/  UIADD3 UR54, UPT, UPT, UR9, 0x10, URZ ;  /* 0x0000001009367890 */ /* 0x000fe4000fffe0ff */
[----:B------:R-:W-:Y:S02]  /*7210*/  UIADD3.64 UR52, UPT, UPT, UR40, 0x380, URZ ;  /* 0x0000038028347897 */ /* 0x000fe4000fffe0ff */
[----:B------:R-:W-:Y:S02]  /*7220*/  UIADD3 UR55, UPT, UPT, UR9, 0x10, URZ ;  /* 0x0000001009377890 */ /* 0x000fe4000fffe0ff */
[----:B------:R-:W-:Y:S02]  /*7230*/  UIADD3.64 UR56, UPT, UPT, UR40, 0x400, URZ ;  /* 0x0000040028387897 */ /* 0x000fe4000fffe0ff */
[----:B------:R-:W-:-:S02]  /*7240*/  UIADD3 UR62, UPT, UPT, UR9, 0x10, URZ ;  /* 0x00000010093e7890 */ /* 0x000fc4000fffe0ff */
[----:B------:R-:W-:Y:S01]  /*7250*/  UIADD3.64 UR58, UPT, UPT, UR40, 0x480, URZ ;  /* 0x00000480283a7897 */ /* 0x000fe2000fffe0ff */
[----:B------:R-:W-:Y:S01]  /*7260*/  UMOV UR30, 0x0 ;  /* 0x00000000001e7882 */ /* 0x000fe20000000000 */
[----:B------:R-:W-:Y:S01]  /*7270*/  UMOV UR31, 0x8048490 ;  /* 0x08048490001f7882 */ /* 0x000fe20000000000 */
[----:B------:R-:W-:Y:S01]  /*7280*/  UIADD3 UR63, UPT, UPT, UR9, 0x10, URZ ;  /* 0x00000010093f7890 */ /* 0x000fe2000fffe0ff */
[----:B------:R-:W-:Y:S01]  /*7290*/  UMOV UR15, 0x40004040 ;  /* 0x40004040000f7882 */ /* 0x000fe20000000000 */
[----:B------:R-:W-:Y:S01]  /*72a0*/  UIADD3.64 UR60, UPT, UPT, UR40, 0x500, URZ ;  /* 0x00000500283c7897 */ /* 0x000fe2000fffe0ff */
[----:B------:R-:W-:Y:S01]  /*72b0*/  UMOV UR7, 0x40004040 ;  /* 0x4000404000077882 */ /* 0x000fe20000000000 */
[----:B------:R-:W-:Y:S01]  /*72c0*/  UMOV UR22, 0x0 ;  /* 0x0000000000167882 */ /* 0x000fe20000000000 */
[----:B------:R-:W-:Y:S01]  /*72d0*/  UMOV UR23, 0x8048490 ;  /* 0x0804849000177882 */ /* 0x000fe20000000000 */
[----:B------:R-:W-:Y:S01]  /*72e0*/  UMOV UR26, 0x0 ;  /* 0x00000000001a7882 */ /* 0x000fe20000000000 */
[----:B------:R-:W-:Y:S01]  /*72f0*/  UMOV UR27, 0x8048490 ;  /* 0x08048490001b7882 */ /* 0x000fe20000000000 */
[----:B------:R1:W-:Y:S01]  /*7300*/  UTCHMMA gdesc[UR6], gdesc[UR14], tmem[UR9], tmem[UR30], idesc[UR31], !UPT ;  /* 0x00ff1e0e060075ea */ /* 0x0003e2000f800009 */
[----:B------:R-:W-:Y:S01]  /*7310*/  UMOV UR34, 0x0 ;  /* 0x0000000000227882 */ /* 0x000fe20000000000 */
[----:B------:R-:W-:Y:S01]  /*7320*/  UMOV UR35, 0x8048490 ;  /* 0x0804849000237882 */ /* 0x000fe20000000000 */
[----:B------:R1:W-:Y:S01]  /*7330*/  UTCHMMA gdesc[UR40], gdesc[UR42], tmem[UR9], tmem[UR22], idesc[UR23], UPT ;  /* 0x00ff162a280075ea */ /* 0x0003e2000b800009 */
        /* <DEDUP_REMOVED lines=8> */
[----:B------:R1:W-:Y:S01]  /*73c0*/  UTCHMMA gdesc[UR52], gdesc[UR14], tmem[UR54], tmem[UR32], idesc[UR33], !UPT ;  /* 0x00ff200e340075ea */ /* 0x0003e2000f800036 */
[----:B------:R-:W-:Y:S01]  /*73d0*/  UMOV UR38, 0x0 ;  /* 0x0000000000267882 */ /* 0x000fe20000000000 */
[----:B------:R-:W-:Y:S01]  /*73e0*/  UMOV UR39, 0x8048490 ;  /* 0x0804849000277882 */ /* 0x000fe20000000000 */
[----:B------:R1:W-:Y:S01]  /*73f0*/  UTCHMMA gdesc[UR56], gdesc[UR42], tmem[UR55], tmem[UR28], idesc[UR29], UPT ;  /* 0x00ff1c2a380075ea */ /* 0x0003e2000b800037 */
[----:B------:R1:W-:Y:S01]  /*7400*/  UTCHMMA gdesc[UR58], gdesc[UR46], tmem[UR62], tmem[UR36], idesc[UR37], UPT ;  /* 0x00ff242e3a0075ea */ /* 0x0003e2000b80003e */
[----:B------:R1:W-:Y:S01]  /*7410*/  UTCHMMA gdesc[UR60], gdesc[UR50], tmem[UR63], tmem[UR38], idesc[UR39], UPT ;  /* 0x00ff26323c0075ea */ /* 0x0003e2000b80003f */
[----:B------:R1:W-:Y:S01]  /*7420*/  UTCBAR [UR5], URZ ;  /* 0x000000ff050073e9 */ /* 0x0003e200080000ff */
[----:B------:R-:W-:Y:S01]  /*7430*/  NOP ;  /* 0x0000000000007918 */ /* 0x000fe20000000000 */
.L_x_6:
[----:B------:R2:W-:Y:S01]  /*7440*/  STL [R1+0x348], RZ ;  /* 0x000348ff01007387 */ /* 0x0005e20000100800 */
[----:B-1----:R-:W-:Y:S01]  /*7450*/  UMOV UR14, UR18 ;  /* 0x00000012000e7c82 */ /* 0x002fe20008000000 */
[----:B------:R-:W-:Y:S01]  /*7460*/  UMOV UR15, UR19 ;  /* 0x00000013000f7c82 */ /* 0x000fe20008000000 */
[----:B------:R-:W-:Y:S01]  /*7470*/  UMOV UR18, UR20 ;  /* 0x0000001400127c82 */ /* 0x000fe20008000000 */
[----:B------:R-:W-:Y:S01]  /*7480*/  UMOV UR19, UR21 ;  /* 0x0000001500137c82 */ /* 0x000fe20008000000 */
[----:B------:R-:W-:Y:S05]  /*7490*/  @!P3 BRA `(.L_x_7) ;  /* 0x000000a000d0b947 */ /* 0x000fea0003800000 */
[----:B------:R1:W-:Y:S01]  /*74a0*/  STL [R1+0x764], R0 ;  /* 0x0007640001007387 */ /* 0x0003e20000100800 */
[----:B------:R-:W-:Y:S02]  /*74b0*/  ULOP3.LUT UR20, UR17, 0x2000000, URZ, 0xfc, !UPT ;  /* 0x0200000011147892 */ /* 0x000fe4000f8efcff */
[----:B------:R-:W-:Y:S02]  /*74c0*/  UIADD3.64 UR26, UPT, UPT, UR14, 0x80, URZ ;  /* 0x000000800e1a7897 */ /* 0x000fe4000fffe0ff */
[----:B------:R-:W-:Y:S02]  /*74d0*/  UIADD3.64 UR28, UPT, UPT, UR18, 0x2, URZ ;  /* 0x00000002121c7897 */ /* 0x000fe4000fffe0ff */
[----:B------:R-:W-:Y:S02]  /*74e0*/  UIADD3.64 UR30, UPT, UPT, UR14, 0x100, URZ ;  /* 0x000001000e1e7897 */ /* 0x000fe4000fffe0ff */
[----:B------:R-:W-:Y:S01]  /*74f0*/  UIADD3.64 UR32, UPT, UPT, UR18, 0x4, URZ ;  /* 0x0000000412207897 */ /* 0x000fe2000fffe0ff */
[----:B-1----:R-:W3:Y:S01]  /*7500*/  LDL R0, [R1+0x340] ;  /* 0x0003400001007983 */ /* 0x002ee20000100800 */
[----:B0-----:R-:W-:Y:S01]  /*7510*/  SHF.R.S32.HI R52, RZ, 0x1f, R53 ;  /* 0x0000001fff347819 */ /* 0x001fe20000011435 */
[----:B------:R-:W-:-:S02]  /*7520*/  UIADD3.64 UR34, UPT, UPT, UR14, 0x380, URZ ;  /* 0x000003800e227897 */ /* 0x000fc4000fffe0ff */
[----:B------:R-:W-:Y:S01]  /*7530*/  UIADD3.64 UR36, UPT, UPT, UR14, 0x400, URZ ;  /* 0x000004000e247897 */ /* 0x000fe2000fffe0ff */
[C---:B------:R-:W-:Y:S01]  /*7540*/  SHF.L.U64.HI R52, R53.reuse, 0x1, R52 ;  /* 0x0000000135347819 */ /* 0x040fe20000010234 */
[----:B------:R-:W-:Y:S01]  /*7550*/  IMAD.SHL.U32 R53, R53, 0x2, RZ ;  /* 0x0000000235357824 */ /* 0x000fe200078e00ff */
[----:B------:R-:W0:Y:S01]  /*7560*/  LDCU UR57, c[0x0][0x3a0] ;  /* 0x00007400ff3977ac */ /* 0x000e220008000800 */
[----:B------:R-:W-:Y:S02]  /*7570*/  UIADD3.64 UR38, UPT, UPT, UR14, 0x480, URZ ;  /* 0x000004800e267897 */ /* 0x000fe4000fffe0ff */
[----:B------:R-:W-:Y:S01]  /*7580*/  UIADD3.64 UR40, UPT, UPT, UR14, 0x500, URZ ;  /* 0x000005000e287897 */ /* 0x000fe2000fffe0ff */
[----:B---3--:R-:W-:-:S05]  /*7590*/  SHF.R.S32.HI R0, RZ, 0x1f, R0 ;  /* 0x0000001fff007819 */ /* 0x008fca0000011400 */
[----:B------:R1:W-:Y:S04]  /*75a0*/  STL [R1+0x344], R0 ;  /* 0x0003440001007387 */ /* 0x0003e80000100800 */
[----:B-1----:R1:W5:Y:S04]  /*75b0*/  LDL.LU R0, [R1+0x764] ;  /* 0x0007640001007983 */ /* 0x0023680000300800 */
[----:B------:R3:W-:Y:S04]  /*75c0*/  STL [R1+0x338], R52 ;  /* 0x0003383401007387 */ /* 0x0007e80000100800 */
[----:B---3--:R-:W3:Y:S04]  /*75d0*/  LDL.LU R52, [R1+0x344] ;  /* 0x0003440001347983 */ /* 0x008ee80000300800 */
[----:B------:R4:W-:Y:S04]  /*75e0*/  STL [R1+0x33c], R53 ;  /* 0x00033c3501007387 */ /* 0x0009e80000100800 */
[----:B----4-:R-:W3:Y:S01]  /*75f0*/  LDL.LU R53, [R1+0x340] ;  /* 0x0003400001357983 */ /* 0x010ee20000300800 */
[----:B------:R-:W-:Y:S01]  /*7600*/  UMOV UR8, 0x1 ;  /* 0x0000000100087882 */ /* 0x000fe20000000000 */
[----:B------:R-:W-:Y:S01]  /*7610*/  UMOV UR5, URZ ;  /* 0x000000ff00057c82 */ /* 0x000fe20008000000 */
[----:B------:R-:W-:Y:S01]  /*7620*/  UMOV UR17, 0x40004040 ;  /* 0x4000404000117882 */ /* 0x000fe20000000000 */
[C---:B---3--:R-:W-:Y:S01]  /*7630*/  SHF.L.U64.HI R52, R53.reuse, 0x1, R52 ;  /* 0x0000000135347819 */ /* 0x048fe20000010234 */
[----:B01----:R-:W-:-:S07]  /*7640*/  IMAD.SHL.U32 R53, R53, 0x2, RZ ;  /* 0x0000000235357824 */ /* 0x003fce00078e00ff */
.L_x_10:
[----:B0----5:R0:W-:Y:S04]  /*7650*/  STL.64 [R1+0x770], R50 ;  /* 0x0007703201007387 */ /* 0x0211e80000100a00 */
[----:B-----5:R1:W-:Y:S01]  /*7660*/  STL [R1+0x764], R0 ;  /* 0x0007640001007387 */ /* 0x0203e20000100800 */
[-C--:B0-----:R-:W-:Y:S02]  /*7670*/  IADD3 R50, P2, PT, R2, R53.reuse, RZ ;  /* 0x0000003502327210 */ /* 0x081fe40007f5e0ff */
[-C--:B-1----:R-:W-:Y:S02]  /*7680*/  IADD3 R0, P3, PT, R4, R53.reuse, RZ ;  /* 0x0000003504007210 */ /* 0x082fe40007f7e0ff */
[----:B------:R-:W-:Y:S01]  /*7690*/  IADD3 R51, P4, PT, R10, R53, RZ ;  /* 0x000000350a337210 */ /* 0x000fe20007f9e0ff */
[----:B------:R0:W-:Y:S02]  /*76a0*/  STL [R1+0x710], R50 ;  /* 0x0007103201007387 */ /* 0x0001e40000100800 */
[----:B------:R-:W-:-:S02]  /*76b0*/  IMAD.X R2, R5, 0x1, R52, P3 ;  /* 0x0000000105027824 */ /* 0x000fc400018e0634 */
[----:B------:R1:W-:Y:S04]  /*76c0*/  STL [R1+0x714], R0 ;  /* 0x0007140001007387 */ /* 0x0003e80000100800 */
[----:B------:R-:W-:Y:S01]  /*76d0*/  STL [R1+0x718], R51 ;  /* 0x0007183301007387 */ /* 0x000fe20000100800 */
[----:B0-----:R-:W-:Y:S01]  /*76e0*/  IADD3 R50, P5, PT, R12, R53, RZ ;  /* 0x000000350c327210 */ /* 0x001fe20007fbe0ff */
[----:B-1----:R-:W-:-:S04]  /*76f0*/  IMAD.X R0, R3, 0x1, R52, P2 ;  /* 0x0000000103007824 */ /* 0x002fc800010e0634 */
[----:B------:R-:W-:Y:S01]  /*7700*/  STL [R1+0x71c], R50 ;  /* 0x00071c3201007387 */ /* 0x000fe20000100800 */
[----:B------:R-:W-:-:S03]  /*7710*/  IMAD.X R3, R11, 0x1, R52, P4 ;  /* 0x000000010b037824 */ /* 0x000fc600020e0634 */
[----:B------:R0:W-:Y:S04]  /*7720*/  STL [R1+0x6f0], R0 ;  /* 0x0006f00001007387 */ /* 0x0001e80000100800 */
[----:B------:R1:W-:Y:S04]  /*7730*/  STL [R1+0x6f4], R2 ;  /* 0x0006f40201007387 */ /* 0x0003e80000100800 */
[----:B------:R3:W-:Y:S01]  /*7740*/  STL [R1+0x6f8], R3 ;  /* 0x0006f80301007387 */ /* 0x0007e20000100800 */
[----:B0-----:R-:W-:Y:S01]  /*7750*/  IMAD.X R0, R13, 0x1, R52, P5 ;  /* 0x000000010d007824 */ /* 0x001fe200028e0634 */
[----:B-1----:R-:W-:-:S04]  /*7760*/  IADD3 R2, P2, PT, R18, R53, RZ ;  /* 0x0000003512027210 */ /* 0x002fc80007f5e0ff */
[----:B------:R0:W-:Y:S01]  /*7770*/  STL [R1+0x6fc], R0 ;  /* 0x0006fc0001007387 */ /* 0x0001e20000100800 */
[----:B---3--:R-:W-:-:S03]  /*7780*/  IADD3 R3, P3, PT, R20, R53, RZ ;  /* 0x0000003514037210 */ /* 0x008fc60007f7e0ff */
[----:B------:R1:W-:Y:S04]  /*7790*/  STL [R1+0x720], R2 ;  /* 0x0007200201007387 */ /* 0x0003e80000100800 */
[----:B------:R3:W-:Y:S01]  /*77a0*/  STL [R1+0x724], R3 ;  /* 0x0007240301007387 */ /* 0x0007e20000100800 */
[-C--:B0-----:R-:W-:Y:S02]  /*77b0*/  IADD3 R0, P4, PT, R26, R53.reuse, RZ ;  /* 0x000000351a007210 */ /* 0x081fe40007f9e0ff */
[----:B-1----:R-:W-:-:S03]  /*77c0*/  IADD3 R2, P5, PT, R28, R53, RZ ;  /* 0x000000351c027210 */ /* 0x002fc60007fbe0ff */
[----:B------:R0:W-:Y:S01]  /*77d0*/  STL [R1+0x728], R0 ;  /* 0x0007280001007387 */ /* 0x0001e20000100800 */
[----:B---3--:R-:W-:-:S03]  /*77e0*/  IMAD.X R3, R19, 0x1, R52, P2 ;  /* 0x0000000113037824 */ /* 0x008fc600010e0634 */
[----:B------:R1:W-:Y:S04]  /*77f0*/  STL [R1+0x72c], R2 ;  /* 0x00072c0201007387 */ /* 0x0003e80000100800 */
[----:B------:R3:W-:Y:S01]  /*7800*/  STL [R1+0x700], R3 ;  /* 0x0007000301007387 */ /* 0x0007e20000100800 */
[--C-:B0-----:R-:W-:Y:S02]  /*7810*/  IMAD.X R0, R21, 0x1, R52.reuse, P3 ;  /* 0x0000000115007824 */ /* 0x101fe400018e0634 */
[----:B-1----:R-:W-:-:S03]  /*7820*/  IMAD.X R2, R27, 0x1, R52, P4 ;  /* 0x000000011b027824 */ /* 0x002fc600020e0634 */
[----:B------:R0:W-:Y:S01]  /*7830*/  STL [R1+0x704], R0 ;  /* 0x0007040001007387 */ /* 0x0001e20000100800 */
[-C--:B------:R-:W-:Y:S01]  /*7840*/  IADD3 R4, P4, PT, R36, R53.reuse, RZ ;  /* 0x0000003524047210 */ /* 0x080fe20007f9e0ff */
[----:B---3--:R-:W-:Y:S02]  /*7850*/  IMAD.X R3, R29, 0x1, R52, P5 ;  /* 0x000000011d037824 */ /* 0x008fe400028e0634 */
[----:B------:R1:W-:Y:S04]  /*7860*/  STL [R1+0x708], R2 ;  /* 0x0007080201007387 */ /* 0x0003e80000100800 */
[----:B------:R-:W-:Y:S01]  /*7870*/  STL [R1+0x70c], R3 ;  /* 0x00070c0301007387 */ /* 0x000fe20000100800 */
[-C--:B0-----:R-:W-:Y:S02]  /*7880*/  IADD3 R0, P2, PT, R32, R53.reuse, RZ ;  /* 0x0000003520007210 */ /* 0x081fe40007f5e0ff */
[----:B-1----:R-:W-:-:S03]  /*7890*/  IADD3 R2, P3, PT, R34, R53, RZ ;  /* 0x0000003522027210 */ /* 0x002fc60007f7e0ff */
[----:B------:R0:W-:Y:S01]  /*78a0*/  STL [R1+0x6bc], R0 ;  /* 0x0006bc0001007387 */ /* 0x0001e20000100800 */
[----:B------:R-:W-:-:S03]  /*78b0*/  IMAD.X R32, R33, 0x1, R52, P2 ;  /* 0x0000000121207824 */ /* 0x000fc600010e0634 */
[----:B------:R1:W-:Y:S01]  /*78c0*/  STL [R1+0x6c0], R2 ;  /* 0x0006c00201007387 */ /* 0x0003e20000100800 */
[----:B0-----:R-:W-:-:S03]  /*78d0*/  IADD3 R0, P5, PT, R38, R53, RZ ;  /* 0x0000003526007210 */ /* 0x001fc60007fbe0ff */
[----:B-1----:R-:W3:Y:S01]  /*78e0*/  LDL.LU.64 R2, [R1] ;  /* 0x0000000001027983 */ /* 0x002ee20000300a00 */
[--C-:B------:R-:W-:Y:S01]  /*78f0*/  IMAD.X R34, R35, 0x1, R52.reuse, P3 ;  /* 0x0000000123227824 */ /* 0x100fe200018e0634 */
[----:B------:R-:W-:Y:S01]  /*7900*/  IADD3 R5, P3, PT, R42, R53, RZ ;  /* 0x000000352a057210 */ /* 0x000fe20007f7e0ff */
[--C-:B------:R-:W-:Y:S01]  /*7910*/  IMAD.X R36, R37, 0x1, R52.reuse, P4 ;  /* 0x0000000125247824 */ /* 0x100fe200020e0634 */
[----:B------:R0:W-:Y:S01]  /*7920*/  STL [R1+0x6c4], R4 ;  /* 0x0006c40401007387 */ /* 0x0001e20000100800 */
[----:B------:R-:W-:-:S03]  /*7930*/  IMAD.X R38, R39, 0x1, R52, P5 ;  /* 0x0000000127267824 */ /* 0x000fc600028e0634 */
[----:B------:R1:W-:Y:S04]  /*7940*/  STL [R1+0x6c8], R0 ;  /* 0x0006c80001007387 */ /* 0x0003e80000100800 */
[----:B------:R-:W-:Y:S01]  /*7950*/  STL [R1+0x768], R32 ;  /* 0x0007682001007387 */ /* 0x000fe20000100800 */
[-C--:B0-----:R-:W-:Y:S02]  /*7960*/  IADD3 R4, P4, PT, R44, R53.reuse, RZ ;  /* 0x000000352c047210 */ /* 0x081fe40007f9e0ff */
[----:B-1----:R-:W-:-:S05]  /*7970*/  IADD3 R0, P2, PT, R40, R53, RZ ;  /* 0x0000003528007210 */ /* 0x002fca0007f5e0ff */
[----:B------:R0:W-:Y:S01]  /*7980*/  STL [R1+0x6cc], R0 ;  /* 0x0006cc0001007387 */ /* 0x0001e20000100800 */
[----:B------:R-:W-:-:S03]  /*7990*/  IMAD.X R40, R41, 0x1, R52, P2 ;  /* 0x0000000129287824 */ /* 0x000fc600010e0634 */
[----:B------:R-:W-:Y:S01]  /*79a0*/  STL [R1+0x6d0], R5 ;  /* 0x0006d00501007387 */ /* 0x000fe20000100800 */
[----:B------:R-:W-:-:S03]  /*79b0*/  IMAD.X R42, R43, 0x1, R52, P3 ;  /* 0x000000012b2a7824 */ /* 0x000fc600018e0634 */
[----:B------:R-:W4:Y:S01]  /*79c0*/  LDL.LU.64 R26, [R1+0x8] ;  /* 0x00000800011a7983 */ /* 0x000f220000300a00 */
[----:B0-----:R-:W-:-:S03]  /*79d0*/  IADD3 R0, P5, PT, R46, R53, RZ ;  /* 0x000000352e007210 */ /* 0x001fc60007fbe0ff */
[----:B------:R0:W-:Y:S04]  /*79e0*/  STL [R1+0x6d4], R4 ;  /* 0x0006d40401007387 */ /* 0x0001e80000100800 */
[----:B------:R1:W-:Y:S04]  /*79f0*/  STL [R1+0x6d8], R0 ;  /* 0x0006d80001007387 */ /* 0x0003e80000100800 */
[----:B--2---:R-:W2:Y:S01]  /*7a00*/  LDL.LU.64 R20, [R1+0x10] ;  /* 0x0000100001147983 */ /* 0x004ea20000300a00 */
[-C--:B0-----:R-:W-:Y:S02]  /*7a10*/  IADD3 R4, P2, PT, R6, R53.reuse, RZ ;  /* 0x0000003506047210 */ /* 0x081fe40007f5e0ff */
[----:B-1----:R-:W-:-:S03]  /*7a20*/  IADD3 R0, P3, PT, R8, R53, RZ ;  /* 0x0000003508007210 */ /* 0x002fc60007f7e0ff */
[----:B------:R0:W-:Y:S04]  /*7a30*/  STL [R1+0x6dc], R4 ;  /* 0x0006dc0401007387 */ /* 0x0001e80000100800 */
[----:B------:R-:W2:Y:S04]  /*7a40*/  LDL.LU.64 R10, [R1+0x18] ;  /* 0x00001800010a7983 */ /* 0x000ea80000300a00 */
[----:B------:R1:W-:Y:S04]  /*7a50*/  STL [R1+0x6e0], R0 ;  /* 0x0006e00001007387 */ /* 0x0003e80000100800 */
[----:B0-----:R-:W2:Y:S01]  /*7a60*/  LDL.LU.64 R4, [R1+0x20] ;  /* 0x0000200001047983 */ /* 0x001ea20000300a00 */
[--C-:B------:R-:W-:Y:S01]  /*7a70*/  IMAD.X R44, R45, 0x1, R52.reuse, P4 ;  /* 0x000000012d2c7824 */ /* 0x100fe200020e0634 */
[-C--:B------:R-:W-:Y:S01]  /*7a80*/  IADD3 R12, P4, PT, R14, R53.reuse, RZ ;  /* 0x000000350e0c7210 */ /* 0x080fe20007f9e0ff */
[----:B------:R-:W-:Y:S01]  /*7a90*/  IMAD.X R46, R47, 0x1, R52, P5 ;  /* 0x000000012f2e7824 */ /* 0x000fe200028e0634 */
[----:B-1----:R-:W-:-:S03]  /*7aa0*/  IADD3 R0, P5, PT, R16, R53, RZ ;  /* 0x0000003510007210 */ /* 0x002fc60007fbe0ff */
[----:B------:R-:W-:Y:S01]  /*7ab0*/  STL [R1+0x6e4], R12 ;  /* 0x0006e40c01007387 */ /* 0x000fe20000100800 */
[----:B------:R-:W-:-:S03]  /*7ac0*/  IMAD.X R7, R7, 0x1, R52, P2 ;  /* 0x0000000107077824 */ /* 0x000fc600010e0634 */
[----:B------:R0:W-:Y:S01]  /*7ad0*/  STL [R1+0x6ec], R0 ;  /* 0x0006ec0001007387 */ /* 0x0001e20000100800 */
[--C-:B------:R-:W-:Y:S02]  /*7ae0*/  IMAD.X R6, R17, 0x1, R52.reuse, P5 ;  /* 0x0000000111067824 */ /* 0x100fe400028e0634 */
[--C-:B------:R-:W-:Y:S01]  /*7af0*/  IMAD.X R8, R9, 0x1, R52.reuse, P3 ;  /* 0x0000000109087824 */ /* 0x100fe200018e0634 */
[-C--:B------:R-:W-:Y:S01]  /*7b00*/  IADD3 R9, P3, PT, R24, R53.reuse, RZ ;  /* 0x0000003518097210 */ /* 0x080fe20007f7e0ff */
[----:B------:R-:W-:Y:S01]  /*7b10*/  IMAD.X R14, R15, 0x1, R52, P4 ;  /* 0x000000010f0e7824 */ /* 0x000fe200020e0634 */
[----:B------:R1:W-:Y:S01]  /*7b20*/  STL [R1+0x6e8], R6 ;  /* 0x0006e80601007387 */ /* 0x0003e20000100800 */
[----:B0-----:R-:W-:-:S05]  /*7b30*/  IADD3 R0, P2, PT, R22, R53, RZ ;  /* 0x0000003516007210 */ /* 0x001fca0007f5e0ff */
[----:B------:R3:W-:Y:S01]  /*7b40*/  STL [R1+0x69c], R0 ;  /* 0x00069c0001007387 */ /* 0x0007e20000100800 */
[----:B-1----:R-:W-:-:S03]  /*7b50*/  IADD3 R6, P4, PT, R30, R53, RZ ;  /* 0x000000351e067210 */ /* 0x002fc60007f9e0ff */
[----:B------:R-:W-:Y:S04]  /*7b60*/  STL [R1+0x6a0], R9 ;  /* 0x0006a00901007387 */ /* 0x000fe80000100800 */
[----:B------:R-:W-:Y:S01]  /*7b70*/  STL [R1+0x6a4], R6 ;  /* 0x0006a40601007387 */ /* 0x000fe20000100800 */
[--C-:B------:R-:W-:Y:S02]  /*7b80*/  IMAD.X R22, R23, 0x1, R52.reuse, P2 ;  /* 0x0000000117167824 */ /* 0x100fe400010e0634 */
[--C-:B------:R-:W-:Y:S02]  /*7b90*/  IMAD.X R24, R25, 0x1, R52.reuse, P3 ;  /* 0x0000000119187824 */ /* 0x100fe400018e0634 */
[----:B------:R-:W-:Y:S01]  /*7ba0*/  IMAD.X R30, R31, 0x1, R52, P4 ;  /* 0x000000011f1e7824 */ /* 0x000fe200020e0634 */
[----:B---3--:R-:W-:-:S05]  /*7bb0*/  IADD3 R0, P5, PT, R2, R53, RZ ;  /* 0x0000003502007210 */ /* 0x008fca0007fbe0ff */
[----:B------:R0:W-:Y:S04]  /*7bc0*/  STL [R1+0x6a8], R0 ;  /* 0x0006a80001007387 */ /* 0x0001e80000100800 */
[----:B------:R-:W3:Y:S04]  /*7bd0*/  LDL.LU.64 R18, [R1+0x28] ;  /* 0x0000280001127983 */ /* 0x000ee80000300a00 */
[----:B------:R-:W3:Y:S01]  /*7be0*/  LDL.LU.64 R16, [R1+0x30] ;  /* 0x0000300001107983 */ /* 0x000ee20000300a00 */
[----:B0-----:R-:W-:-:S05]  /*7bf0*/  IMAD.X R0, R3, 0x1, R52, P5 ;  /* 0x0000000103007824 */ /* 0x001fca00028e0634 */
[----:B------:R2:W-:Y:S04]  /*7c00*/  STL [R1+0x688], R0 ;  /* 0x0006880001007387 */ /* 0x0005e80000100800 */
[----:B------:R-:W3:Y:S04]  /*7c10*/  LDL.LU.64 R12, [R1+0x38] ;  /* 0x00003800010c7983 */ /* 0x000ee80000300a00 */
[----:B------:R-:W3:Y:S01]  /*7c20*/  LDL.LU.64 R2, [R1+0x40] ;  /* 0x0000400001027983 */ /* 0x000ee20000300a00 */
[----:B----4-:R-:W-:-:S05]  /*7c30*/  IADD3 R6, P2, PT, R26, R53, RZ ;  /* 0x000000351a067210 */ /* 0x010fca0007f5e0ff */
[----:B------:R-:W-:Y:S01]  /*7c40*/  STL [R1+0x6ac], R6 ;  /* 0x0006ac0601007387 */ /* 0x000fe20000100800 */
[----:B--2---:R-:W-:-:S05]  /*7c50*/  IADD3 R0, P3, PT, R20, R53, RZ ;  /* 0x0000003514007210 */ /* 0x004fca0007f7e0ff */
[----:B------:R0:W-:Y:S01]  /*7c60*/  STL [R1+0x6b0], R0 ;  /* 0x0006b00001007387 */ /* 0x0001e20000100800 */
[----:B------:R-:W-:Y:S01]  /*7c70*/  IADD3 R9, P4, PT, R10, R53, RZ ;  /* 0x000000350a097210 */ /* 0x000fe20007f9e0ff */
[----:B0-----:R-:W-:-:S04]  /*7c80*/  IMAD.X R0, R27, 0x1, R52, P2 ;  /* 0x000000011b007824 */ /* 0x001fc800010e0634 */
[----:B------:R0:W-:Y:S01]  /*7c90*/  STL [R1+0x6b4], R9 ;  /* 0x0006b40901007387 */ /* 0x0001e20000100800 */
[----:B------:R-:W-:-:S05]  /*7ca0*/  IADD3 R6, P5, PT, R4, R53, RZ ;  /* 0x0000003504067210 */ /* 0x000fca0007fbe0ff */
[----:B------:R1:W-:Y:S01]  /*7cb0*/  STL [R1+0x6b8], R6 ;  /* 0x0006b80601007387 */ /* 0x0003e20000100800 */
[----:B0-----:R-:W-:-:S03]  /*7cc0*/  IMAD.X R9, R21, 0x1, R52, P3 ;  /* 0x0000000115097824 */ /* 0x001fc600018e0634 */
[----:B------:R0:W-:Y:S01]  /*7cd0*/  STL [R1+0x68c], R0 ;  /* 0x00068c0001007387 */ /* 0x0001e20000100800 */
[----:B-1----:R-:W-:-:S03]  /*7ce0*/  IMAD.X R6, R11, 0x1, R52, P4 ;  /* 0x000000010b067824 */ /* 0x002fc600020e0634 */
[----:B------:R-:W-:Y:S01]  /*7cf0*/  STL [R1+0x690], R9 ;  /* 0x0006900901007387 */ /* 0x000fe20000100800 */
[----:B0-----:R-:W-:-:S03]  /*7d00*/  IMAD.X R0, R5, 0x1, R52, P5 ;  /* 0x0000000105007824 */ /* 0x001fc600028e0634 */
[----:B------:R-:W2:Y:S04]  /*7d10*/  LDL.LU.64 R26, [R1+0x48] ;  /* 0x00004800011a7983 */ /* 0x000ea80000300a00 */
[----:B------:R3:W-:Y:S04]  /*7d20*/  STL [R1+0x694], R6 ;  /* 0x0006940601007387 */ /* 0x0007e80000100800 */
[----:B------:R-:W4:Y:S04]  /*7d30*/  LDL.LU.64 R20, [R1+0x50] ;  /* 0x0000500001147983 */ /* 0x000f280000300a00 */
[----:B------:R0:W-:Y:S04]  /*7d40*/  STL [R1+0x698], R0 ;  /* 0x0006980001007387 */ /* 0x0001e80000100800 */
[----:B------:R-:W4:Y:S04]  /*7d50*/  LDL.LU.64 R10, [R1+0x58] ;  /* 0x00005800010a7983 */ /* 0x000f280000300a00 */
[----:B------:R-:W4:Y:S01]  /*7d60*/  LDL.LU.64 R4, [R1+0x60] ;  /* 0x0000600001047983 */ /* 0x000f220000300a00 */
[----:B---3--:R-:W-:-:S02]  /*7d70*/  IADD3 R6, P2, PT, R18, R53, RZ ;  /* 0x0000003512067210 */ /* 0x008fc40007f5e0ff */
[----:B0-----:R-:W-:-:S03]  /*7d80*/  IADD3 R0, P3, PT, R16, R53, RZ ;  /* 0x0000003510007210 */ /* 0x001fc60007f7e0ff */
[----:B------:R0:W-:Y:S04]  /*7d90*/  STL [R1+0x668], R6 ;  /* 0x0006680601007387 */ /* 0x0001e80000100800 */
[----:B------:R1:W-:Y:S01]  /*7da0*/  STL [R1+0x66c], R0 ;  /* 0x00066c0001007387 */ /* 0x0003e20000100800 */
[-C--:B------:R-:W-:Y:S02]  /*7db0*/  IADD3 R9, P4, PT, R12, R53.reuse, RZ ;  /* 0x000000350c097210 */ /* 0x080fe40007f9e0ff */
[----:B0-----:R-:W-:Y:S01]  /*7dc0*/  IADD3 R6, P5, PT, R2, R53, RZ ;  /* 0x0000003502067210 */ /* 0x001fe20007fbe0ff */
[--C-:B-1----:R-:W-:Y:S02]  /*7dd0*/  IMAD.X R0, R19, 0x1, R52.reuse, P2 ;  /* 0x0000000113007824 */ /* 0x102fe400010e0634 */
[----:B------:R0:W-:Y:S04]  /*7de0*/  STL [R1+0x670], R9 ;  /* 0x0006700901007387 */ /* 0x0001e80000100800 */
[----:B------:R1:W-:Y:S01]  /*7df0*/  STL [R1+0x674], R6 ;  /* 0x0006740601007387 */ /* 0x0003e20000100800 */
[----:B0-----:R-:W-:-:S03]  /*7e00*/  IMAD.X R9, R17, 0x1, R52, P3 ;  /* 0x0000000111097824 */ /* 0x001fc600018e0634 */
[----:B------:R0:W-:Y:S01]  /*7e10*/  STL [R1+0x28], R0 ;  /* 0x0000280001007387 */ /* 0x0001e20000100800 */
[----:B-1----:R-:W-:-:S03]  /*7e20*/  IMAD.X R6, R13, 0x1, R52, P4 ;  /* 0x000000010d067824 */ /* 0x002fc600020e0634 */
[----:B------:R-:W-:Y:S04]  /*7e30*/  STL [R1+0x30], R9 ;  /* 0x0000300901007387 */ /* 0x000fe80000100800 */
[----:B------:R-:W3:Y:S01]  /*7e40*/  LDL.LU.64 R18, [R1+0x68] ;  /* 0x0000680001127983 */ /* 0x000ee20000300a00 */
[----:B0-----:R-:W-:-:S03]  /*7e50*/  IMAD.X R0, R3, 0x1, R52, P5 ;  /* 0x0000000103007824 */ /* 0x001fc600028e0634 */
[----:B------:R2:W-:Y:S04]  /*7e60*/  STL [R1+0x38], R6 ;  /* 0x0000380601007387 */ /* 0x0005e80000100800 */
[----:B------:R-:W3:Y:S04]  /*7e70*/  LDL.LU.64 R16, [R1+0x70] ;  /* 0x0000700001107983 */ /* 0x000ee80000300a00 */
[----:B------:R4:W-:Y:S04]  /*7e80*/  STL [R1+0x40], R0 ;  /* 0x0000400001007387 */ /* 0x0009e80000100800 */
[----:B------:R-:W3:Y:S04]  /*7e90*/  LDL.LU.64 R12, [R1+0x78] ;  /* 0x00007800010c7983 */ /* 0x000ee80000300a00 */
[----:B------:R-:W3:Y:S01]  /*7ea0*/  LDL.LU.64 R2, [R1+0x80] ;  /* 0x0000800001027983 */ /* 0x000ee20000300a00 */
[----:B--2---:R-:W-:-:S05]  /*7eb0*/  IADD3 R6, P2, PT, R26, R53, RZ ;  /* 0x000000351a067210 */ /* 0x004fca0007f5e0ff */
[----:B------:R0:W-:Y:S01]  /*7ec0*/  STL [R1+0x678], R6 ;  /* 0x0006780601007387 */ /* 0x0001e20000100800 */
[----:B----4-:R-:W-:-:S05]  /*7ed0*/  IADD3 R0, P3, PT, R20, R53, RZ ;  /* 0x0000003514007210 */ /* 0x010fca0007f7e0ff */
[----:B------:R1:W-:Y:S01]  /*7ee0*/  STL [R1+0x67c], R0 ;  /* 0x00067c0001007387 */ /* 0x0003e20000100800 */
[-C--:B------:R-:W-:Y:S02]  /*7ef0*/  IADD3 R9, P4, PT, R10, R53.reuse, RZ ;  /* 0x000000350a097210 */ /* 0x080fe40007f9e0ff */
[----:B0-----:R-:W-:-:S03]  /*7f00*/  IADD3 R6, P5, PT, R4, R53, RZ ;  /* 0x0000003504067210 */ /* 0x001fc60007fbe0ff */
[----:B------:R0:W-:Y:S01]  /*7f10*/  STL [R1+0x680], R9 ;  /* 0x0006800901007387 */ /* 0x0001e20000100800 */
[----:B-1----:R-:W-:-:S03]  /*7f20*/  IMAD.X R0, R27, 0x1, R52, P2 ;  /* 0x000000011b007824 */ /* 0x002fc600010e0634 */
[----:B------:R1:W-:Y:S01]  /*7f30*/  STL [R1+0x684], R6 ;  /* 0x0006840601007387 */ /* 0x0003e20000100800 */
[----:B0-----:R-:W-:-:S03]  /*7f40*/  IMAD.X R9, R21, 0x1, R52, P3 ;  /* 0x0000000115097824 */ /* 0x001fc600018e0634 */
[----:B------:R0:W-:Y:S01]  /*7f50*/  STL [R1+0x48], R0 ;  /* 0x0000480001007387 */ /* 0x0001e20000100800 */
[----:B-1----:R-:W-:-:S03]  /*7f60*/  IMAD.X R6, R11, 0x1, R52, P4 ;  /* 0x000000010b067824 */ /* 0x002fc600020e0634 */
[----:B------:R-:W-:Y:S04]  /*7f70*/  STL [R1+0x65c], R9 ;  /* 0x00065c0901007387 */ /* 0x000fe80000100800 */
[----:B------:R-:W2:Y:S01]  /*7f80*/  LDL.LU.64 R26, [R1+0x88] ;  /* 0x00008800011a7983 */ /* 0x000ea20000300a00 */
[----:B0-----:R-:W-:-:S03]  /*7f90*/  IMAD.X R0, R5, 0x1, R52, P5 ;  /* 0x0000000105007824 */ /* 0x001fc600028e0634 */
[----:B------:R3:W-:Y:S04]  /*7fa0*/  STL [R1+0x660], R6 ;  /* 0x0006600601007387 */ /* 0x0007e80000100800 */
[----:B------:R-:W4:Y:S04]  /*7fb0*/  LDL.LU.64 R20, [R1+0x90] ;  /* 0x0000900001147983 */ /* 0x000f280000300a00 */
[----:B------:R0:W-:Y:S04]  /*7fc0*/  STL [R1+0x664], R0 ;  /* 0x0006640001007387 */ /* 0x0001e80000100800 */
[----:B------:R-:W4:Y:S04]  /*7fd0*/  LDL.LU.64 R10, [R1+0x98] ;  /* 0x00009800010a7983 */ /* 0x000f280000300a00 */
[----:B------:R-:W4:Y:S01]  /*7fe0*/  LDL.LU.64 R4, [R1+0xa0] ;  /* 0x0000a00001047983 */ /* 0x000f220000300a00 */
[----:B---3--:R-:W-:-:S05]  /*7ff0*/  IADD3 R6, P2, PT, R18, R53, RZ ;  /* 0x0000003512067210 */ /* 0x008fca0007f5e0ff */
[----:B------:R1:W-:Y:S01]  /*8000*/  STL [R1+0x63c], R6 ;  /* 0x00063c0601007387 */ /* 0x0003e20000100800 */
[----:B0-----:R-:W-:-:S05]  /*8010*/  IADD3 R0, P3, PT, R16, R53, RZ ;  /* 0x0000003510007210 */ /* 0x001fca0007f7e0ff */
[----:B------:R0:W-:Y:S01]  /*8020*/  STL [R1+0x640], R0 ;  /* 0x0006400001007387 */ /* 0x0001e20000100800 */
[-C--:B------:R-:W-:Y:S02]  /*8030*/  IADD3 R9, P4, PT, R12, R53.reuse, RZ ;  /* 0x000000350c097210 */ /* 0x080fe40007f9e0ff */
[----:B-1----:R-:W-:-:S03]  /*8040*/  IADD3 R6, P5, PT, R2, R53, RZ ;  /* 0x0000003502067210 */ /* 0x002fc60007fbe0ff */
[----:B------:R1:W-:Y:S01]  /*8050*/  STL [R1+0x644], R9 ;  /* 0x0006440901007387 */ /* 0x0003e20000100800 */
[----:B0-----:R-:W-:-:S03]  /*8060*/  IMAD.X R0, R19, 0x1, R52, P2 ;  /* 0x0000000113007824 */ /* 0x001fc600010e0634 */
[----:B------:R0:W-:Y:S01]  /*8070*/  STL [R1+0x648], R6 ;  /* 0x0006480601007387 */ /* 0x0001e20000100800 */
[----:B-1----:R-:W-:-:S03]  /*8080*/  IMAD.X R9, R17, 0x1, R52, P3 ;  /* 0x0000000111097824 */ /* 0x002fc600018e0634 */
[----:B------:R1:W-:Y:S01]  /*8090*/  STL [R1+0x68], R0 ;  /* 0x0000680001007387 */ /* 0x0003e20000100800 */
[----:B0-----:R-:W-:-:S03]  /*80a0*/  IMAD.X R6, R13, 0x1, R52, P4 ;  /* 0x000000010d067824 */ /* 0x001fc600020e0634 */
[----:B------:R-:W-:Y:S04]  /*80b0*/  STL [R1+0x70], R9 ;  /* 0x0000700901007387 */ /* 0x000fe80000100800 */
[----:B------:R-:W3:Y:S01]  /*80c0*/  LDL.LU.64 R18, [R1+0xa8] ;  /* 0x0000a80001127983 */ /* 0x000ee20000300a00 */
[----:B-1----:R-:W-:-:S03]  /*80d0*/  IMAD.X R0, R3, 0x1, R52, P5 ;  /* 0x0000000103007824 */ /* 0x002fc600028e0634 */
        /* <DEDUP_REMOVED lines=287> */
[-C--:B----4-:R-:W-:Y:S02]  /*92d0*/  IADD3 R0, P3, PT, R20, R53.reuse, RZ ;  /* 0x0000003514007210 */ /* 0x090fe40007f7e0ff */
[----:B------:R-:W-:-:S03]  /*92e0*/  IADD3 R9, P4, PT, R10, R53, RZ ;  /* 0x000000350a097210 */ /* 0x000fc60007f9e0ff */
[----:B------:R1:W-:Y:S01]  /*92f0*/  STL [R1+0x1e0], R0 ;  /* 0x0001e00001007387 */ /* 0x0003e20000100800 */
[----:B0-----:R-:W-:-:S03]  /*9300*/  IADD3 R6, P5, PT, R4, R53, RZ ;  /* 0x0000003504067210 */ /* 0x001fc60007fbe0ff */
[----:B------:R0:W-:Y:S04]  /*9310*/  STL [R1+0x1e4], R9 ;  /* 0x0001e40901007387 */ /* 0x0001e80000100800 */
[----:B------:R2:W-:Y:S01]  /*9320*/  STL [R1+0x210], R6 ;  /* 0x0002100601007387 */ /* 0x0005e20000100800 */
[--C-:B-1----:R-:W-:Y:S02]  /*9330*/  IMAD.X R0, R27, 0x1, R52.reuse, P2 ;  /* 0x000000011b007824 */ /* 0x102fe400010e0634 */
[----:B0-----:R-:W-:-:S03]  /*9340*/  IMAD.X R9, R21, 0x1, R52, P3 ;  /* 0x0000000115097824 */ /* 0x001fc600018e0634 */
[----:B------:R0:W-:Y:S01]  /*9350*/  STL [R1+0x194], R0 ;  /* 0x0001940001007387 */ /* 0x0001e20000100800 */
[----:B--2---:R-:W-:-:S03]  /*9360*/  IMAD.X R6, R11, 0x1, R52, P4 ;  /* 0x000000010b067824 */ /* 0x004fc600020e0634 */
        /* <DEDUP_REMOVED lines=23> */
[----:B------:R-:W-:Y:S04]  /*94e0*/  STL [R1+0xd4], R6 ;  /* 0x0000d40601007387 */ /* 0x000fe80000100800 */
[----:B------:R-:W3:Y:S04]  /*94f0*/  LDL.LU.64 R16, [R1+0x2b0] ;  /* 0x0002b00001107983 */ /* 0x000ee80000300a00 */
[----:B------:R2:W-:Y:S04]  /*9500*/  STL [R1+0xd8], R0 ;  /* 0x0000d80001007387 */ /* 0x0005e80000100800 */
[----:B------:R-:W3:Y:S04]  /*9510*/  LDL.LU.64 R12, [R1+0x2b8] ;  /* 0x0002b800010c7983 */ /* 0x000ee80000300a00 */
[----:B------:R-:W3:Y:S01]  /*9520*/  LDL.LU.64 R2, [R1+0x2c0] ;  /* 0x0002c00001027983 */ /* 0x000ee20000300a00 */
[----:B--2---:R-:W-:-:S02]  /*9530*/  IADD3 R0, P2, PT, R26, R53, RZ ;  /* 0x000000351a007210 */ /* 0x004fc40007f5e0ff */
[----:B----4-:R-:W-:-:S03]  /*9540*/  IADD3 R6, P3, PT, R20, R53, RZ ;  /* 0x0000003514067210 */ /* 0x010fc60007f7e0ff */
[----:B------:R0:W-:Y:S04]  /*9550*/  STL [R1+0x124], R0 ;  /* 0x0001240001007387 */ /* 0x0001e80000100800 */
[----:B------:R1:W-:Y:S01]  /*9560*/  STL [R1+0x150], R6 ;  /* 0x0001500601007387 */ /* 0x0003e20000100800 */
[-C--:B------:R-:W-:Y:S02]  /*9570*/  IADD3 R9, P4, PT, R10, R53.reuse, RZ ;  /* 0x000000350a097210 */ /* 0x080fe40007f9e0ff */
[----:B0-----:R-:W-:-:S03]  /*9580*/  IADD3 R0, P5, PT, R4, R53, RZ ;  /* 0x0000003504007210 */ /* 0x001fc60007fbe0ff */
[----:B------:R-:W-:Y:S01]  /*9590*/  STL [R1+0x154], R9 ;  /* 0x0001540901007387 */ /* 0x000fe20000100800 */
[----:B-1----:R-:W-:-:S03]  /*95a0*/  IMAD.X R6, R27, 0x1, R52, P2 ;  /* 0x000000011b067824 */ /* 0x002fc600010e0634 */
[----:B------:R-:W2:Y:S04]  /*95b0*/  LDL.LU.64 R26, [R1+0x2c8] ;  /* 0x0002c800011a7983 */ /* 0x000ea80000300a00 */
[----:B------:R0:W-:Y:S04]  /*95c0*/  STL [R1+0x158], R0 ;  /* 0x0001580001007387 */ /* 0x0001e80000100800 */
[----:B------:R1:W-:Y:S01]  /*95d0*/  STL [R1+0xdc], R6 ;  /* 0x0000dc0601007387 */ /* 0x0003e20000100800 */
[----:B0-----:R-:W-:-:S03]  /*95e0*/  IMAD.X R0, R21, 0x1, R52, P3 ;  /* 0x0000000115007824 */ /* 0x001fc600018e0634 */
[----:B------:R-:W4:Y:S01]  /*95f0*/  LDL.LU.64 R20, [R1+0x2d0] ;  /* 0x0002d00001147983 */ /* 0x000f220000300a00 */
[----:B-1----:R-:W-:-:S03]  /*9600*/  IMAD.X R6, R11, 0x1, R52, P4 ;  /* 0x000000010b067824 */ /* 0x002fc600020e0634 */
[----:B------:R0:W-:Y:S04]  /*9610*/  STL [R1+0xe0], R0 ;  /* 0x0000e00001007387 */ /* 0x0001e80000100800 */
[----:B------:R-:W-:Y:S04]  /*9620*/  STL [R1+0xe4], R6 ;  /* 0x0000e40601007387 */ /* 0x000fe80000100800 */
[----:B------:R-:W4:Y:S01]  /*9630*/  LDL.LU.64 R10, [R1+0x2d8] ;  /* 0x0002d800010a7983 */ /* 0x000f220000300a00 */
[----:B0-----:R-:W-:-:S03]  /*9640*/  IMAD.X R0, R5, 0x1, R52, P5 ;  /* 0x0000000105007824 */ /* 0x001fc600028e0634 */
[----:B------:R-:W4:Y:S04]  /*9650*/  LDL.LU.64 R4, [R1+0x2e0] ;  /* 0x0002e00001047983 */ /* 0x000f280000300a00 */
[----:B------:R3:W-:Y:S02]  /*9660*/  STL [R1+0x110], R0 ;  /* 0x0001100001007387 */ /* 0x0007e40000100800 */
[----:B---3--:R-:W-:-:S05]  /*9670*/  IADD3 R0, P2, PT, R18, R53, RZ ;  /* 0x0000003512007210 */ /* 0x008fca0007f5e0ff */
[----:B------:R0:W-:Y:S01]  /*9680*/  STL [R1+0x5c], R0 ;  /* 0x00005c0001007387 */ /* 0x0001e20000100800 */
[-C--:B------:R-:W-:Y:S02]  /*9690*/  IADD3 R9, P3, PT, R16, R53.reuse, RZ ;  /* 0x0000003510097210 */ /* 0x080fe40007f7e0ff */
[----:B------:R-:W-:-:S03]  /*96a0*/  IADD3 R6, P4, PT, R12, R53, RZ ;  /* 0x000000350c067210 */ /* 0x000fc60007f9e0ff */
[----:B------:R1:W-:Y:S01]  /*96b0*/  STL [R1+0x60], R9 ;  /* 0x0000600901007387 */ /* 0x0003e20000100800 */
[----:B0-----:R-:W-:-:S03]  /*96c0*/  IADD3 R0, P5, PT, R2, R53, RZ ;  /* 0x0000003502007210 */ /* 0x001fc60007fbe0ff */
[----:B------:R0:W-:Y:S04]  /*96d0*/  STL [R1+0x64], R6 ;  /* 0x0000640601007387 */ /* 0x0001e80000100800 */
[----:B------:R3:W-:Y:S01]  /*96e0*/  STL [R1+0x90], R0 ;  /* 0x0000900001007387 */ /* 0x0007e20000100800 */
[--C-:B-1----:R-:W-:Y:S02]  /*96f0*/  IMAD.X R9, R19, 0x1, R52.reuse, P2 ;  /* 0x0000000113097824 */ /* 0x102fe400010e0634 */
[----:B0-----:R-:W-:-:S03]  /*9700*/  IMAD.X R6, R17, 0x1, R52, P3 ;  /* 0x0000000111067824 */ /* 0x001fc600018e0634 */
[----:B------:R-:W-:Y:S01]  /*9710*/  STL [R1+0x14], R9 ;  /* 0x0000140901007387 */ /* 0x000fe20000100800 */
[----:B---3--:R-:W-:-:S03]  /*9720*/  IMAD.X R0, R13, 0x1, R52, P4 ;  /* 0x000000010d007824 */ /* 0x008fc600020e0634 */
[----:B------:R-:W-:Y:S01]  /*9730*/  STL [R1+0x18], R6 ;  /* 0x0000180601007387 */ /* 0x000fe20000100800 */
[----:B------:R-:W-:-:S03]  /*9740*/  IMAD.X R2, R3, 0x1, R52, P5 ;  /* 0x0000000103027824 */ /* 0x000fc600028e0634 */
[----:B------:R-:W3:Y:S04]  /*9750*/  LDL.LU.64 R12, [R1+0x2e8] ;  /* 0x0002e800010c7983 */ /* 0x000ee80000300a00 */
[----:B------:R2:W-:Y:S04]  /*9760*/  STL [R1+0x1c], R0 ;  /* 0x00001c0001007387 */ /* 0x0005e80000100800 */
[----:B------:R0:W-:Y:S04]  /*9770*/  STL [R1+0x20], R2 ;  /* 0x0000200201007387 */ /* 0x0001e80000100800 */
[----:B------:R-:W3:Y:S01]  /*9780*/  LDL.LU.64 R16, [R1+0x2f0] ;  /* 0x0002f00001107983 */ /* 0x000ee20000300a00 */
[----:B--2---:R-:W-:-:S03]  /*9790*/  IADD3 R0, P2, PT, R26, R53, RZ ;  /* 0x000000351a007210 */ /* 0x004fc60007f5e0ff */
[----:B0-----:R-:W2:Y:S04]  /*97a0*/  LDL.LU.64 R2, [R1+0x2f8] ;  /* 0x0002f80001027983 */ /* 0x001ea80000300a00 */
[----:B------:R4:W-:Y:S04]  /*97b0*/  STL [R1+0x94], R0 ;  /* 0x0000940001007387 */ /* 0x0009e80000100800 */
[----:B------:R-:W2:Y:S01]  /*97c0*/  LDL.LU.64 R18, [R1+0x300] ;  /* 0x0003000001127983 */ /* 0x000ea20000300a00 */
[----:B----4-:R-:W-:-:S05]  /*97d0*/  IADD3 R0, P3, PT, R20, R53, RZ ;  /* 0x0000003514007210 */ /* 0x010fca0007f7e0ff */
[----:B------:R0:W-:Y:S01]  /*97e0*/  STL [R1+0x98], R0 ;  /* 0x0000980001007387 */ /* 0x0001e20000100800 */
[-C--:B------:R-:W-:Y:S02]  /*97f0*/  IADD3 R9, P4, PT, R10, R53.reuse, RZ ;  /* 0x000000350a097210 */ /* 0x080fe40007f9e0ff */
[----:B------:R-:W-:Y:S01]  /*9800*/  IADD3 R6, P5, PT, R4, R53, RZ ;  /* 0x0000003504067210 */ /* 0x000fe20007fbe0ff */
[--C-:B0-----:R-:W-:Y:S02]  /*9810*/  IMAD.X R0, R27, 0x1, R52.reuse, P2 ;  /* 0x000000011b007824 */ /* 0x101fe400010e0634 */
[----:B------:R0:W-:Y:S04]  /*9820*/  STL [R1+0x9c], R9 ;  /* 0x00009c0901007387 */ /* 0x0001e80000100800 */
[----:B------:R1:W-:Y:S01]  /*9830*/  STL [R1+0xa0], R6 ;  /* 0x0000a00601007387 */ /* 0x0003e20000100800 */
[----:B0-----:R-:W-:-:S03]  /*9840*/  IMAD.X R9, R21, 0x1, R52, P3 ;  /* 0x0000000115097824 */ /* 0x001fc600018e0634 */
[----:B------:R0:W-:Y:S01]  /*9850*/  STL [R1+0x24], R0 ;  /* 0x0000240001007387 */ /* 0x0001e20000100800 */
[----:B-1----:R-:W-:-:S03]  /*9860*/  IMAD.X R6, R11, 0x1, R52, P4 ;  /* 0x000000010b067824 */ /* 0x002fc600020e0634 */
[----:B------:R-:W-:Y:S04]  /*9870*/  STL [R1+0x50], R9 ;  /* 0x0000500901007387 */ /* 0x000fe80000100800 */
[----:B------:R-:W4:Y:S01]  /*9880*/  LDL.LU.64 R50, [R1+0x308] ;  /* 0x0003080001327983 */ /* 0x000f220000300a00 */
[----:B0-----:R-:W-:-:S03]  /*9890*/  IMAD.X R0, R5, 0x1, R52, P5 ;  /* 0x0000000105007824 */ /* 0x001fc600028e0634 */
[----:B------:R-:W-:Y:S04]  /*98a0*/  STL [R1+0x54], R6 ;  /* 0x0000540601007387 */ /* 0x000fe80000100800 */
[----:B------:R-:W4:Y:S04]  /*98b0*/  LDL.LU.64 R20, [R1+0x310] ;  /* 0x0003100001147983 */ /* 0x000f280000300a00 */
[----:B------:R0:W-:Y:S04]  /*98c0*/  STL [R1+0x58], R0 ;  /* 0x0000580001007387 */ /* 0x0001e80000100800 */
[----:B------:R-:W4:Y:S04]  /*98d0*/  LDL.LU.64 R10, [R1+0x318] ;  /* 0x00031800010a7983 */ /* 0x000f280000300a00 */
[----:B------:R-:W4:Y:S01]  /*98e0*/  LDL.LU.64 R4, [R1+0x320] ;  /* 0x0003200001047983 */ /* 0x000f220000300a00 */
[----:B---3--:R-:W-:-:S05]  /*98f0*/  IADD3 R27, P2, PT, R12, R53, RZ ;  /* 0x000000350c1b7210 */ /* 0x008fca0007f5e0ff */
[----:B------:R-:W-:Y:S01]  /*9900*/  IMAD.X R13, R13, 0x1, R52, P2 ;  /* 0x000000010d0d7824 */ /* 0x000fe200010e0634 */
[-C--:B------:R-:W-:Y:S02]  /*9910*/  IADD3 R28, P3, PT, R16, R53.reuse, RZ ;  /* 0x00000035101c7210 */ /* 0x080fe40007f7e0ff */
[----:B--2---:R-:W-:-:S03]  /*9920*/  IADD3 R29, P4, PT, R2, R53, RZ ;  /* 0x00000035021d7210 */ /* 0x004fc60007f9e0ff */
[--C-:B------:R-:W-:Y:S01]  /*9930*/  IMAD.X R16, R17, 0x1, R52.reuse, P3 ;  /* 0x0000000111107824 */ /* 0x100fe200018e0634 */
[----:B0-----:R-:W-:Y:S01]  /*9940*/  IADD3 R0, P2, PT, R18, R53, RZ ;  /* 0x0000003512007210 */ /* 0x001fe20007f5e0ff */
[----:B------:R-:W-:-:S04]  /*9950*/  IMAD.X R17, R3, 0x1, R52, P4 ;  /* 0x0000000103117824 */ /* 0x000fc800020e0634 */
[----:B------:R0:W-:Y:S04]  /*9960*/  STL [R1], R0 ;  /* 0x0000000001007387 */ /* 0x0001e80000100800 */
[----:B------:R-:W2:Y:S04]  /*9970*/  LDL.LU.64 R2, [R1+0x328] ;  /* 0x0003280001027983 */ /* 0x000ea80000300a00 */
[----:B------:R-:W3:Y:S04]  /*9980*/  LDL.LU.64 R32, [R1+0x330] ;  /* 0x0003300001207983 */ /* 0x000ee80000300a00 */
[----:B------:R-:W3:Y:S01]  /*9990*/  LDL.LU R15, [R1+0x348] ;  /* 0x00034800010f7983 */ /* 0x000ee20000300800 */
[----:B------:R-:W-:Y:S01]  /*99a0*/  IMAD.X R18, R19, 0x1, R52, P2 ;  /* 0x0000000113127824 */ /* 0x000fe200010e0634 */
[----:B----4-:R-:W-:-:S02]  /*99b0*/  IADD3 R9, P3, PT, R50, R53, RZ ;  /* 0x0000003532097210 */ /* 0x010fc40007f7e0ff */
[----:B0-----:R-:W-:-:S03]  /*99c0*/  IADD3 R0, P4, PT, R20, R53, RZ ;  /* 0x0000003514007210 */ /* 0x001fc60007f9e0ff */
[----:B------:R0:W-:Y:S04]  /*99d0*/  STL [R1+0x4], R9 ;  /* 0x0000040901007387 */ /* 0x0001e80000100800 */
[----:B------:R1:W-:Y:S01]  /*99e0*/  STL [R1+0x8], R0 ;  /* 0x0000080001007387 */ /* 0x0003e20000100800 */
[----:B------:R-:W-:-:S03]  /*99f0*/  IMAD.X R19, R51, 0x1, R52, P3 ;  /* 0x0000000133137824 */ /* 0x000fc600018e0634 */
[----:B------:R-:W4:Y:S01]  /*9a00*/  LDL R39, [R1+0x33c] ;  /* 0x00033c0001277983 */ /* 0x000f220000100800 */
[-C--:B0-----:R-:W-:Y:S02]  /*9a10*/  IADD3 R9, P5, PT, R10, R53.reuse, RZ ;  /* 0x000000350a097210 */ /* 0x081fe40007fbe0ff */
[----:B-1----:R-:W-:-:S03]  /*9a20*/  IADD3 R0, P6, PT, R4, R53, RZ ;  /* 0x0000003504007210 */ /* 0x002fc60007fde0ff */
[----:B------:R-:W-:Y:S04]  /*9a30*/  STL [R1+0xc], R9 ;  /* 0x00000c0901007387 */ /* 0x000fe80000100800 */
[----:B------:R0:W-:Y:S04]  /*9a40*/  STL [R1+0x10], R0 ;  /* 0x0000100001007387 */ /* 0x0001e80000100800 */
[----:B------:R-:W4:Y:S04]  /*9a50*/  LDL.LU.64 R50, [R1+0x770] ;  /* 0x0007700001327983 */ /* 0x000f280000300a00 */
[----:B------:R-:W4:Y:S01]  /*9a60*/  LDL.LU R23, [R1+0x394] ;  /* 0x0003940001177983 */ /* 0x000f220000300800 */
[----:B------:R-:W-:-:S02]  /*9a70*/  IMAD.X R20, R21, 0x1, R52, P4 ;  /* 0x0000000115147824 */ /* 0x000fc400020e0634 */
[--C-:B------:R-:W-:Y:S01]  /*9a80*/  IMAD.X R21, R11, 0x1, R52.reuse, P5 ;  /* 0x000000010b157824 */ /* 0x100fe200028e0634 */
[----:B------:R-:W4:Y:S01]  /*9a90*/  LDL R25, [R1+0x338] ;  /* 0x0003380001197983 */ /* 0x000f220000100800 */
[----:B------:R-:W-:Y:S01]  /*9aa0*/  IMAD.X R26, R5, 0x1, R52, P6 ;  /* 0x00000001051a7824 */ /* 0x000fe200030e0634 */
[----:B------:R-:W-:-:S05]  /*9ab0*/  IADD3 R11, P5, PT, R48, R53, RZ ;  /* 0x00000035300b7210 */ /* 0x000fca0007fbe0ff */
[--C-:B------:R-:W-:Y:S01]  /*9ac0*/  IMAD.X R48, R49, 0x1, R52.reuse, P5 ;  /* 0x0000000131307824 */ /* 0x100fe200028e0634 */
[-C--:B--2---:R-:W-:Y:S02]  /*9ad0*/  IADD3 R5, P3, PT, R2, R53.reuse, RZ ;  /* 0x0000003502057210 */ /* 0x084fe40007f7e0ff */
[-C--:B---3--:R-:W-:Y:S02]  /*9ae0*/  IADD3 R10, P4, PT, R32, R53.reuse, RZ ;  /* 0x00000035200a7210 */ /* 0x088fe40007f9e0ff */
[----:B------:R-:W2:Y:S04]  /*9af0*/  LDL.LU R32, [R1+0x38c] ;  /* 0x00038c0001207983 */ /* 0x000ea80000300800 */
[----:B0-----:R-:W3:Y:S04]  /*9b00*/  LDL.LU R0, [R1+0x384] ;  /* 0x0003840001007983 */ /* 0x001ee80000300800 */
[----:B------:R-:W3:Y:S04]  /*9b10*/  LDL.LU R2, [R1+0x37c] ;  /* 0x00037c0001027983 */ /* 0x000ee80000300800 */
[----:B------:R-:W3:Y:S04]  /*9b20*/  LDL.LU R47, [R1+0x388] ;  /* 0x00038800012f7983 */ /* 0x000ee80000300800 */
[----:B------:R-:W3:Y:S04]  /*9b30*/  LDL.LU R45, [R1+0x36c] ;  /* 0x00036c00012d7983 */ /* 0x000ee80000300800 */
[----:B------:R-:W3:Y:S04]  /*9b40*/  LDL.LU R9, [R1+0x380] ;  /* 0x0003800001097983 */ /* 0x000ee80000300800 */
[----:B------:R-:W3:Y:S01]  /*9b50*/  LDL.LU R49, [R1+0x374] ;  /* 0x0003740001317983 */ /* 0x000ee20000300800 */
[----:B------:R-:W-:Y:S01]  /*9b60*/  IMAD.X R4, R33, 0x1, R52, P4 ;  /* 0x0000000121047824 */ /* 0x000fe200020e0634 */
[----:B----4-:R-:W-:-:S05]  /*9b70*/  IADD3 R12, P6, PT, R50, R53, RZ ;  /* 0x00000035320c7210 */ /* 0x010fca0007fde0ff */
[----:B------:R-:W-:Y:S02]  /*9b80*/  IMAD.X R50, R51, 0x1, R52, P6 ;  /* 0x0000000133327824 */ /* 0x000fe400030e0634 */
[----:B------:R-:W4:Y:S01]  /*9b90*/  LDL.LU R51, [R1+0x390] ;  /* 0x0003900001337983 */ /* 0x000f220000300800 */
[----:B------:R-:W-:-:S03]  /*9ba0*/  IADD3 R23, P5, PT, R23, R39, RZ ;  /* 0x0000002717177210 */ /* 0x000fc60007fbe0ff */
[----:B------:R-:W4:Y:S04]  /*9bb0*/  LDL.LU R43, [R1+0x364] ;  /* 0x00036400012b7983 */ /* 0x000f280000300800 */
[----:B------:R-:W4:Y:S04]  /*9bc0*/  LDL.LU R41, [R1+0x378] ;  /* 0x0003780001297983 */ /* 0x000f280000300800 */
[----:B------:R-:W4:Y:S04]  /*9bd0*/  LDL.LU R37, [R1+0x35c] ;  /* 0x00035c0001257983 */ /* 0x000f280000300800 */
[----:B------:R0:W-:Y:S04]  /*9be0*/  STL [R1+0x394], R23 ;  /* 0x0003941701007387 */ /* 0x0001e80000100800 */
[----:B------:R-:W4:Y:S04]  /*9bf0*/  LDL.LU R35, [R1+0x370] ;  /* 0x0003700001237983 */ /* 0x000f280000300800 */
[----:B------:R-:W4:Y:S04]  /*9c00*/  LDL.LU R33, [R1+0x368] ;  /* 0x0003680001217983 */ /* 0x000f280000300800 */
[----:B------:R-:W4:Y:S04]  /*9c10*/  LDL.LU R31, [R1+0x360] ;  /* 0x00036000011f7983 */ /* 0x000f280000300800 */
[----:B0-----:R-:W4:Y:S01]  /*9c20*/  LDL.LU R23, [R1+0x358] ;  /* 0x0003580001177983 */ /* 0x001f220000300800 */
[----:B------:R-:W-:Y:S01]  /*9c30*/  USHF.L.U32 UR4, UR4, 0x1f, URZ ;  /* 0x0000001f04047899 */ /* 0x000fe200080006ff */
[----:B------:R-:W-:-:S05]  /*9c40*/  IMAD.X R3, R3, 0x1, R52, P3 ;  /* 0x0000000103037824 */ /* 0x000fca00018e0634 */
[----:B------:R-:W-:Y:S02]  /*9c50*/  IMAD.U32 R6, RZ, RZ, UR4 ;  /* 0x00000004ff067e24 */ /* 0x000fe4000f8e00ff */
[----:B------:R-:W-:Y:S02]  /*9c60*/  VIADD R15, R15, 0x1 ;  /* 0x000000010f0f7836 */ /* 0x000fe40000000000 */
[----:B------:R-:W0:Y:S01]  /*9c70*/  SYNCS.PHASECHK.TRANS64.TRYWAIT P2, [UR12], R6 ;  /* 0x00000006ff0075a7 */ /* 0x000e22000804110c */
[-C--:B--2---:R-:W-:Y:S02]  /*9c80*/  IADD3 R32, P6, PT, R32, R39.reuse, RZ ;  /* 0x0000002720207210 */ /* 0x084fe40007fde0ff */
[----:B---3--:R-:W-:-:S03]  /*9c90*/  IADD3 R0, P3, PT, R0, R39, RZ ;  /* 0x0000002700007210 */ /* 0x008fc60007f7e0ff */
[----:B------:R1:W-:Y:S01]  /*9ca0*/  STL [R1+0x38c], R32 ;  /* 0x00038c2001007387 */ /* 0x0003e20000100800 */
[----:B------:R-:W-:-:S03]  /*9cb0*/  IADD3 R2, P4, PT, R2, R39, RZ ;  /* 0x0000002702027210 */ /* 0x000fc60007f9e0ff */
[----:B-1----:R1:W5:Y:S04]  /*9cc0*/  LDL.LU R32, [R1+0x768] ;  /* 0x0007680001207983 */ /* 0x0023680000300800 */
[----:B------:R2:W-:Y:S01]  /*9cd0*/  STL [R1+0x384], R0 ;  /* 0x0003840001007387 */ /* 0x0005e20000100800 */
[--C-:B------:R-:W-:Y:S02]  /*9ce0*/  IMAD.X R9, R9, 0x1, R25.reuse, P3 ;  /* 0x0000000109097824 */ /* 0x100fe400018e0619 */
[--C-:B------:R-:W-:Y:S01]  /*9cf0*/  IMAD.X R47, R47, 0x1, R25.reuse, P6 ;  /* 0x000000012f2f7824 */ /* 0x100fe200030e0619 */
[-C--:B------:R-:W-:Y:S01]  /*9d00*/  IADD3 R45, P6, PT, R45, R39.reuse, RZ ;  /* 0x000000272d2d7210 */ /* 0x080fe20007fde0ff */
[----:B--2---:R1:W5:Y:S04]  /*9d10*/  LDL.LU R0, [R1+0x764] ;  /* 0x0007640001007983 */ /* 0x0043680000300800 */
[----:B------:R-:W-:Y:S04]  /*9d20*/  STL [R1+0x348], R15 ;  /* 0x0003480f01007387 */ /* 0x000fe80000100800 */
[----:B------:R2:W-:Y:S02]  /*9d30*/  STL [R1+0x37c], R2 ;  /* 0x00037c0201007387 */ /* 0x0005e40000100800 */
[----:B--2---:R-:W2:Y:S01]  /*9d40*/  LDC R2, c[0x0][0x3a0] ;  /* 0x0000e800ff027b82 */ /* 0x004ea20000000800 */
[----:B----4-:R-:W-:Y:S01]  /*9d50*/  IMAD.X R51, R51, 0x1, R25, P5 ;  /* 0x0000000133337824 */ /* 0x010fe200028e0619 */
[----:B------:R-:W-:-:S04]  /*9d60*/  IADD3 R49, P5, PT, R49, R39, RZ ;  /* 0x0000002731317210 */ /* 0x000fc80007fbe0ff */
[----:B------:R-:W-:Y:S01]  /*9d70*/  STL [R1+0x390], R51 ;  /* 0x0003903301007387 */ /* 0x000fe20000100800 */
[----:B------:R-:W-:-:S03]  /*9d80*/  IADD3 R43, P3, PT, R43, R39, RZ ;  /* 0x000000272b2b7210 */ /* 0x000fc60007f7e0ff */
[----:B------:R-:W-:Y:S01]  /*9d90*/  STL [R1+0x374], R49 ;  /* 0x0003743101007387 */ /* 0x000fe20000100800 */
[----:B------:R-:W-:-:S03]  /*9da0*/  IMAD.X R41, R41, 0x1, R25, P4 ;  /* 0x0000000129297824 */ /* 0x000fc600020e0619 */
[----:B------:R3:W-:Y:S01]  /*9db0*/  STL [R1+0x380], R9 ;  /* 0x0003800901007387 */ /* 0x0007e20000100800 */
[----:B------:R-:W-:-:S03]  /*9dc0*/  IADD3 R37, P4, PT, R37, R39, RZ ;  /* 0x0000002725257210 */ /* 0x000fc60007f9e0ff */
[----:B------:R1:W-:Y:S01]  /*9dd0*/  STL [R1+0x388], R47 ;  /* 0x0003882f01007387 */ /* 0x0003e20000100800 */
[----:B---3--:R-:W3:Y:S01]  /*9de0*/  S2R R9, SR_TID.X ;  /* 0x0000000000097919 */ /* 0x008ee20000002100 */
[--C-:B------:R-:W-:Y:S02]  /*9df0*/  IMAD.X R35, R35, 0x1, R25.reuse, P5 ;  /* 0x0000000123237824 */ /* 0x100fe400028e0619 */
[--C-:B------:R-:W-:Y:S01]  /*9e00*/  IMAD.X R33, R33, 0x1, R25.reuse, P6 ;  /* 0x0000000121217824 */ /* 0x100fe200030e0619 */
[----:B------:R1:W-:Y:S01]  /*9e10*/  STL [R1+0x36c], R45 ;  /* 0x00036c2d01007387 */ /* 0x0003e20000100800 */
[----:B------:R-:W-:-:S03]  /*9e20*/  IMAD.X R31, R31, 0x1, R25, P3 ;  /* 0x000000011f1f7824 */ /* 0x000fc600018e0619 */
[----:B------:R1:W-:Y:S01]  /*9e30*/  STL [R1+0x364], R43 ;  /* 0x0003642b01007387 */ /* 0x0003e20000100800 */
[----:B------:R-:W-:-:S03]  /*9e40*/  IMAD.X R23, R23, 0x1, R25, P4 ;  /* 0x0000000117177824 */ /* 0x000fc600020e0619 */
[----:B------:R1:W-:Y:S04]  /*9e50*/  STL [R1+0x378], R41 ;  /* 0x0003782901007387 */ /* 0x0003e80000100800 */
[----:B------:R1:W-:Y:S04]  /*9e60*/  STL [R1+0x35c], R37 ;  /* 0x00035c2501007387 */ /* 0x0003e80000100800 */
[----:B------:R1:W-:Y:S04]  /*9e70*/  STL [R1+0x370], R35 ;  /* 0x0003702301007387 */ /* 0x0003e80000100800 */
[----:B------:R1:W-:Y:S04]  /*9e80*/  STL [R1+0x368], R33 ;  /* 0x0003682101007387 */ /* 0x0003e80000100800 */
[----:B------:R1:W-:Y:S04]  /*9e90*/  STL [R1+0x358], R23 ;  /* 0x0003581701007387 */ /* 0x0003e80000100800 */
[----:B------:R1:W-:Y:S01]  /*9ea0*/  STL [R1+0x360], R31 ;  /* 0x0003601f01007387 */ /* 0x0003e20000100800 */
[----:B---3--:R-:W-:Y:S01]  /*9eb0*/  LOP3.LUT R9, R9, 0x3f, RZ, 0xc0, !PT ;  /* 0x0000003f09097812 */ /* 0x008fe200078ec0ff */
[----:B--2---:R-:W-:Y:S01]  /*9ec0*/  IMAD R2, R15, -0x40, R2 ;  /* 0xffffffc00f027824 */ /* 0x004fe200078e0202 */
[----:B0-----:R-:W-:Y:S06]  /*9ed0*/  @!P2 BRA `(.L_x_8) ;  /* 0x000000880020a947 */ /* 0x001fec0003800000 */
.L_x_16:
[----:B------:R-:W-:Y:S01]  /*9ee0*/  STL [R1+0xb04], R51 ;  /* 0x000b043301007387 */ /* 0x000fe20000100800 */
[----:B------:R-:W-:-:S03]  /*9ef0*/  ISETP.GE.AND P2, PT, R9, R2, PT ;  /* 0x000000020900720c */ /* 0x000fc60003f46270 */
[----:B------:R-:W-:Y:S04]  /*9f00*/  STL [R1+0xb08], R51 ;  /* 0x000b083301007387 */ /* 0x000fe80000100800 */
        /* <DEDUP_REMOVED lines=38> */
[----:B------:R0:W-:Y:S04]  /*a170*/  STL [R1+0xba4], R51 ;  /* 0x000ba43301007387 */ /* 0x0001e80000100800 */
[----:B------:R-:W-:Y:S04]  /*a180*/  STL [R1+0xb00], R49 ;  /* 0x000b003101007387 */ /* 0x000fe80000100800 */
[----:B------:R-:W-:Y:S01]  /*a190*/  STL [R1+0xafc], R47 ;  /* 0x000afc2f01007387 */ /* 0x000fe20000100800 */
[----:B0-----:R-:W-:-:S03]  /*a1a0*/  PRMT R51, RZ, 0x7610, R51 ;  /* 0x00007610ff337816 */ /* 0x001fc60000000033 */
        /* <DEDUP_REMOVED lines=12> */
[----:B-----5:R-:W-:Y:S04]  /*a270*/  STL [R1+0xac8], R32 ;  /* 0x000ac82001007387 */ /* 0x020fe80000100800 */
        /* <DEDUP_REMOVED lines=30> */
[----:B------:R-:W-:Y:S04]  /*a460*/  STL.64 [R1+0xa48], R20 ;  /* 0x000a481401007387 */ /* 0x000fe80000100a00 */
[----:B------:R-:W-:Y:S04]  /*a470*/  STL [R1+0x83c], R0 ;  /* 0x00083c0001007387 */ /* 0x000fe80000100800 */
[----:B------:R-:W-:Y:S04]  /*a480*/  STL [R1+0x768], R53 ;  /* 0x0007683501007387 */ /* 0x000fe80000100800 */
[----:B------:R-:W-:Y:S04]  /*a490*/  STL [R1+0x764], R52 ;  /* 0x0007643401007387 */ /* 0x000fe80000100800 */
[----:B------:R-:W-:Y:S04]  /*a4a0*/  STL [R1+0x838], R52 ;  /* 0x0008383401007387 */ /* 0x000fe80000100800 */
[----:B------:R0:W-:Y:S04]  /*a4b0*/  STL.S16 [R1+0x350], R51 ;  /* 0x0003503301007387 */ /* 0x0001e80000100600 */
[----:B0-----:R-:W2:Y:S01]  /*a4c0*/  LDL.LU R51, [R1+0xba4] ;  /* 0x000ba40001337983 */ /* 0x001ea20000300800 */
[----:B------:R-:W-:-:S02]  /*a4d0*/  PRMT R49, RZ, 0x7610, R49 ;  /* 0x00007610ff317816 */ /* 0x000fc40000000031 */
[----:B-1----:R-:W-:Y:S02]  /*a4e0*/  PRMT R47, RZ, 0x7610, R47 ;  /* 0x00007610ff2f7816 */ /* 0x002fe4000000002f */
[----:B------:R-:W-:Y:S02]  /*a4f0*/  PRMT R45, RZ, 0x7610, R45 ;  /* 0x00007610ff2d7816 */ /* 0x000fe4000000002d */
[----:B------:R-:W-:Y:S02]  /*a500*/  PRMT R43, RZ, 0x7610, R43 ;  /* 0x00007610ff2b7816 */ /* 0x000fe4000000002b */
[----:B------:R-:W-:Y:S02]  /*a510*/  PRMT R6, RZ, 0x7610, R6 ;  /* 0x00007610ff067816 */ /* 0x000fe40000000006 */
[----:B------:R-:W-:Y:S02]  /*a520*/  PRMT R41, RZ, 0x7610, R41 ;  /* 0x00007610ff297816 */ /* 0x000fe40000000029 */
[----:B------:R-:W-:-:S02]  /*a530*/  PRMT R39, RZ, 0x7610, R39 ;  /* 0x00007610ff277816 */ /* 0x000fc40000000027 */
[----:B------:R-:W-:Y:S02]  /*a540*/  PRMT R15, RZ, 0x7610, R15 ;  /* 0x00007610ff0f7816 */ /* 0x000fe4000000000f */
        /* <DEDUP_REMOVED lines=41> */
[C---:B------:R-:W-:Y:S02]  /*a7e0*/  ISETP.GT.AND P6, PT, R2.reuse, RZ, PT ;  /* 0x000000ff0200720c */ /* 0x040fe40003fc4270 */
[C---:B------:R-:W-:Y:S02]  /*a7f0*/  ISETP.GT.AND P5, PT, R2.reuse, 0x1, PT ;  /* 0x000000010200780c */ /* 0x040fe40003fa4270 */
[C---:B------:R-:W-:Y:S02]  /*a800*/  ISETP.GT.AND P3, PT, R2.reuse, 0x2, PT ;  /* 0x000000020200780c */ /* 0x040fe40003f64270 */
[----:B------:R-:W-:Y:S02]  /*a810*/  ISETP.GT.AND P4, PT, R2, 0x3, PT ;  /* 0x000000030200780c */ /* 0x000fe40003f84270 */
[----:B------:R-:W-:Y:S02]  /*a820*/  PRMT R52, RZ, 0x7610, R52 ;  /* 0x00007610ff347816 */ /* 0x000fe40000000034 */
[----:B--2---:R-:W-:-:S05]  /*a830*/  PRMT R51, RZ, 0x7610, R51 ;  /* 0x00007610ff337816 */ /* 0x004fca0000000033 */
[----:B------:R0:W-:Y:S04]  /*a840*/  STL.S16 [R1+0x5a8], R51 ;  /* 0x0005a83301007387 */ /* 0x0001e80000100600 */
[----:B0-----:R-:W2:Y:S02]  /*a850*/  LDL.LU R51, [R1+0xba0] ;  /* 0x000ba00001337983 */ /* 0x001ea40000300800 */
        /* <DEDUP_REMOVED lines=116> */
[----:B0-----:R-:W2:Y:S04]  /*afa0*/  LDL.LU R51, [R1+0xb04] ;  /* 0x000b040001337983 */ /* 0x001ea80000300800 */
[----:B------:R0:W-:Y:S04]  /*afb0*/  STL.S16 [R1+0x508], R49 ;  /* 0x0005083101007387 */ /* 0x0001e80000100600 */
[----:B0-----:R-:W3:Y:S04]  /*afc0*/  LDL.LU R49, [R1+0xb00] ;  /* 0x000b000001317983 */ /* 0x001ee80000300800 */
[----:B------:R0:W-:Y:S04]  /*afd0*/  STL.S16 [R1+0x504], R47 ;  /* 0x0005042f01007387 */ /* 0x0001e80000100600 */
[----:B0-----:R-:W4:Y:S04]  /*afe0*/  LDL.LU R47, [R1+0xafc] ;  /* 0x000afc00012f7983 */ /* 0x001f280000300800 */
[----:B------:R0:W-:Y:S04]  /*aff0*/  STL.S16 [R1+0x500], R45 ;  /* 0x0005002d01007387 */ /* 0x0001e80000100600 */
[----:B0-----:R-:W2:Y:S04]  /*b000*/  LDL.LU R45, [R1+0xaf8] ;  /* 0x000af800012d7983 */ /* 0x001ea80000300800 */
        /* <DEDUP_REMOVED lines=27> */
[----:B0-----:R-:W3:Y:S04]  /*b1c0*/  LDL.LU R36, [R1+0xac0] ;  /* 0x000ac00001247983 */ /* 0x001ee80000300800 */
[----:B------:R0:W-:Y:S04]  /*b1d0*/  STL.S16 [R1+0x4c4], R38 ;  /* 0x0004c42601007387 */ /* 0x0001e80000100600 */
[----:B0-----:R-:W4:Y:S04]  /*b1e0*/  LDL.LU R38, [R1+0xabc] ;  /* 0x000abc0001267983 */ /* 0x001f280000300800 */
        /* <DEDUP_REMOVED lines=40> */
[----:B------:R0:W-:Y:S01]  /*b470*/  STL.S16 [R1+0x470], R10 ;  /* 0x0004700a01007387 */ /* 0x0001e20000100600 */
[----:B--2---:R-:W-:-:S03]  /*b480*/  PRMT R51, RZ, 0x7610, R51 ;  /* 0x00007610ff337816 */ /* 0x004fc60000000033 */
[----:B0-----:R-:W2:Y:S04]  /*b490*/  LDL.LU R10, [R1+0xa68] ;  /* 0x000a6800010a7983 */ /* 0x001ea80000300800 */
[----:B------:R0:W-:Y:S01]  /*b4a0*/  STL.S16 [R1+0x46c], R4 ;  /* 0x00046c0401007387 */ /* 0x0001e20000100600 */
[----:B---3--:R-:W-:-:S03]  /*b4b0*/  PRMT R49, RZ, 0x7610, R49 ;  /* 0x00007610ff317816 */ /* 0x008fc60000000031 */
[----:B0-----:R-:W3:Y:S04]  /*b4c0*/  LDL.LU R4, [R1+0xa64] ;  /* 0x000a640001047983 */ /* 0x001ee80000300800 */
[----:B------:R0:W-:Y:S01]  /*b4d0*/  STL.S16 [R1+0x468], R48 ;  /* 0x0004683001007387 */ /* 0x0001e20000100600 */
[----:B----4-:R-:W-:-:S03]  /*b4e0*/  PRMT R47, RZ, 0x7610, R47 ;  /* 0x00007610ff2f7816 */ /* 0x010fc6000000002f */
[----:B0-----:R-:W4:Y:S04]  /*b4f0*/  LDL.LU R48, [R1+0xa60] ;  /* 0x000a600001307983 */ /* 0x001f280000300800 */
[----:B------:R0:W-:Y:S01]  /*b500*/  STL.S16 [R1+0x464], R11 ;  /* 0x0004640b01007387 */ /* 0x0001e20000100600 */
[----:B------:R-:W-:-:S03]  /*b510*/  PRMT R45, RZ, 0x7610, R45 ;  /* 0x00007610ff2d7816 */ /* 0x000fc6000000002d */
[----:B0-----:R-:W2:Y:S04]  /*b520*/  LDL.LU R11, [R1+0xa5c] ;  /* 0x000a5c00010b7983 */ /* 0x001ea80000300800 */
        /* <DEDUP_REMOVED lines=9> */
[----:B------:R-:W-:Y:S04]  /*b5c0*/  STL.S16 [R1+0x454], R51 ;  /* 0x0004543301007387 */ /* 0x000fe80000100600 */
[----:B------:R-:W-:Y:S04]  /*b5d0*/  STL.S16 [R1+0x450], R49 ;  /* 0x0004503101007387 */ /* 0x000fe80000100600 */
[----:B------:R-:W-:Y:S04]  /*b5e0*/  STL.S16 [R1+0x44c], R47 ;  /* 0x00044c2f01007387 */ /* 0x000fe80000100600 */
[----:B------:R0:W-:Y:S01]  /*b5f0*/  STL.S16 [R1+0x448], R20 ;  /* 0x0004481401007387 */ /* 0x0001e20000100600 */
[----:B------:R-:W-:-:S02]  /*b600*/  PRMT R39, RZ, 0x7610, R39 ;  /* 0x00007610ff277816 */ /* 0x000fc40000000027 */
[----:B------:R-:W-:Y:S01]  /*b610*/  PRMT R15, RZ, 0x7610, R15 ;  /* 0x00007610ff0f7816 */ /* 0x000fe2000000000f */
[----:B0-----:R-:W2:Y:S04]  /*b620*/  LDL.LU R20, [R1+0x6bc] ;  /* 0x0006bc0001147983 */ /* 0x001ea80000300800 */
[----:B------:R-:W-:Y:S04]  /*b630*/  STL.S16 [R1+0x444], R45 ;  /* 0x0004442d01007387 */ /* 0x000fe80000100600 */
[----:B------:R0:W-:Y:S01]  /*b640*/  STL.S16 [R1+0x440], R21 ;  /* 0x0004401501007387 */ /* 0x0001e20000100600 */
[----:B------:R-:W-:-:S03]  /*b650*/  PRMT R37, RZ, 0x7610, R37 ;  /* 0x00007610ff257816 */ /* 0x000fc60000000025 */
[----:B0-----:R-:W3:Y:S01]  /*b660*/  LDL.LU R21, [R1+0x6c0] ;  /* 0x0006c00001157983 */ /* 0x001ee20000300800 */
[----:B------:R-:W-:-:S03]  /*b670*/  PRMT R53, RZ, 0x7610, R53 ;  /* 0x00007610ff357816 */ /* 0x000fc60000000035 */
[----:B------:R-:W-:Y:S04]  /*b680*/  STL.S16 [R1+0x43c], R43 ;  /* 0x00043c2b01007387 */ /* 0x000fe80000100600 */
[----:B------:R0:W-:Y:S01]  /*b690*/  STL.S16 [R1+0x438], R6 ;  /* 0x0004380601007387 */ /* 0x0001e20000100600 */
[----:B------:R-:W-:Y:S02]  /*b6a0*/  PRMT R35, RZ, 0x7610, R35 ;  /* 0x00007610ff237816 */ /* 0x000fe40000000023 */
[----:B------:R-:W-:Y:S01]  /*b6b0*/  PRMT R33, RZ, 0x7610, R33 ;  /* 0x00007610ff217816 */ /* 0x000fe20000000021 */
[----:B0-----:R-:W4:Y:S04]  /*b6c0*/  LDL.LU R6, [R1+0x6c4] ;  /* 0x0006c40001067983 */ /* 0x001f280000300800 */
[----:B------:R-:W-:Y:S04]  /*b6d0*/  STL.S16 [R1+0x430], R41 ;  /* 0x0004302901007387 */ /* 0x000fe80000100600 */
[----:B------:R0:W-:Y:S01]  /*b6e0*/  STL.S16 [R1+0x42c], R9 ;  /* 0x00042c0901007387 */ /* 0x0001e20000100600 */
[----:B------:R-:W-:-:S03]  /*b6f0*/  PRMT R31, RZ, 0x7610, R31 ;  /* 0x00007610ff1f7816 */ /* 0x000fc6000000001f */
[----:B0-----:R-:W4:Y:S04]  /*b700*/  LDL.LU R9, [R1+0x6c8] ;  /* 0x0006c80001097983 */ /* 0x001f280000300800 */
[----:B------:R-:W-:Y:S04]  /*b710*/  STL.S16 [R1+0x428], R39 ;  /* 0x0004282701007387 */ /* 0x000fe80000100600 */
[----:B------:R0:W-:Y:S04]  /*b720*/  STL.S16 [R1+0x424], R15 ;  /* 0x0004240f01007387 */ /* 0x0001e80000100600 */
[----:B0-----:R-:W4:Y:S01]  /*b730*/  LDL.LU R15, [R1+0x6cc] ;  /* 0x0006cc00010f7983 */ /* 0x001f220000300800 */
[----:B------:R-:W-:-:S02]  /*b740*/  PRMT R25, RZ, 0x7610, R25 ;  /* 0x00007610ff197816 */ /* 0x000fc40000000019 */
[----:B------:R-:W-:Y:S01]  /*b750*/  PRMT R23, RZ, 0x7610, R23 ;  /* 0x00007610ff177816 */ /* 0x000fe20000000017 */
[----:B------:R-:W-:Y:S04]  /*b760*/  STL.S16 [R1+0x420], R37 ;  /* 0x0004202501007387 */ /* 0x000fe80000100600 */
[----:B------:R-:W-:Y:S04]  /*b770*/  STL.S16 [R1+0x41c], R35 ;  /* 0x00041c2301007387 */ /* 0x000fe80000100600 */
[----:B------:R-:W-:Y:S04]  /*b780*/  STL.S16 [R1+0x418], R33 ;  /* 0x0004182101007387 */ /* 0x000fe80000100600 */
[----:B------:R0:W-:Y:S04]  /*b790*/  STL.S16 [R1+0x414], R31 ;  /* 0x0004141f01007387 */ /* 0x0001e80000100600 */
[----:B0-----:R-:W4:Y:S01]  /*b7a0*/  LDL.LU R31, [R1+0x6d0] ;  /* 0x0006d000011f7983 */ /* 0x001f220000300800 */
[----:B------:R-:W-:-:S02]  /*b7b0*/  IMAD.MOV.U32 R33, RZ, RZ, R32 ;  /* 0x000000ffff217224 */ /* 0x000fc400078e0020 */
[----:B------:R-:W-:Y:S01]  /*b7c0*/  IMAD.MOV.U32 R35, RZ, RZ, R34 ;  /* 0x000000ffff237224 */ /* 0x000fe200078e0022 */
[----:B------:R-:W-:Y:S01]  /*b7d0*/  STL.S16 [R1+0x410], R25 ;  /* 0x0004101901007387 */ /* 0x000fe20000100600 */
[----:B------:R-:W-:-:S03]  /*b7e0*/  IMAD.MOV.U32 R37, RZ, RZ, R36 ;  /* 0x000000ffff257224 */ /* 0x000fc600078e0024 */
[----:B------:R0:W-:Y:S01]  /*b7f0*/  STL.S16 [R1+0x40c], R23 ;  /* 0x00040c1701007387 */ /* 0x0001e20000100600 */
[----:B------:R-:W-:-:S03]  /*b800*/  IMAD.MOV.U32 R39, RZ, RZ, R38 ;  /* 0x000000ffff277224 */ /* 0x000fc600078e0026 */
[----:B------:R-:W-:Y:S01]  /*b810*/  STL [R1+0x858], R0 ;  /* 0x0008580001007387 */ /* 0x000fe20000100800 */
[----:B------:R-:W-:Y:S02]  /*b820*/  IMAD.MOV.U32 R41, RZ, RZ, R40 ;  /* 0x000000ffff297224 */ /* 0x000fe400078e0028 */
[----:B------:R-:W-:Y:S02]  /*b830*/  IMAD.MOV.U32 R43, RZ, RZ, R42 ;  /* 0x000000ffff2b7224 */ /* 0x000fe400078e002a */
[----:B--2---:R-:W-:Y:S02]  /*b840*/  IMAD.MOV.U32 R32, RZ, RZ, R20 ;  /* 0x000000ffff207224 */ /* 0x004fe400078e0014 */
[----:B------:R-:W2:Y:S04]  /*b850*/  LDL.LU R20, [R1+0x6d4] ;  /* 0x0006d40001147983 */ /* 0x000ea80000300800 */
[----:B------:R-:W-:Y:S01]  /*b860*/  STL.64 [R1+0x840], R32 ;  /* 0x0008402001007387 */ /* 0x000fe20000100a00 */
[----:B---3--:R-:W-:-:S03]  /*b870*/  IMAD.MOV.U32 R34, RZ, RZ, R21 ;  /* 0x000000ffff227224 */ /* 0x008fc600078e0015 */
[----:B------:R-:W3:Y:S04]  /*b880*/  LDL.LU R21, [R1+0x6d8] ;  /* 0x0006d80001157983 */ /* 0x000ee80000300800 */
[----:B------:R-:W-:Y:S01]  /*b890*/  STL.64 [R1+0x848], R34 ;  /* 0x0008482201007387 */ /* 0x000fe20000100a00 */
[----:B----4-:R-:W-:-:S03]  /*b8a0*/  IMAD.MOV.U32 R36, RZ, RZ, R6 ;  /* 0x000000ffff247224 */ /* 0x010fc600078e0006 */
[----:B------:R-:W4:Y:S04]  /*b8b0*/  LDL.LU R6, [R1+0x6dc] ;  /* 0x0006dc0001067983 */ /* 0x000f280000300800 */
[----:B------:R1:W-:Y:S01]  /*b8c0*/  STL.64 [R1+0x850], R36 ;  /* 0x0008502401007387 */ /* 0x0003e20000100a00 */
[----:B------:R-:W-:-:S03]  /*b8d0*/  IMAD.MOV.U32 R38, RZ, RZ, R9 ;  /* 0x000000ffff267224 */ /* 0x000fc600078e0009 */
[----:B------:R-:W4:Y:S04]  /*b8e0*/  LDL.LU R9, [R1+0x6e0] ;  /* 0x0006e00001097983 */ /* 0x000f280000300800 */
[----:B------:R-:W-:Y:S01]  /*b8f0*/  STL.64 [R1+0x860], R38 ;  /* 0x0008602601007387 */ /* 0x000fe20000100a00 */
[----:B------:R-:W-:-:S03]  /*b900*/  IMAD.MOV.U32 R40, RZ, RZ, R15 ;  /* 0x000000ffff287224 */ /* 0x000fc600078e000f */
[----:B------:R-:W4:Y:S04]  /*b910*/  LDL.LU R15, [R1+0x6e4] ;  /* 0x0006e400010f7983 */ /* 0x000f280000300800 */
[----:B0-----:R-:W4:Y:S04]  /*b920*/  LDL.LU R23, [R1+0x69c] ;  /* 0x00069c0001177983 */ /* 0x001f280000300800 */
[----:B------:R-:W4:Y:S04]  /*b930*/  LDL.LU R25, [R1+0x6a0] ;  /* 0x0006a00001197983 */ /* 0x000f280000300800 */
[----:B------:R-:W-:Y:S04]  /*b940*/  STL [R1+0x878], R40 ;  /* 0x0008782801007387 */ /* 0x000fe80000100800 */
[----:B------:R-:W-:Y:S01]  /*b950*/  STL [R1+0x868], R41 ;  /* 0x0008682901007387 */ /* 0x000fe20000100800 */
[----:B------:R-:W-:-:S03]  /*b960*/  IMAD.MOV.U32 R42, RZ, RZ, R31 ;  /* 0x000000ffff2a7224 */ /* 0x000fc600078e001f */
[----:B------:R-:W4:Y:S04]  /*b970*/  LDL.LU R31, [R1+0x6a4] ;  /* 0x0006a400011f7983 */ /* 0x000f280000300800 */
[----:B-1----:R-:W4:Y:S04]  /*b980*/  LDL.LU R36, [R1+0x28] ;  /* 0x0000280001247983 */ /* 0x002f280000300800 */
[----:B------:R-:W4:Y:S01]  /*b990*/  LDL.LU R0, [R1+0x668] ;  /* 0x0006680001007983 */ /* 0x000f220000300800 */
[----:B------:R-:W-:Y:S02]  /*b9a0*/  IMAD.MOV.U32 R45, RZ, RZ, R44 ;  /* 0x000000ffff2d7224 */ /* 0x000fe400078e002c */
[----:B------:R-:W-:Y:S01]  /*b9b0*/  IMAD.MOV.U32 R47, RZ, RZ, R46 ;  /* 0x000000ffff2f7224 */ /* 0x000fe200078e002e */
[----:B------:R-:W-:Y:S04]  /*b9c0*/  STL.64 [R1+0x870], R42 ;  /* 0x0008702a01007387 */ /* 0x000fe80000100a00 */
[----:B------:R-:W4:Y:S04]  /*b9d0*/  LDL.LU R35, [R1+0x30] ;  /* 0x0000300001237983 */ /* 0x000f280000300800 */
[----:B------:R-:W4:Y:S01]  /*b9e0*/  LDL.LU R34, [R1+0x66c] ;  /* 0x00066c0001227983 */ /* 0x000f220000300800 */
[----:B--2---:R-:W-:-:S03]  /*b9f0*/  IMAD.MOV.U32 R44, RZ, RZ, R20 ;  /* 0x000000ffff2c7224 */ /* 0x004fc600078e0014 */
[----:B------:R-:W2:Y:S04]  /*ba00*/  LDL.LU R20, [R1+0x670] ;  /* 0x0006700001147983 */ /* 0x000ea80000300800 */
[----:B------:R-:W-:Y:S01]  /*ba10*/  STL.64 [R1+0x880], R44 ;  /* 0x0008802c01007387 */ /* 0x000fe20000100a00 */
[----:B---3--:R-:W-:-:S03]  /*ba20*/  IMAD.MOV.U32 R46, RZ, RZ, R21 ;  /* 0x000000ffff2e7224 */ /* 0x008fc600078e0015 */
[----:B------:R-:W3:Y:S04]  /*ba30*/  LDL.LU R21, [R1+0x38] ;  /* 0x0000380001157983 */ /* 0x000ee80000300800 */
[----:B------:R-:W-:Y:S04]  /*ba40*/  STL.64 [R1+0x888], R46 ;  /* 0x0008882e01007387 */ /* 0x000fe80000100a00 */
[----:B------:R-:W3:Y:S04]  /*ba50*/  LDL.LU R33, [R1+0x40] ;  /* 0x0000400001217983 */ /* 0x000ee80000300800 */
[----:B------:R-:W3:Y:S04]  /*ba60*/  LDL.LU R32, [R1+0x674] ;  /* 0x0006740001207983 */ /* 0x000ee80000300800 */
[----:B----4-:R-:W-:Y:S01]  /*ba70*/  STL.64 [R1+0x890], R6 ;  /* 0x0008900601007387 */ /* 0x010fe20000100a00 */
[----:B------:R-:W-:-:S04]  /*ba80*/  LOP3.LUT R9, R9, R8, RZ, 0x3c, !PT ;  /* 0x0000000809097212 */ /* 0x000fc800078e3cff */
[----:B------:R-:W-:-:S04]  /*ba90*/  LOP3.LUT R8, R9, R8, RZ, 0x3c, !PT ;  /* 0x0000000809087212 */ /* 0x000fc800078e3cff */
[----:B------:R-:W-:Y:S02]  /*baa0*/  LOP3.LUT R9, R9, R8, RZ, 0x3c, !PT ;  /* 0x0000000809097212 */ /* 0x000fe400078e3cff */
[----:B------:R-:W-:Y:S02]  /*bab0*/  LOP3.LUT R15, R15, R14, RZ, 0x3c, !PT ;  /* 0x0000000e0f0f7212 */ /* 0x000fe400078e3cff */
[----:B------:R-:W-:Y:S02]  /*bac0*/  LOP3.LUT R23, R23, R22, RZ, 0x3c, !PT ;  /* 0x0000001617177212 */ /* 0x000fe400078e3cff */
[----:B------:R-:W-:Y:S02]  /*bad0*/  LOP3.LUT R14, R15, R14, RZ, 0x3c, !PT ;  /* 0x0000000e0f0e7212 */ /* 0x000fe400078e3cff */
[----:B------:R-:W-:Y:S02]  /*bae0*/  LOP3.LUT R25, R25, R24, RZ, 0x3c, !PT ;  /* 0x0000001819197212 */ /* 0x000fe400078e3cff */
[----:B------:R-:W-:-:S02]  /*baf0*/  LOP3.LUT R22, R23, R22, RZ, 0x3c, !PT ;  /* 0x0000001617167212 */ /* 0x000fc400078e3cff */
[----:B------:R-:W-:Y:S02]  /*bb00*/  LOP3.LUT R24, R25, R24, RZ, 0x3c, !PT ;  /* 0x0000001819187212 */ /* 0x000fe400078e3cff */
[----:B------:R-:W-:Y:S01]  /*bb10*/  LOP3.LUT R15, R15, R14, RZ, 0x3c, !PT ;  /* 0x0000000e0f0f7212 */ /* 0x000fe200078e3cff */
[----:B------:R0:W-:Y:S01]  /*bb20*/  STL.64 [R1+0x898], R8 ;  /* 0x0008980801007387 */ /* 0x0001e20000100a00 */
[----:B------:R-:W-:Y:S02]  /*bb30*/  LOP3.LUT R23, R23, R22, RZ, 0x3c, !PT ;  /* 0x0000001617177212 */ /* 0x000fe400078e3cff */
[----:B------:R-:W-:Y:S02]  /*bb40*/  LOP3.LUT R25, R25, R24, RZ, 0x3c, !PT ;  /* 0x0000001819197212 */ /* 0x000fe400078e3cff */
[-C--:B------:R-:W-:Y:S01]  /*bb50*/  LOP3.LUT R31, R31, R30.reuse, RZ, 0x3c, !PT ;  /* 0x0000001e1f1f7212 */ /* 0x080fe200078e3cff */
[----:B0-----:R-:W4:Y:S03]  /*bb60*/  LDL.LU R9, [R1+0x678] ;  /* 0x0006780001097983 */ /* 0x001f260000300800 */
[C---:B------:R-:W-:Y:S01]  /*bb70*/  LOP3.LUT R30, R31.reuse, R30, RZ, 0x3c, !PT ;  /* 0x0000001e1f1e7212 */ /* 0x040fe200078e3cff */
[----:B------:R0:W-:Y:S03]  /*bb80*/  STL.64 [R1+0x8a0], R14 ;  /* 0x0008a00e01007387 */ /* 0x0001e60000100a00 */
[----:B------:R-:W-:Y:S01]  /*bb90*/  LOP3.LUT R31, R31, R30, RZ, 0x3c, !PT ;  /* 0x0000001e1f1f7212 */ /* 0x000fe200078e3cff */
[----:B------:R-:W-:-:S02]  /*bba0*/  IMAD.MOV.U32 R37, RZ, RZ, R36 ;  /* 0x000000ffff257224 */ /* 0x000fc400078e0024 */
[----:B------:R-:W-:Y:S01]  /*bbb0*/  IMAD.MOV.U32 R36, RZ, RZ, R0 ;  /* 0x000000ffff247224 */ /* 0x000fe200078e0000 */
[----:B0-----:R-:W4:Y:S04]  /*bbc0*/  LDL.LU R15, [R1+0x48] ;  /* 0x00004800010f7983 */ /* 0x001f280000300800 */
[----:B------:R0:W-:Y:S04]  /*bbd0*/  STL.64 [R1+0x8a8], R22 ;  /* 0x0008a81601007387 */ /* 0x0001e80000100a00 */
[----:B------:R1:W-:Y:S04]  /*bbe0*/  STL.64 [R1+0x8b0], R24 ;  /* 0x0008b01801007387 */ /* 0x0003e80000100a00 */
[----:B------:R0:W-:Y:S04]  /*bbf0*/  STL.64 [R1+0x8b8], R30 ;  /* 0x0008b81e01007387 */ /* 0x0001e80000100a00 */
[----:B------:R-:W4:Y:S04]  /*bc00*/  LDL.LU R0, [R1+0x63c] ;  /* 0x00063c0001007983 */ /* 0x000f280000300800 */
[----:B------:R-:W4:Y:S01]  /*bc10*/  LDL.LU R8, [R1+0x68] ;  /* 0x0000680001087983 */ /* 0x000f220000300800 */
[----:B------:R-:W-:-:S02]  /*bc20*/  IMAD.MOV.U32 R38, RZ, RZ, R34 ;  /* 0x000000ffff267224 */ /* 0x000fc400078e0022 */
[----:B------:R-:W-:Y:S02]  /*bc30*/  IMAD.MOV.U32 R39, RZ, RZ, R35 ;  /* 0x000000ffff277224 */ /* 0x000fe400078e0023 */
[----:B--2---:R-:W-:Y:S02]  /*bc40*/  IMAD.MOV.U32 R42, RZ, RZ, R20 ;  /* 0x000000ffff2a7224 */ /* 0x004fe400078e0014 */
[----:B---3--:R-:W-:Y:S02]  /*bc50*/  IMAD.MOV.U32 R43, RZ, RZ, R21 ;  /* 0x000000ffff2b7224 */ /* 0x008fe400078e0015 */
[----:B------:R-:W2:Y:S04]  /*bc60*/  LDL.LU R21, [R1+0x70] ;  /* 0x0000700001157983 */ /* 0x000ea80000300800 */
[----:B------:R-:W3:Y:S04]  /*bc70*/  LDL.LU R20, [R1+0x640] ;  /* 0x0006400001147983 */ /* 0x000ee80000300800 */
[----:B------:R-:W3:Y:S01]  /*bc80*/  LDL.LU R7, [R1+0x78] ;  /* 0x0000780001077983 */ /* 0x000ee20000300800 */
[----:B------:R-:W-:-:S03]  /*bc90*/  IMAD.MOV.U32 R45, RZ, RZ, R33 ;  /* 0x000000ffff2d7224 */ /* 0x000fc600078e0021 */
[----:B------:R-:W3:Y:S01]  /*bca0*/  LDL.LU R6, [R1+0x644] ;  /* 0x0006440001067983 */ /* 0x000ee20000300800 */
[----:B------:R-:W-:-:S03]  /*bcb0*/  IMAD.MOV.U32 R44, RZ, RZ, R32 ;  /* 0x000000ffff2c7224 */ /* 0x000fc600078e0020 */
[----:B------:R-:W3:Y:S04]  /*bcc0*/  LDL.LU R14, [R1+0x648] ;  /* 0x00064800010e7983 */ /* 0x000ee80000300800 */
[----:B------:R-:W-:Y:S04]  /*bcd0*/  STL.64 [R1+0x28], R36 ;  /* 0x0000282401007387 */ /* 0x000fe80000100a00 */
[----:B------:R-:W-:Y:S04]  /*bce0*/  STL.64 [R1+0x8c0], R36 ;  /* 0x0008c02401007387 */ /* 0x000fe80000100a00 */
[----:B------:R-:W-:Y:S04]  /*bcf0*/  STL.64 [R1+0x30], R38 ;  /* 0x0000302601007387 */ /* 0x000fe80000100a00 */
[----:B------:R-:W-:Y:S04]  /*bd00*/  STL.64 [R1+0x8c8], R38 ;  /* 0x0008c82601007387 */ /* 0x000fe80000100a00 */
[----:B------:R-:W-:Y:S04]  /*bd10*/  STL.64 [R1+0x38], R42 ;  /* 0x0000382a01007387 */ /* 0x000fe80000100a00 */
[----:B------:R-:W-:Y:S04]  /*bd20*/  STL.64 [R1+0x8d0], R42 ;  /* 0x0008d02a01007387 */ /* 0x000fe80000100a00 */
[----:B------:R-:W-:Y:S04]  /*bd30*/  STL.64 [R1+0x40], R44 ;  /* 0x0000402c01007387 */ /* 0x000fe80000100a00 */
[----:B------:R-:W-:Y:S01]  /*bd40*/  STL.64 [R1+0x8d8], R44 ;  /* 0x0008d82c01007387 */ /* 0x000fe20000100a00 */
[----:B----4-:R-:W-:-:S02]  /*bd50*/  IMAD.MOV.U32 R46, RZ, RZ, R9 ;  /* 0x000000ffff2e7224 */ /* 0x010fc400078e0009 */
[----:B------:R-:W-:Y:S02]  /*bd60*/  IMAD.MOV.U32 R47, RZ, RZ, R15 ;  /* 0x000000ffff2f7224 */ /* 0x000fe400078e000f */
[----:B------:R-:W4:Y:S04]  /*bd70*/  LDL.LU R15, [R1+0x80] ;  /* 0x00008000010f7983 */ /* 0x000f280000300800 */
[----:B0-----:R-:W4:Y:S01]  /*bd80*/  LDL.LU R22, [R1+0x88] ;  /* 0x0000880001167983 */ /* 0x001f220000300800 */
[----:B------:R-:W-:Y:S02]  /*bd90*/  IMAD.MOV.U32 R9, RZ, RZ, R8 ;  /* 0x000000ffff097224 */ /* 0x000fe400078e0008 */
[----:B------:R-:W-:Y:S02]  /*bda0*/  IMAD.MOV.U32 R8, RZ, RZ, R0 ;  /* 0x000000ffff087224 */ /* 0x000fe400078e0000 */
[----:B------:R-:W4:Y:S04]  /*bdb0*/  LDL.LU R0, [R1+0x64c] ;  /* 0x00064c0001007983 */ /* 0x000f280000300800 */
[----:B-1----:R-:W4:Y:S04]  /*bdc0*/  LDL.LU R25, [R1+0xa8] ;  /* 0x0000a80001197983 */ /* 0x002f280000300800 */
[----:B------:R-:W4:Y:S04]  /*bdd0*/  LDL.LU R24, [R1+0x610] ;  /* 0x0006100001187983 */ /* 0x000f280000300800 */
[----:B------:R-:W4:Y:S01]  /*bde0*/  LDL.LU R30, [R1+0xb0] ;  /* 0x0000b000011e7983 */ /* 0x000f220000300800 */
[----:B--2---:R-:W-:-:S02]  /*bdf0*/  IMAD.MOV.U32 R41, RZ, RZ, R21 ;  /* 0x000000ffff297224 */ /* 0x004fc400078e0015 */
[----:B---3--:R-:W-:Y:S02]  /*be00*/  IMAD.MOV.U32 R40, RZ, RZ, R20 ;  /* 0x000000ffff287224 */ /* 0x008fe400078e0014 */
[----:B------:R-:W2:Y:S04]  /*be10*/  LDL.LU R20, [R1+0x614] ;  /* 0x0006140001147983 */ /* 0x000ea80000300800 */
[----:B------:R-:W3:Y:S04]  /*be20*/  LDL.LU R33, [R1+0xb8] ;  /* 0x0000b80001217983 */ /* 0x000ee80000300800 */
[----:B------:R-:W3:Y:S04]  /*be30*/  LDL.LU R32, [R1+0x618] ;  /* 0x0006180001207983 */ /* 0x000ee80000300800 */
[----:B------:R-:W-:Y:S04]  /*be40*/  STL.64 [R1+0x48], R46 ;  /* 0x0000482e01007387 */ /* 0x000fe80000100a00 */
[----:B------:R-:W-:Y:S04]  /*be50*/  STL.64 [R1+0x8e0], R46 ;  /* 0x0008e02e01007387 */ /* 0x000fe80000100a00 */
[----:B------:R-:W-:Y:S04]  /*be60*/  STL.64 [R1+0x68], R8 ;  /* 0x0000680801007387 */ /* 0x000fe80000100a00 */
[----:B------:R0:W-:Y:S04]  /*be70*/  STL.64 [R1+0x8e8], R8 ;  /* 0x0008e80801007387 */ /* 0x0001e80000100a00 */
[----:B------:R-:W-:Y:S04]  /*be80*/  STL.64 [R1+0x70], R40 ;  /* 0x0000702801007387 */ /* 0x000fe80000100a00 */
[----:B------:R-:W-:Y:S04]  /*be90*/  STL.64 [R1+0x8f0], R40 ;  /* 0x0008f02801007387 */ /* 0x000fe80000100a00 */
[----:B------:R-:W-:Y:S04]  /*bea0*/  STL.64 [R1+0x78], R6 ;  /* 0x0000780601007387 */ /* 0x000fe80000100a00 */
[----:B------:R1:W-:Y:S04]  /*beb0*/  STL.64 [R1+0x8f8], R6 ;  /* 0x0008f80601007387 */ /* 0x0003e80000100a00 */
[----:B------:R-:W3:Y:S04]  /*bec0*/  LDL.LU R21, [R1+0xc0] ;  /* 0x0000c00001157983 */ /* 0x000ee80000300800 */
[----:B0-----:R-:W3:Y:S01]  /*bed0*/  LDL.LU R9, [R1+0x61c] ;  /* 0x00061c0001097983 */ /* 0x001ee20000300800 */
[----:B----4-:R-:W-:-:S02]  /*bee0*/  IMAD.MOV.U32 R23, RZ, RZ, R22 ;  /* 0x000000ffff177224 */ /* 0x010fc400078e0016 */
[----:B------:R-:W-:Y:S02]  /*bef0*/  IMAD.MOV.U32 R22, RZ, RZ, R0 ;  /* 0x000000ffff167224 */ /* 0x000fe400078e0000 */
[----:B------:R-:W4:Y:S04]  /*bf00*/  LDL.LU R0, [R1+0x620] ;  /* 0x0006200001007983 */ /* 0x000f280000300800 */
[----:B------:R-:W4:Y:S04]  /*bf10*/  LDL.LU R8, [R1+0xc8] ;  /* 0x0000c80001087983 */ /* 0x000f280000300800 */
[----:B-1----:R-:W4:Y:S01]  /*bf20*/  LDL.LU R7, [R1+0xe8] ;  /* 0x0000e80001077983 */ /* 0x002f220000300800 */
[----:B------:R-:W-:-:S03]  /*bf30*/  IMAD.MOV.U32 R31, RZ, RZ, R30 ;  /* 0x000000ffff1f7224 */ /* 0x000fc600078e001e */
[----:B------:R-:W4:Y:S01]  /*bf40*/  LDL.LU R6, [R1+0x5e4] ;  /* 0x0005e40001067983 */ /* 0x000f220000300800 */
[----:B--2---:R-:W-:-:S03]  /*bf50*/  IMAD.MOV.U32 R30, RZ, RZ, R20 ;  /* 0x000000ffff1e7224 */ /* 0x004fc600078e0014 */
[----:B------:R-:W2:Y:S04]  /*bf60*/  LDL.LU R20, [R1+0x5e8] ;  /* 0x0005e80001147983 */ /* 0x000ea80000300800 */
[----:B------:R-:W-:Y:S04]  /*bf70*/  STL.64 [R1+0x80], R14 ;  /* 0x0000800e01007387 */ /* 0x000fe80000100a00 */
[----:B------:R0:W-:Y:S04]  /*bf80*/  STL.64 [R1+0x900], R14 ;  /* 0x0009000e01007387 */ /* 0x0001e80000100a00 */
[----:B------:R-:W-:Y:S04]  /*bf90*/  STL.64 [R1+0x88], R22 ;  /* 0x0000881601007387 */ /* 0x000fe80000100a00 */
[----:B------:R1:W-:Y:S04]  /*bfa0*/  STL.64 [R1+0x908], R22 ;  /* 0x0009081601007387 */ /* 0x0003e80000100a00 */
[----:B------:R-:W-:Y:S04]  /*bfb0*/  STL.64 [R1+0xa8], R24 ;  /* 0x0000a81801007387 */ /* 0x000fe80000100a00 */
[----:B------:R0:W-:Y:S04]  /*bfc0*/  STL.64 [R1+0x910], R24 ;  /* 0x0009101801007387 */ /* 0x0001e80000100a00 */
[----:B------:R-:W-:Y:S04]  /*bfd0*/  STL.64 [R1+0xb0], R30 ;  /* 0x0000b01e01007387 */ /* 0x000fe80000100a00 */
[----:B------:R-:W-:Y:S04]  /*bfe0*/  STL.64 [R1+0x918], R30 ;  /* 0x0009181e01007387 */ /* 0x000fe80000100a00 */
[----:B0-----:R-:W2:Y:S04]  /*bff0*/  LDL.LU R15, [R1+0xf0] ;  /* 0x0000f000010f7983 */ /* 0x001ea80000300800 */
[----:B------:R-:W2:Y:S01]  /*c000*/  LDL.LU R14, [R1+0xf8] ;  /* 0x0000f800010e7983 */ /* 0x000ea20000300800 */
[----:B---3--:R-:W-:-:S03]  /*c010*/  IMAD.MOV.U32 R38, RZ, RZ, R9 ;  /* 0x000000ffff267224 */ /* 0x008fc600078e0009 */
[----:B------:R-:W3:Y:S01]  /*c020*/  LDL.LU R9, [R1+0x5ec] ;  /* 0x0005ec0001097983 */ /* 0x000ee20000300800 */
[----:B----4-:R-:W-:Y:S02]  /*c030*/  IMAD.MOV.U32 R42, RZ, RZ, R0 ;  /* 0x000000ffff2a7224 */ /* 0x010fe400078e0000 */
[----:B------:R-:W-:Y:S02]  /*c040*/  IMAD.MOV.U32 R43, RZ, RZ, R8 ;  /* 0x000000ffff2b7224 */ /* 0x000fe400078e0008 */
[----:B------:R-:W4:Y:S04]  /*c050*/  LDL.LU R8, [R1+0x100] ;  /* 0x0001000001087983 */ /* 0x000f280000300800 */
[----:B------:R-:W4:Y:S01]  /*c060*/  LDL.LU R0, [R1+0x5f0] ;  /* 0x0005f00001007983 */ /* 0x000f220000300800 */
[----:B------:R-:W-:-:S02]  /*c070*/  IMAD.MOV.U32 R36, RZ, RZ, R32 ;  /* 0x000000ffff247224 */ /* 0x000fc400078e0020 */
[----:B------:R-:W-:Y:S02]  /*c080*/  IMAD.MOV.U32 R37, RZ, RZ, R33 ;  /* 0x000000ffff257224 */ /* 0x000fe400078e0021 */
[----:B------:R-:W-:Y:S02]  /*c090*/  IMAD.MOV.U32 R45, RZ, RZ, R7 ;  /* 0x000000ffff2d7224 */ /* 0x000fe400078e0007 */
[----:B------:R-:W-:Y:S01]  /*c0a0*/  IMAD.MOV.U32 R44, RZ, RZ, R6 ;  /* 0x000000ffff2c7224 */ /* 0x000fe200078e0006 */
[----:B------:R-:W4:Y:S01]  /*c0b0*/  LDL.LU R7, [R1+0x108] ;  /* 0x0001080001077983 */ /* 0x000f220000300800 */
[----:B------:R-:W-:-:S03]  /*c0c0*/  IMAD.MOV.U32 R39, RZ, RZ, R21 ;  /* 0x000000ffff277224 */ /* 0x000fc600078e0015 */
[----:B------:R-:W4:Y:S04]  /*c0d0*/  LDL.LU R6, [R1+0x5f4] ;  /* 0x0005f40001067983 */ /* 0x000f280000300800 */
[----:B-1----:R-:W4:Y:S04]  /*c0e0*/  LDL.LU R23, [R1+0x128] ;  /* 0x0001280001177983 */ /* 0x002f280000300800 */
[----:B------:R-:W4:Y:S04]  /*c0f0*/  LDL.LU R22, [R1+0x5b8] ;  /* 0x0005b80001167983 */ /* 0x000f280000300800 */
[----:B------:R-:W-:Y:S04]  /*c100*/  STL.64 [R1+0xb8], R36 ;  /* 0x0000b82401007387 */ /* 0x000fe80000100a00 */
[----:B------:R-:W-:Y:S04]  /*c110*/  STL.64 [R1+0x920], R36 ;  /* 0x0009202401007387 */ /* 0x000fe80000100a00 */
[----:B------:R-:W-:Y:S04]  /*c120*/  STL.64 [R1+0xc0], R38 ;  /* 0x0000c02601007387 */ /* 0x000fe80000100a00 */
[----:B------:R-:W-:Y:S04]  /*c130*/  STL.64 [R1+0x928], R38 ;  /* 0x0009282601007387 */ /* 0x000fe80000100a00 */
[----:B------:R-:W-:Y:S04]  /*c140*/  STL.64 [R1+0xc8], R42 ;  /* 0x0000c82a01007387 */ /* 0x000fe80000100a00 */
[----:B------:R-:W-:Y:S04]  /*c150*/  STL.64 [R1+0x930], R42 ;  /* 0x0009302a01007387 */ /* 0x000fe80000100a00 */
[----:B------:R-:W-:Y:S04]  /*c160*/  STL.64 [R1+0xe8], R44 ;  /* 0x0000e82c01007387 */ /* 0x000fe80000100a00 */
[----:B------:R-:W-:Y:S04]  /*c170*/  STL.64 [R1+0x938], R44 ;  /* 0x0009382c01007387 */ /* 0x000fe80000100a00 */
[----:B------:R-:W4:Y:S04]  /*c180*/  LDL.LU R24, [R1+0x5bc] ;  /* 0x0005bc0001187983 */ /* 0x000f280000300800 */
[----:B------:R-:W4:Y:S01]  /*c190*/  LDL.LU R25, [R1+0x130] ;  /* 0x0001300001197983 */ /* 0x000f220000300800 */
[----:B--2---:R-:W-:-:S02]  /*c1a0*/  IMAD.MOV.U32 R46, RZ, RZ, R20 ;  /* 0x000000ffff2e7224 */ /* 0x004fc400078e0014 */
[----:B------:R-:W-:Y:S02]  /*c1b0*/  IMAD.MOV.U32 R47, RZ, RZ, R15 ;  /* 0x000000ffff2f7224 */ /* 0x000fe400078e000f */
[----:B------:R-:W2:Y:S01]  /*c1c0*/  LDL.LU R15, [R1+0x5c0] ;  /* 0x0005c000010f7983 */ /* 0x000ea20000300800 */
[----:B------:R-:W-:-:S03]  /*c1d0*/  IMAD.MOV.U32 R41, RZ, RZ, R14 ;  /* 0x000000ffff297224 */ /* 0x000fc600078e000e */
[----:B------:R-:W2:Y:S01]  /*c1e0*/  LDL.LU R20, [R1+0x138] ;  /* 0x0001380001147983 */ /* 0x000ea20000300800 */
[----:B---3--:R-:W-:Y:S02]  /*c1f0*/  IMAD.MOV.U32 R40, RZ, RZ, R9 ;  /* 0x000000ffff287224 */ /* 0x008fe400078e0009 */
[----:B----4-:R-:W-:Y:S02]  /*c200*/  IMAD.MOV.U32 R9, RZ, RZ, R8 ;  /* 0x000000ffff097224 */ /* 0x010fe400078e0008 */
[----:B------:R-:W-:Y:S02]  /*c210*/  IMAD.MOV.U32 R8, RZ, RZ, R0 ;  /* 0x000000ffff087224 */ /* 0x000fe400078e0000 */
[----:B------:R-:W3:Y:S04]  /*c220*/  LDL.LU R0, [R1+0x5c4] ;  /* 0x0005c40001007983 */ /* 0x000ee80000300800 */
[----:B------:R-:W4:Y:S04]  /*c230*/  LDL.LU R14, [R1+0x140] ;  /* 0x00014000010e7983 */ /* 0x000f280000300800 */
[----:B------:R-:W2:Y:S04]  /*c240*/  LDL.LU R21, [R1+0x5c8] ;  /* 0x0005c80001157983 */ /* 0x000ea80000300800 */
[----:B------:R-:W-:Y:S04]  /*c250*/  STL.64 [R1+0xf0], R46 ;  /* 0x0000f02e01007387 */ /* 0x000fe80000100a00 */
[----:B------:R-:W-:Y:S04]  /*c260*/  STL.64 [R1+0x940], R46 ;  /* 0x0009402e01007387 */ /* 0x000fe80000100a00 */
[----:B------:R-:W-:Y:S04]  /*c270*/  STL.64 [R1+0xf8], R40 ;  /* 0x0000f82801007387 */ /* 0x000fe80000100a00 */
[----:B------:R-:W-:Y:S04]  /*c280*/  STL.64 [R1+0x948], R40 ;  /* 0x0009482801007387 */ /* 0x000fe80000100a00 */
[----:B------:R-:W-:Y:S04]  /*c290*/  STL.64 [R1+0x100], R8 ;  /* 0x0001000801007387 */ /* 0x000fe80000100a00 */
[----:B------:R0:W-:Y:S04]  /*c2a0*/  STL.64 [R1+0x950], R8 ;  /* 0x0009500801007387 */ /* 0x0001e80000100a00 */
[----:B------:R-:W-:Y:S04]  /*c2b0*/  STL.64 [R1+0x108], R6 ;  /* 0x0001080601007387 */ /* 0x000fe80000100a00 */
[----:B------:R1:W-:Y:S04]  /*c2c0*/  STL.64 [R1+0x958], R6 ;  /* 0x0009580601007387 */ /* 0x0003e80000100a00 */
[----:B------:R-:W2:Y:S04]  /*c2d0*/  LDL.LU R32, [R1+0x148] ;  /* 0x0001480001207983 */ /* 0x000ea80000300800 */
[----:B0-----:R-:W2:Y:S04]  /*c2e0*/  LDL.LU R8, [R1+0x3e4] ;  /* 0x0003e40001087983 */ /* 0x001ea80000300800 */
[----:B------:R-:W2:Y:S04]  /*c2f0*/  LDL.LU R9, [R1+0x168] ;  /* 0x0001680001097983 */ /* 0x000ea80000300800 */
[----:B-1----:R-:W2:Y:S04]  /*c300*/  LDL.LU R7, [R1+0x170] ;  /* 0x0001700001077983 */ /* 0x002ea80000300800 */
[----:B------:R-:W2:Y:S01]  /*c310*/  LDL.LU R6, [R1+0x3e8] ;  /* 0x0003e80001067983 */ /* 0x000ea20000300800 */
[----:B---3--:R-:W-:-:S02]  /*c320*/  IMAD.MOV.U32 R36, RZ, RZ, R0 ;  /* 0x000000ffff247224 */ /* 0x008fc400078e0000 */
[----:B----4-:R-:W-:Y:S02]  /*c330*/  IMAD.MOV.U32 R37, RZ, RZ, R14 ;  /* 0x000000ffff257224 */ /* 0x010fe400078e000e */
[----:B------:R-:W3:Y:S04]  /*c340*/  LDL.LU R14, [R1+0x178] ;  /* 0x00017800010e7983 */ /* 0x000ee80000300800 */
[----:B------:R-:W4:Y:S01]  /*c350*/  LDL.LU R0, [R1+0x3ec] ;  /* 0x0003ec0001007983 */ /* 0x000f220000300800 */
[----:B--2---:R-:W-:Y:S02]  /*c360*/  IMAD.MOV.U32 R31, RZ, RZ, R20 ;  /* 0x000000ffff1f7224 */ /* 0x004fe400078e0014 */
[----:B------:R-:W-:Y:S01]  /*c370*/  IMAD.MOV.U32 R30, RZ, RZ, R15 ;  /* 0x000000ffff1e7224 */ /* 0x000fe200078e000f */
[----:B------:R-:W2:Y:S04]  /*c380*/  LDL.LU R20, [R1+0x180] ;  /* 0x0001800001147983 */ /* 0x000ea80000300800 */
[----:B------:R-:W2:Y:S04]  /*c390*/  LDL.LU R15, [R1+0x3f0] ;  /* 0x0003f000010f7983 */ /* 0x000ea80000300800 */
[----:B------:R-:W-:Y:S04]  /*c3a0*/  STL.64 [R1+0x128], R22 ;  /* 0x0001281601007387 */ /* 0x000fe80000100a00 */
[----:B------:R-:W-:Y:S04]  /*c3b0*/  STL.64 [R1+0x960], R22 ;  /* 0x0009601601007387 */ /* 0x000fe80000100a00 */
[----:B------:R-:W-:Y:S04]  /*c3c0*/  STL.64 [R1+0x130], R24 ;  /* 0x0001301801007387 */ /* 0x000fe80000100a00 */
[----:B------:R0:W-:Y:S04]  /*c3d0*/  STL.64 [R1+0x968], R24 ;  /* 0x0009681801007387 */ /* 0x0001e80000100a00 */
[----:B------:R-:W-:Y:S04]  /*c3e0*/  STL.64 [R1+0x138], R30 ;  /* 0x0001381e01007387 */ /* 0x000fe80000100a00 */
[----:B------:R1:W-:Y:S04]  /*c3f0*/  STL.64 [R1+0x970], R30 ;  /* 0x0009701e01007387 */ /* 0x0003e80000100a00 */
[----:B------:R-:W-:Y:S01]  /*c400*/  STL.64 [R1+0x140], R36 ;  /* 0x0001402401007387 */ /* 0x000fe20000100a00 */
[----:B------:R-:W-:-:S03]  /*c410*/  IMAD.MOV.U32 R42, RZ, RZ, R8 ;  /* 0x000000ffff2a7224 */ /* 0x000fc600078e0008 */
[----:B------:R-:W-:Y:S01]  /*c420*/  STL.64 [R1+0x978], R36 ;  /* 0x0009782401007387 */ /* 0x000fe20000100a00 */
[----:B------:R-:W-:-:S03]  /*c430*/  IMAD.MOV.U32 R43, RZ, RZ, R9 ;  /* 0x000000ffff2b7224 */ /* 0x000fc600078e0009 */
[----:B------:R-:W2:Y:S01]  /*c440*/  LDL.LU R9, [R1+0x188] ;  /* 0x0001880001097983 */ /* 0x000ea20000300800 */
[----:B------:R-:W-:-:S03]  /*c450*/  IMAD.MOV.U32 R45, RZ, RZ, R7 ;  /* 0x000000ffff2d7224 */ /* 0x000fc600078e0007 */
[----:B------:R-:W2:Y:S01]  /*c460*/  LDL.LU R8, [R1+0x3f4] ;  /* 0x0003f40001087983 */ /* 0x000ea20000300800 */
[----:B------:R-:W-:-:S03]  /*c470*/  IMAD.MOV.U32 R44, RZ, RZ, R6 ;  /* 0x000000ffff2c7224 */ /* 0x000fc600078e0006 */
[----:B------:R-:W2:Y:S04]  /*c480*/  LDL.LU R7, [R1+0x1a8] ;  /* 0x0001a80001077983 */ /* 0x000ea80000300800 */
[----:B------:R-:W2:Y:S01]  /*c490*/  LDL.LU R6, [R1+0x3b8] ;  /* 0x0003b80001067983 */ /* 0x000ea20000300800 */
[----:B---3--:R-:W-:-:S03]  /*c4a0*/  IMAD.MOV.U32 R47, RZ, RZ, R14 ;  /* 0x000000ffff2f7224 */ /* 0x008fc600078e000e */
[----:B------:R-:W3:Y:S01]  /*c4b0*/  LDL.LU R14, [R1+0x1b0] ;  /* 0x0001b000010e7983 */ /* 0x000ee20000300800 */
[----:B----4-:R-:W-:-:S03]  /*c4c0*/  IMAD.MOV.U32 R46, RZ, RZ, R0 ;  /* 0x000000ffff2e7224 */ /* 0x010fc600078e0000 */
[----:B------:R-:W4:Y:S01]  /*c4d0*/  LDL.LU R0, [R1+0x3bc] ;  /* 0x0003bc0001007983 */ /* 0x000f220000300800 */
[----:B------:R-:W-:Y:S02]  /*c4e0*/  IMAD.MOV.U32 R38, RZ, RZ, R21 ;  /* 0x000000ffff267224 */ /* 0x000fe400078e0015 */
[----:B------:R-:W-:Y:S01]  /*c4f0*/  IMAD.MOV.U32 R39, RZ, RZ, R32 ;  /* 0x000000ffff277224 */ /* 0x000fe200078e0020 */
[----:B0-----:R-:W4:Y:S04]  /*c500*/  LDL.LU R24, [R1+0x3c0] ;  /* 0x0003c00001187983 */ /* 0x001f280000300800 */
[----:B------:R-:W-:Y:S04]  /*c510*/  STL.64 [R1+0x148], R38 ;  /* 0x0001482601007387 */ /* 0x000fe80000100a00 */
[----:B------:R-:W-:Y:S04]  /*c520*/  STL.64 [R1+0x980], R38 ;  /* 0x0009802601007387 */ /* 0x000fe80000100a00 */
[----:B------:R-:W-:Y:S04]  /*c530*/  STL.64 [R1+0x168], R42 ;  /* 0x0001682a01007387 */ /* 0x000fe80000100a00 */
[----:B------:R-:W-:Y:S04]  /*c540*/  STL.64 [R1+0x988], R42 ;  /* 0x0009882a01007387 */ /* 0x000fe80000100a00 */
[----:B------:R-:W-:Y:S04]  /*c550*/  STL.64 [R1+0x170], R44 ;  /* 0x0001702c01007387 */ /* 0x000fe80000100a00 */
[----:B------:R-:W-:Y:S04]  /*c560*/  STL.64 [R1+0x990], R44 ;  /* 0x0009902c01007387 */ /* 0x000fe80000100a00 */
[----:B------:R-:W-:Y:S01]  /*c570*/  STL.64 [R1+0x178], R46 ;  /* 0x0001782e01007387 */ /* 0x000fe20000100a00 */
[----:B--2---:R-:W-:-:S03]  /*c580*/  IMAD.MOV.U32 R41, RZ, RZ, R20 ;  /* 0x000000ffff297224 */ /* 0x004fc600078e0014 */
[----:B------:R-:W-:Y:S04]  /*c590*/  STL.64 [R1+0x998], R46 ;  /* 0x0009982e01007387 */ /* 0x000fe80000100a00 */
[----:B------:R-:W2:Y:S04]  /*c5a0*/  LDL.LU R25, [R1+0x1b8] ;  /* 0x0001b80001197983 */ /* 0x000ea80000300800 */
[----:B-1----:R-:W2:Y:S04]  /*c5b0*/  LDL.LU R30, [R1+0x3c4] ;  /* 0x0003c400011e7983 */ /* 0x002ea80000300800 */
[----:B------:R-:W2:Y:S04]  /*c5c0*/  LDL.LU R31, [R1+0x1c0] ;  /* 0x0001c000011f7983 */ /* 0x000ea80000300800 */
[----:B------:R-:W2:Y:S04]  /*c5d0*/  LDL.LU R20, [R1+0x3c8] ;  /* 0x0003c80001147983 */ /* 0x000ea80000300800 */
[----:B------:R-:W2:Y:S01]  /*c5e0*/  LDL.LU R32, [R1+0x1c8] ;  /* 0x0001c80001207983 */ /* 0x000ea20000300800 */
[----:B---3--:R-:W-:-:S03]  /*c5f0*/  IMAD.MOV.U32 R23, RZ, RZ, R14 ;  /* 0x000000ffff177224 */ /* 0x008fc600078e000e */
[----:B------:R-:W3:Y:S01]  /*c600*/  LDL.LU R14, [R1+0x1e8] ;  /* 0x0001e800010e7983 */ /* 0x000ee20000300800 */
[----:B----4-:R-:W-:-:S03]  /*c610*/  IMAD.MOV.U32 R22, RZ, RZ, R0 ;  /* 0x000000ffff167224 */ /* 0x010fc600078e0000 */
[----:B------:R-:W4:Y:S01]  /*c620*/  LDL.LU R0, [R1+0x340] ;  /* 0x0003400001007983 */ /* 0x000f220000300800 */
[----:B------:R-:W-:-:S03]  /*c630*/  IMAD.MOV.U32 R40, RZ, RZ, R15 ;  /* 0x000000ffff287224 */ /* 0x000fc600078e000f */
[----:B------:R-:W3:Y:S04]  /*c640*/  LDL.LU R21, [R1+0x1f0] ;  /* 0x0001f00001157983 */ /* 0x000ee80000300800 */
[----:B------:R-:W3:Y:S04]  /*c650*/  LDL.LU R15, [R1+0x344] ;  /* 0x00034400010f7983 */ /* 0x000ee80000300800 */
        /* <DEDUP_REMOVED lines=8> */
[----:B0-----:R-:W3:Y:S04]  /*c6e0*/  LDL.LU R6, [R1+0x354] ;  /* 0x0003540001067983 */ /* 0x001ee80000300800 */
[----:B------:R-:W3:Y:S01]  /*c6f0*/  LDL.LU R7, [R1+0x1f8] ;  /* 0x0001f80001077983 */ /* 0x000ee20000300800 */
[----:B--2---:R-:W-:-:S03]  /*c700*/  IMAD.MOV.U32 R36, RZ, RZ, R20 ;  /* 0x000000ffff247224 */ /* 0x004fc600078e0014 */
[----:B------:R-:W2:Y:S04]  /*c710*/  LDL.LU R20, [R1+0x200] ;  /* 0x0002000001147983 */ /* 0x000ea80000300800 */
[----:B------:R-:W2:Y:S04]  /*c720*/  LDL.LU R9, [R1+0x398] ;  /* 0x0003980001097983 */ /* 0x000ea80000300800 */
[----:B------:R-:W2:Y:S01]  /*c730*/  LDL.LU R8, [R1+0x208] ;  /* 0x0002080001087983 */ /* 0x000ea20000300800 */
[----:B----4-:R-:W-:-:S03]  /*c740*/  IMAD.MOV.U32 R38, RZ, RZ, R0 ;  /* 0x000000ffff267224 */ /* 0x010fc600078e0000 */
[----:B------:R-:W4:Y:S01]  /*c750*/  LDL.LU R0, [R1+0x39c] ;  /* 0x00039c0001007983 */ /* 0x000f220000300800 */
[----:B---3--:R-:W-:Y:S02]  /*c760*/  IMAD.MOV.U32 R39, RZ, RZ, R14 ;  /* 0x000000ffff277224 */ /* 0x008fe400078e000e */
[----:B------:R-:W-:Y:S01]  /*c770*/  IMAD.MOV.U32 R37, RZ, RZ, R32 ;  /* 0x000000ffff257224 */ /* 0x000fe200078e0020 */
[----:B------:R-:W3:Y:S04]  /*c780*/  LDL.LU R14, [R1+0x1a4] ;  /* 0x0001a400010e7983 */ /* 0x000ee80000300800 */
[----:B------:R-:W-:Y:S04]  /*c790*/  STL.64 [R1+0x1b8], R24 ;  /* 0x0001b81801007387 */ /* 0x000fe80000100a00 */
[----:B------:R-:W-:Y:S04]  /*c7a0*/  STL.64 [R1+0x9c0], R24 ;  /* 0x0009c01801007387 */ /* 0x000fe80000100a00 */
[----:B------:R-:W-:Y:S04]  /*c7b0*/  STL.64 [R1+0x1c0], R30 ;  /* 0x0001c01e01007387 */ /* 0x000fe80000100a00 */
[----:B------:R0:W-:Y:S01]  /*c7c0*/  STL.64 [R1+0x9c8], R30 ;  /* 0x0009c81e01007387 */ /* 0x0001e20000100a00 */
[----:B------:R-:W-:-:S03]  /*c7d0*/  IMAD.MOV.U32 R42, RZ, RZ, R15 ;  /* 0x000000ffff2a7224 */ /* 0x000fc600078e000f */
[----:B------:R-:W-:Y:S04]  /*c7e0*/  STL.64 [R1+0x1c8], R36 ;  /* 0x0001c82401007387 */ /* 0x000fe80000100a00 */
[----:B------:R-:W-:Y:S04]  /*c7f0*/  STL.64 [R1+0x9d0], R36 ;  /* 0x0009d02401007387 */ /* 0x000fe80000100a00 */
[----:B------:R-:W-:Y:S04]  /*c800*/  STL.64 [R1+0x1e8], R38 ;  /* 0x0001e82601007387 */ /* 0x000fe80000100a00 */
[----:B------:R-:W-:Y:S04]  /*c810*/  STL.64 [R1+0x9d8], R38 ;  /* 0x0009d82601007387 */ /* 0x000fe80000100a00 */
[----:B------:R-:W3:Y:S01]  /*c820*/  LDL.LU R15, [R1+0x15c] ;  /* 0x00015c00010f7983 */ /* 0x000ee20000300800 */
[----:B------:R-:W-:-:S02]  /*c830*/  IMAD.MOV.U32 R44, RZ, RZ, R6 ;  /* 0x000000ffff2c7224 */ /* 0x000fc400078e0006 */
[----:B------:R-:W-:Y:S02]  /*c840*/  IMAD.MOV.U32 R45, RZ, RZ, R7 ;  /* 0x000000ffff2d7224 */ /* 0x000fe400078e0007 */
[----:B------:R-:W3:Y:S01]  /*c850*/  LDL.LU R7, [R1+0x160] ;  /* 0x0001600001077983 */ /* 0x000ee20000300800 */
[----:B--2---:R-:W-:-:S03]  /*c860*/  IMAD.MOV.U32 R47, RZ, RZ, R20 ;  /* 0x000000ffff2f7224 */ /* 0x004fc600078e0014 */
[----:B------:R-:W2:Y:S04]  /*c870*/  LDL.LU R6, [R1+0x1d0] ;  /* 0x0001d00001067983 */ /* 0x000ea80000300800 */
[----:B-1----:R-:W2:Y:S04]  /*c880*/  LDL.LU R23, [R1+0x164] ;  /* 0x0001640001177983 */ /* 0x002ea80000300800 */
[----:B------:R-:W2:Y:S04]  /*c890*/  LDL.LU R22, [R1+0x1d4] ;  /* 0x0001d40001167983 */ /* 0x000ea80000300800 */
[----:B------:R-:W2:Y:S01]  /*c8a0*/  LDL.LU R20, [R1+0x190] ;  /* 0x0001900001147983 */ /* 0x000ea20000300800 */
[----:B----4-:R-:W-:-:S03]  /*c8b0*/  IMAD.MOV.U32 R40, RZ, RZ, R0 ;  /* 0x000000ffff287224 */ /* 0x010fc600078e0000 */
[----:B------:R-:W4:Y:S01]  /*c8c0*/  LDL.LU R0, [R1+0x1d8] ;  /* 0x0001d80001007983 */ /* 0x000f220000300800 */
[----:B------:R-:W-:Y:S02]  /*c8d0*/  IMAD.MOV.U32 R43, RZ, RZ, R21 ;  /* 0x000000ffff2b7224 */ /* 0x000fe400078e0015 */
[----:B------:R-:W-:Y:S02]  /*c8e0*/  IMAD.MOV.U32 R46, RZ, RZ, R9 ;  /* 0x000000ffff2e7224 */ /* 0x000fe400078e0009 */
[----:B------:R-:W-:Y:S01]  /*c8f0*/  IMAD.MOV.U32 R41, RZ, RZ, R8 ;  /* 0x000000ffff297224 */ /* 0x000fe200078e0008 */
[----:B------:R-:W3:Y:S04]  /*c900*/  LDL.LU R9, [R1+0x194] ;  /* 0x0001940001097983 */ /* 0x000ee80000300800 */
        /* <DEDUP_REMOVED lines=9> */
[----:B0-----:R-:W3:Y:S04]  /*c9a0*/  LDL.LU R31, [R1+0xa4] ;  /* 0x0000a400011f7983 */ /* 0x001ee80000300800 */
[----:B------:R-:W3:Y:S04]  /*c9b0*/  LDL.LU R30, [R1+0x114] ;  /* 0x00011400011e7983 */ /* 0x000ee80000300800 */
[----:B------:R-:W3:Y:S04]  /*c9c0*/  LDL.LU R21, [R1+0x118] ;  /* 0x0001180001157983 */ /* 0x000ee80000300800 */
[----:B------:R-:W3:Y:S01]  /*c9d0*/  LDL.LU R32, [R1+0xd0] ;  /* 0x0000d00001207983 */ /* 0x000ee20000300800 */
[----:B--2---:R-:W-:-:S03]  /*c9e0*/  IMAD.MOV.U32 R25, RZ, RZ, R20 ;  /* 0x000000ffff197224 */ /* 0x004fc600078e0014 */
[----:B------:R-:W2:Y:S01]  /*c9f0*/  LDL.LU R20, [R1+0xd4] ;  /* 0x0000d40001147983 */ /* 0x000ea20000300800 */
[----:B----4-:R-:W-:-:S03]  /*ca00*/  IMAD.MOV.U32 R24, RZ, RZ, R0 ;  /* 0x000000ffff187224 */ /* 0x010fc600078e0000 */
[----:B------:R-:W4:Y:S04]  /*ca10*/  LDL.LU R0, [R1+0x11c] ;  /* 0x00011c0001007983 */ /* 0x000f280000300800 */
[----:B---3--:R-:W-:Y:S04]  /*ca20*/  STL.64 [R1+0x228], R14 ;  /* 0x0002280e01007387 */ /* 0x008fe80000100a00 */
[----:B------:R-:W-:Y:S04]  /*ca30*/  STL.64 [R1+0xa00], R14 ;  /* 0x000a000e01007387 */ /* 0x000fe80000100a00 */
[----:B------:R-:W-:Y:S04]  /*ca40*/  STL.64 [R1+0x230], R6 ;  /* 0x0002300601007387 */ /* 0x000fe80000100a00 */
[----:B------:R-:W-:Y:S04]  /*ca50*/  STL.64 [R1+0xa08], R6 ;  /* 0x000a080601007387 */ /* 0x000fe80000100a00 */
[----:B------:R-:W-:Y:S04]  /*ca60*/  STL.64 [R1+0x238], R22 ;  /* 0x0002381601007387 */ /* 0x000fe80000100a00 */
[----:B------:R-:W-:Y:S04]  /*ca70*/  STL.64 [R1+0xa10], R22 ;  /* 0x000a101601007387 */ /* 0x000fe80000100a00 */
[----:B------:R-:W-:Y:S04]  /*ca80*/  STL.64 [R1+0x240], R24 ;  /* 0x0002401801007387 */ /* 0x000fe80000100a00 */
[----:B------:R0:W-:Y:S04]  /*ca90*/  STL.64 [R1+0xa18], R24 ;  /* 0x000a181801007387 */ /* 0x0001e80000100a00 */
[----:B------:R-:W3:Y:S04]  /*caa0*/  LDL.LU R33, [R1+0x120] ;  /* 0x0001200001217983 */ /* 0x000ee80000300800 */
[----:B------:R-:W3:Y:S04]  /*cab0*/  LDL.LU R34, [R1+0xd8] ;  /* 0x0000d80001227983 */ /* 0x000ee80000300800 */
[----:B0-----:R-:W3:Y:S01]  /*cac0*/  LDL.LU R25, [R1+0x124] ;  /* 0x0001240001197983 */ /* 0x001ee20000300800 */
[----:B------:R-:W-:-:S03]  /*cad0*/  IMAD.MOV.U32 R37, RZ, RZ, R32 ;  /* 0x000000ffff257224 */ /* 0x000fc600078e0020 */
[----:B------:R-:W3:Y:S04]  /*cae0*/  LDL.LU R32, [R1+0xdc] ;  /* 0x0000dc0001207983 */ /* 0x000ee80000300800 */
[----:B------:R-:W3:Y:S01]  /*caf0*/  LDL.LU R23, [R1+0x5c] ;  /* 0x00005c0001177983 */ /* 0x000ee20000300800 */
[----:B--2---:R-:W-:-:S03]  /*cb00*/  IMAD.MOV.U32 R39, RZ, RZ, R20 ;  /* 0x000000ffff277224 */ /* 0x004fc600078e0014 */
[----:B------:R-:W2:Y:S04]  /*cb10*/  LDL.LU R24, [R1+0x14] ;  /* 0x0000140001187983 */ /* 0x000ea80000300800 */
[----:B------:R-:W2:Y:S04]  /*cb20*/  LDL.LU R20, [R1+0x18] ;  /* 0x0000180001147983 */ /* 0x000ea80000300800 */
[----:B------:R-:W2:Y:S04]  /*cb30*/  LDL.LU R15, [R1+0x60] ;  /* 0x00006000010f7983 */ /* 0x000ea80000300800 */
[----:B------:R-:W2:Y:S04]  /*cb40*/  LDL.LU R14, [R1+0x1c] ;  /* 0x00001c00010e7983 */ /* 0x000ea80000300800 */
[----:B------:R-:W2:Y:S04]  /*cb50*/  LDL.LU R7, [R1+0x64] ;  /* 0x0000640001077983 */ /* 0x000ea80000300800 */
[----:B------:R-:W2:Y:S01]  /*cb60*/  LDL.LU R6, [R1+0x20] ;  /* 0x0000200001067983 */ /* 0x000ea20000300800 */
[----:B----4-:R-:W-:-:S03]  /*cb70*/  IMAD.MOV.U32 R38, RZ, RZ, R0 ;  /* 0x000000ffff267224 */ /* 0x010fc600078e0000 */
[----:B------:R-:W4:Y:S01]  /*cb80*/  LDL.LU R0, [R1+0x90] ;  /* 0x0000900001007983 */ /* 0x000f220000300800 */
[----:B------:R-:W-:-:S03]  /*cb90*/  IMAD.MOV.U32 R36, RZ, RZ, R21 ;  /* 0x000000ffff247224 */ /* 0x000fc600078e0015 */
[----:B------:R-:W4:Y:S04]  /*cba0*/  LDL.LU R22, [R1+0x24] ;  /* 0x0000240001167983 */ /* 0x000f280000300800 */
[----:B------:R-:W4:Y:S04]  /*cbb0*/  LDL.LU R21, [R1+0x94] ;  /* 0x0000940001157983 */ /* 0x000f280000300800 */
[----:B------:R-:W-:Y:S04]  /*cbc0*/  STL.64 [R1+0x248], R8 ;  /* 0x0002480801007387 */ /* 0x000fe80000100a00 */
[----:B------:R0:W-:Y:S04]  /*cbd0*/  STL.64 [R1+0xa20], R8 ;  /* 0x000a200801007387 */ /* 0x0001e80000100a00 */
[----:B------:R-:W-:Y:S04]  /*cbe0*/  STL.64 [R1+0x268], R30 ;  /* 0x0002681e01007387 */ /* 0x000fe80000100a00 */
[----:B------:R1:W-:Y:S04]  /*cbf0*/  STL.64 [R1+0xa28], R30 ;  /* 0x000a281e01007387 */ /* 0x0003e80000100a00 */
[----:B------:R-:W-:Y:S04]  /*cc00*/  STL.64 [R1+0x270], R36 ;  /* 0x0002702401007387 */ /* 0x000fe80000100a00 */
[----:B------:R0:W-:Y:S01]  /*cc10*/  STL.64 [R1+0xa30], R36 ;  /* 0x000a302401007387 */ /* 0x0001e20000100a00 */
[----:B---3--:R-:W-:-:S02]  /*cc20*/  IMAD.MOV.U32 R42, RZ, RZ, R33 ;  /* 0x000000ffff2a7224 */ /* 0x008fc400078e0021 */
[----:B------:R-:W-:Y:S01]  /*cc30*/  IMAD.MOV.U32 R43, RZ, RZ, R34 ;  /* 0x000000ffff2b7224 */ /* 0x000fe200078e0022 */
[----:B------:R-:W-:Y:S01]  /*cc40*/  STL.64 [R1+0x278], R38 ;  /* 0x0002782601007387 */ /* 0x000fe20000100a00 */
[----:B------:R-:W-:-:S03]  /*cc50*/  IMAD.MOV.U32 R44, RZ, RZ, R25 ;  /* 0x000000ffff2c7224 */ /* 0x000fc600078e0019 */
[----:B------:R-:W-:Y:S04]  /*cc60*/  STL.64 [R1+0xa38], R38 ;  /* 0x000a382601007387 */ /* 0x000fe80000100a00 */
[----:B------:R-:W-:Y:S04]  /*cc70*/  STL.64 [R1+0x280], R42 ;  /* 0x0002802a01007387 */ /* 0x000fe80000100a00 */
[----:B------:R3:W-:Y:S01]  /*cc80*/  STL.64 [R1+0xa40], R42 ;  /* 0x000a402a01007387 */ /* 0x0007e20000100a00 */
[----:B------:R-:W-:Y:S02]  /*cc90*/  IMAD.MOV.U32 R45, RZ, RZ, R32 ;  /* 0x000000ffff2d7224 */ /* 0x000fe400078e0020 */
[----:B------:R-:W-:-:S02]  /*cca0*/  IMAD.MOV.U32 R46, RZ, RZ, R23 ;  /* 0x000000ffff2e7224 */ /* 0x000fc400078e0017 */
[----:B--2---:R-:W-:Y:S01]  /*ccb0*/  IMAD.MOV.U32 R47, RZ, RZ, R24 ;  /* 0x000000ffff2f7224 */ /* 0x004fe200078e0018 */
[----:B------:R-:W-:Y:S01]  /*ccc0*/  STL.64 [R1+0x288], R44 ;  /* 0x0002882c01007387 */ /* 0x000fe20000100a00 */
[----:B------:R-:W-:Y:S02]  /*ccd0*/  IMAD.MOV.U32 R41, RZ, RZ, R20 ;  /* 0x000000ffff297224 */ /* 0x000fe400078e0014 */
[----:B------:R-:W-:Y:S01]  /*cce0*/  IMAD.MOV.U32 R40, RZ, RZ, R15 ;  /* 0x000000ffff287224 */ /* 0x000fe200078e000f */
[----:B------:R-:W-:Y:S01]  /*ccf0*/  STL.64 [R1+0x2a8], R46 ;  /* 0x0002a82e01007387 */ /* 0x000fe20000100a00 */
[----:B------:R-:W-:-:S03]  /*cd00*/  IMAD.MOV.U32 R15, RZ, RZ, R14 ;  /* 0x000000ffff0f7224 */ /* 0x000fc600078e000e */
[----:B------:R-:W-:Y:S01]  /*cd10*/  STL.64 [R1+0x2b0], R40 ;  /* 0x0002b02801007387 */ /* 0x000fe20000100a00 */
[----:B------:R-:W-:-:S03]  /*cd20*/  IMAD.MOV.U32 R14, RZ, RZ, R7 ;  /* 0x000000ffff0e7224 */ /* 0x000fc600078e0007 */
[----:B------:R-:W2:Y:S01]  /*cd30*/  LDL.LU R20, [R1] ;  /* 0x0000000001147983 */ /* 0x000ea20000300800 */
[----:B------:R-:W-:Y:S02]  /*cd40*/  IMAD.MOV.U32 R7, RZ, RZ, R6 ;  /* 0x000000ffff077224 */ /* 0x000fe400078e0006 */
[----:B----4-:R-:W-:Y:S02]  /*cd50*/  IMAD.MOV.U32 R6, RZ, RZ, R0 ;  /* 0x000000ffff067224 */ /* 0x010fe400078e0000 */
[----:B------:R-:W4:Y:S04]  /*cd60*/  LDL.LU R0, [R1+0x4] ;  /* 0x0000040001007983 */ /* 0x000f280000300800 */
[----:B------:R-:W2:Y:S01]  /*cd70*/  LDL R32, [R1+0x350] ;  /* 0x0003500001207983 */ /* 0x000ea20000100800 */
[----:B------:R-:W-:-:S02]  /*cd80*/  IMAD.MOV.U32 R51, RZ, RZ, R50 ;  /* 0x000000ffff337224 */ /* 0x000fc400078e0032 */
[----:B------:R-:W-:Y:S01]  /*cd90*/  IMAD.MOV.U32 R50, RZ, RZ, R12 ;  /* 0x000000ffff327224 */ /* 0x000fe200078e000c */
[----:B------:R-:W3:Y:S01]  /*cda0*/  LDL R35, [R1+0x5a8] ;  /* 0x0005a80001237983 */ /* 0x000ee20000100800 */
[----:B------:R-:W-:Y:S02]  /*cdb0*/  IMAD.MOV.U32 R23, RZ, RZ, R22 ;  /* 0x000000ffff177224 */ /* 0x000fe400078e0016 */
[----:B------:R-:W-:Y:S01]  /*cdc0*/  IMAD.MOV.U32 R22, RZ, RZ, R21 ;  /* 0x000000ffff167224 */ /* 0x000fe200078e0015 */
[----:B------:R-:W3:Y:S01]  /*cdd0*/  LDL R33, [R1+0x5a4] ;  /* 0x0005a40001217983 */ /* 0x000ee20000100800 */
[----:B------:R-:W-:Y:S02]  /*cde0*/  IMAD.MOV.U32 R24, RZ, RZ, R27 ;  /* 0x000000ffff187224 */ /* 0x000fe400078e001b */
[----:B------:R-:W-:Y:S01]  /*cdf0*/  IMAD.MOV.U32 R25, RZ, RZ, R13 ;  /* 0x000000ffff197224 */ /* 0x000fe200078e000d */
[----:B------:R-:W-:Y:S01]  /*ce00*/  STL.64 [R1+0x2b8], R14 ;  /* 0x0002b80e01007387 */ /* 0x000fe20000100a00 */
[----:B0-----:R-:W-:-:S02]  /*ce10*/  IMAD.MOV.U32 R8, RZ, RZ, R28 ;  /* 0x000000ffff087224 */ /* 0x001fc400078e001c */
[----:B------:R-:W-:Y:S01]  /*ce20*/  IMAD.MOV.U32 R9, RZ, RZ, R16 ;  /* 0x000000ffff097224 */ /* 0x000fe200078e0010 */
[----:B--2---:R-:W2:Y:S01]  /*ce30*/  @P6 LDG.E.U16 R32, desc[UR24][R50.64] ;  /* 0x0000001832206981 */ /* 0x004ea2000c1e1500 */
[----:B-1----:R-:W-:Y:S02]  /*ce40*/  IMAD.MOV.U32 R30, RZ, RZ, R29 ;  /* 0x000000ffff1e7224 */ /* 0x002fe400078e001d */
[----:B------:R-:W-:Y:S01]  /*ce50*/  IMAD.MOV.U32 R31, RZ, RZ, R17 ;  /* 0x000000ffff1f7224 */ /* 0x000fe200078e0011 */
[----:B------:R-:W-:Y:S01]  /*ce60*/  STL.64 [R1+0x2c0], R6 ;  /* 0x0002c00601007387 */ /* 0x000fe20000100a00 */
[----:B------:R-:W-:Y:S02]  /*ce70*/  IMAD.MOV.U32 R36, RZ, RZ, R20 ;  /* 0x000000ffff247224 */ /* 0x000fe400078e0014 */
[----:B------:R-:W-:Y:S01]  /*ce80*/  IMAD.MOV.U32 R37, RZ, RZ, R18 ;  /* 0x000000ffff257224 */ /* 0x000fe200078e0012 */
[----:B------:R-:W-:Y:S01]  /*ce90*/  STL.64 [R1+0x2c8], R22 ;  /* 0x0002c81601007387 */ /* 0x000fe20000100a00 */
[----:B----4-:R-:W-:-:S02]  /*cea0*/  IMAD.MOV.U32 R18, RZ, RZ, R0 ;  /* 0x000000ffff127224 */ /* 0x010fc400078e0000 */
[----:B---3--:R-:W-:Y:S01]  /*ceb0*/  IMAD.MOV.U32 R42, RZ, RZ, R5 ;  /* 0x000000ffff2a7224 */ /* 0x008fe200078e0005 */
[----:B------:R-:W-:Y:S01]  /*cec0*/  STL.64 [R1+0x2e8], R24 ;  /* 0x0002e81801007387 */ /* 0x000fe20000100a00 */
[----:B------:R-:W-:Y:S02]  /*ced0*/  IMAD.MOV.U32 R43, RZ, RZ, R3 ;  /* 0x000000ffff2b7224 */ /* 0x000fe400078e0003 */
[----:B------:R-:W-:Y:S01]  /*cee0*/  IMAD.MOV.U32 R20, RZ, RZ, R10 ;  /* 0x000000ffff147224 */ /* 0x000fe200078e000a */
[----:B------:R-:W-:Y:S01]  /*cef0*/  STL.64 [R1+0x2f0], R8 ;  /* 0x0002f00801007387 */ /* 0x000fe20000100a00 */
[----:B------:R-:W-:-:S03]  /*cf00*/  IMAD.MOV.U32 R21, RZ, RZ, R4 ;  /* 0x000000ffff157224 */ /* 0x000fc600078e0004 */
[----:B------:R-:W-:Y:S04]  /*cf10*/  STL.64 [R1+0x2f8], R30 ;  /* 0x0002f81e01007387 */ /* 0x000fe80000100a00 */
[----:B------:R-:W3:Y:S04]  /*cf20*/  LDL R29, [R1+0x5a0] ;  /* 0x0005a000011d7983 */ /* 0x000ee80000100800 */
[----:B------:R-:W4:Y:S04]  /*cf30*/  LDL R17, [R1+0x59c] ;  /* 0x00059c0001117983 */ /* 0x000f280000100800 */
[----:B------:R-:W3:Y:S04]  /*cf40*/  LDL R27, [R1+0x598] ;  /* 0x00059800011b7983 */ /* 0x000ee80000100800 */
[----:B------:R-:W3:Y:S04]  /*cf50*/  LDL R0, [R1+0x594] ;  /* 0x0005940001007983 */ /* 0x000ee80000100800 */
[----:B------:R-:W-:Y:S04]  /*cf60*/  STL.64 [R1+0x300], R36 ;  /* 0x0003002401007387 */ /* 0x000fe80000100a00 */
[----:B------:R-:W-:Y:S04]  /*cf70*/  STL.64 [R1+0x308], R18 ;  /* 0x0003081201007387 */ /* 0x000fe80000100a00 */
[----:B------:R-:W-:Y:S01]  /*cf80*/  STL.64 [R1+0x328], R42 ;  /* 0x0003282a01007387 */ /* 0x000fe20000100a00 */
[----:B------:R-:W-:-:S03]  /*cf90*/  IMAD.MOV.U32 R49, RZ, RZ, R48 ;  /* 0x000000ffff317224 */ /* 0x000fc600078e0030 */
[----:B------:R-:W-:Y:S01]  /*cfa0*/  STL.64 [R1+0x330], R20 ;  /* 0x0003301401007387 */ /* 0x000fe20000100a00 */
[----:B------:R-:W-:-:S03]  /*cfb0*/  IMAD.MOV.U32 R48, RZ, RZ, R11 ;  /* 0x000000ffff307224 */ /* 0x000fc600078e000b */
[----:B------:R-:W4:Y:S04]  /*cfc0*/  LDL.LU R38, [R1+0x8] ;  /* 0x0000080001267983 */ /* 0x000f280000300800 */
[----:B------:R-:W4:Y:S04]  /*cfd0*/  LDL.LU R12, [R1+0xc] ;  /* 0x00000c00010c7983 */ /* 0x000f280000300800 */
[----:B------:R-:W4:Y:S04]  /*cfe0*/  LDL.LU R10, [R1+0x10] ;  /* 0x00001000010a7983 */ /* 0x000f280000300800 */
[----:B------:R-:W4:Y:S04]  /*cff0*/  LDL R13, [R1+0x590] ;  /* 0x00059000010d7983 */ /* 0x000f280000100800 */
[----:B------:R-:W4:Y:S04]  /*d000*/  @P5 LDG.E.U16 R35, desc[UR24][R20.64] ;  /* 0x0000001814235981 */ /* 0x000f28000c1e1500 */
[----:B------:R0:W4:Y:S04]  /*d010*/  @P5 LDG.E.U16 R33, desc[UR24][R42.64] ;  /* 0x000000182a215981 */ /* 0x000128000c1e1500 */
[----:B------:R-:W4:Y:S04]  /*d020*/  @P6 LDG.E.U16 R52, desc[UR24][R48.64] ;  /* 0x0000001830346981 */ /* 0x000f28000c1e1500 */
[----:B--2---:R1:W-:Y:S04]  /*d030*/  @P6 STL [R1+0x350], R32 ;  /* 0x0003502001006387 */ /* 0x0043e80000100800 */
[----:B------:R-:W2:Y:S04]  /*d040*/  LDL R28, [R1+0x588] ;  /* 0x00058800011c7983 */ /* 0x000ea80000100800 */
[----:B------:R-:W2:Y:S04]  /*d050*/  LDL R34, [R1+0x584] ;  /* 0x0005840001227983 */ /* 0x000ea80000100800 */
[----:B-1----:R-:W2:Y:S04]  /*d060*/  LDL R32, [R1+0x58c] ;  /* 0x00058c0001207983 */ /* 0x002ea80000100800 */
[----:B------:R-:W-:Y:S04]  /*d070*/  STL [R1+0x770], R50 ;  /* 0x0007703201007387 */ /* 0x000fe80000100800 */
[----:B------:R-:W-:Y:S04]  /*d080*/  STL [R1+0x76c], R51 ;  /* 0x00076c3301007387 */ /* 0x000fe80000100800 */
[----:B------:R-:W-:Y:S04]  /*d090*/  STL [R1+0x778], R48 ;  /* 0x0007783001007387 */ /* 0x000fe80000100800 */
[----:B------:R-:W-:Y:S04]  /*d0a0*/  STL [R1+0x774], R49 ;  /* 0x0007743101007387 */ /* 0x000fe80000100800 */
[----:B------:R-:W2:Y:S01]  /*d0b0*/  LDL.LU.64 R20, [R1+0xa48] ;  /* 0x000a480001147983 */ /* 0x000ea20000300a00 */
[----:B0-----:R-:W-:-:S03]  /*d0c0*/  IMAD.MOV.U32 R43, RZ, RZ, R26 ;  /* 0x000000ffff2b7224 */ /* 0x001fc600078e001a */
[----:B------:R-:W2:Y:S04]  /*d0d0*/  LDL R5, [R1+0x580] ;  /* 0x0005800001057983 */ /* 0x000ea80000100800 */
[----:B------:R-:W2:Y:S04]  /*d0e0*/  LDL R16, [R1+0x57c] ;  /* 0x00057c0001107983 */ /* 0x000ea80000100800 */
[----:B---3--:R-:W3:Y:S01]  /*d0f0*/  @P4 LDG.E.U16 R0, desc[UR24][R18.64] ;  /* 0x0000001812004981 */ /* 0x008ee2000c1e1500 */
[----:B----4-:R-:W-:-:S05]  /*d100*/  IMAD.MOV.U32 R42, RZ, RZ, R10 ;  /* 0x000000ffff2a7224 */ /* 0x010fca00078e000a */
[----:B------:R-:W4:Y:S01]  /*d110*/  @P3 LDG.E.U16 R29, desc[UR24][R42.64] ;  /* 0x000000182a1d3981 */ /* 0x000f22000c1e1500 */
[----:B--2---:R-:W-:Y:S02]  /*d120*/  IMAD.MOV.U32 R39, RZ, RZ, R20 ;  /* 0x000000ffff277224 */ /* 0x004fe400078e0014 */
[----:B------:R-:W-:Y:S01]  /*d130*/  IMAD.MOV.U32 R20, RZ, RZ, R12 ;  /* 0x000000ffff147224 */ /* 0x000fe200078e000c */
[----:B------:R0:W-:Y:S04]  /*d140*/  @P5 STL [R1+0x5a8], R35 ;  /* 0x0005a82301005387 */ /* 0x0001e80000100800 */
[----:B------:R-:W2:Y:S04]  /*d150*/  @P3 LDG.E.U16 R17, desc[UR24][R20.64] ;  /* 0x0000001814113981 */ /* 0x000ea8000c1e1500 */
[----:B------:R-:W3:Y:S04]  /*d160*/  @P4 LDG.E.U16 R27, desc[UR24][R38.64] ;  /* 0x00000018261b4981 */ /* 0x000ee8000c1e1500 */
[----:B0-----:R-:W3:Y:S04]  /*d170*/  LDL R35, [R1+0x578] ;  /* 0x0005780001237983 */ /* 0x001ee80000100800 */
[----:B------:R0:W-:Y:S04]  /*d180*/  @P5 STL [R1+0x5a4], R33 ;  /* 0x0005a42101005387 */ /* 0x0001e80000100800 */
[----:B0-----:R-:W3:Y:S04]  /*d190*/  LDL R33, [R1+0x574] ;  /* 0x0005740001217983 */ /* 0x001ee80000100800 */
[----:B------:R0:W-:Y:S04]  /*d1a0*/  STL.64 [R1+0x320], R42 ;  /* 0x0003202a01007387 */ /* 0x0001e80000100a00 */
[----:B0-----:R-:W3:Y:S04]  /*d1b0*/  LDL.LU.64 R42, [R1+0xa40] ;  /* 0x000a4000012a7983 */ /* 0x001ee80000300a00 */
[----:B------:R0:W-:Y:S04]  /*d1c0*/  STL.64 [R1+0x310], R38 ;  /* 0x0003102601007387 */ /* 0x0001e80000100a00 */
[----:B------:R1:W-:Y:S04]  /*d1d0*/  STL.64 [R1+0x318], R20 ;  /* 0x0003181401007387 */ /* 0x0003e80000100a00 */
[----:B--2---:R-:W-:Y:S04]  /*d1e0*/  @P3 STL [R1+0x59c], R17 ;  /* 0x00059c1101003387 */ /* 0x004fe80000100800 */
[----:B----4-:R-:W-:Y:S04]  /*d1f0*/  @P3 STL [R1+0x5a0], R29 ;  /* 0x0005a01d01003387 */ /* 0x010fe80000100800 */
[----:B0-----:R-:W2:Y:S04]  /*d200*/  LDL.LU.64 R38, [R1+0xa38] ;  /* 0x000a380001267983 */ /* 0x001ea80000300a00 */
[----:B------:R-:W4:Y:S04]  /*d210*/  LDL.LU R19, [R1+0x50] ;  /* 0x0000500001137983 */ /* 0x000f280000300800 */
[----:B------:R-:W4:Y:S04]  /*d220*/  LDL.LU R18, [R1+0x98] ;  /* 0x0000980001127983 */ /* 0x000f280000300800 */
[----:B-1----:R-:W2:Y:S04]  /*d230*/  LDL.LU R21, [R1+0x54] ;  /* 0x0000540001157983 */ /* 0x002ea80000300800 */
[----:B------:R-:W2:Y:S04]  /*d240*/  LDL.LU R20, [R1+0x9c] ;  /* 0x00009c0001147983 */ /* 0x000ea80000300800 */
[----:B------:R-:W3:Y:S04]  /*d250*/  LDL.LU R12, [R1+0x58] ;  /* 0x00005800010c7983 */ /* 0x000ee80000300800 */
[----:B------:R-:W4:Y:S01]  /*d260*/  LDL.LU R10, [R1+0xa0] ;  /* 0x0000a000010a7983 */ /* 0x000f220000300800 */
[----:B------:R-:W-:-:S02]  /*d270*/  ISETP.GT.AND P6, PT, R2, 0x4, PT ;  /* 0x000000040200780c */ /* 0x000fc40003fc4270 */
[C---:B------:R-:W-:Y:S02]  /*d280*/  ISETP.GT.AND P5, PT, R2.reuse, 0x5, PT ;  /* 0x000000050200780c */ /* 0x040fe40003fa4270 */
[----:B------:R-:W-:-:S09]  /*d290*/  ISETP.GT.AND P3, PT, R2, 0x6, PT ;  /* 0x000000060200780c */ /* 0x000fd20003f64270 */
[----:B------:R-:W4:Y:S04]  /*d2a0*/  @P6 LDG.E.U16 R13, desc[UR24][R36.64] ;  /* 0x00000018240d6981 */ /* 0x000f28000c1e1500 */
[----:B------:R-:W4:Y:S04]  /*d2b0*/  @P6 LDG.E.U16 R32, desc[UR24][R30.64] ;  /* 0x000000181e206981 */ /* 0x000f28000c1e1500 */
[----:B------:R-:W4:Y:S04]  /*d2c0*/  @P5 LDG.E.U16 R28, desc[UR24][R8.64] ;  /* 0x00000018081c5981 */ /* 0x000f28000c1e1500 */
[----:B------:R3:W4:Y:S04]  /*d2d0*/  @P5 LDG.E.U16 R34, desc[UR24][R24.64] ;  /* 0x0000001818225981 */ /* 0x000728000c1e1500 */
[----:B--2---:R-:W2:Y:S01]  /*d2e0*/  @P3 LDG.E.U16 R16, desc[UR24][R20.64] ;  /* 0x0000001814103981 */ /* 0x004ea2000c1e1500 */
[----:B---3--:R-:W-:-:S02]  /*d2f0*/  IMAD.MOV.U32 R25, RZ, RZ, R12 ;  /* 0x000000ffff197224 */ /* 0x008fc400078e000c */
[----:B----4-:R-:W-:-:S05]  /*d300*/  IMAD.MOV.U32 R24, RZ, RZ, R10 ;  /* 0x000000ffff187224 */ /* 0x010fca00078e000a */
[----:B------:R-:W3:Y:S04]  /*d310*/  @P3 LDG.E.U16 R5, desc[UR24][R24.64] ;  /* 0x0000001818053981 */ /* 0x000ee8000c1e1500 */
[----:B------:R0:W-:Y:S04]  /*d320*/  @P4 STL [R1+0x598], R27 ;  /* 0x0005981b01004387 */ /* 0x0001e80000100800 */
[----:B0-----:R-:W4:Y:S04]  /*d330*/  LDL R27, [R1+0x570] ;  /* 0x00057000011b7983 */ /* 0x001f280000100800 */
[----:B------:R0:W-:Y:S01]  /*d340*/  @P4 STL [R1+0x594], R0 ;  /* 0x0005940001004387 */ /* 0x0001e20000100800 */
[----:B------:R-:W-:-:S03]  /*d350*/  ISETP.GT.AND P4, PT, R2, 0x7, PT ;  /* 0x000000070200780c */ /* 0x000fc60003f84270 */
[----:B0-----:R-:W4:Y:S04]  /*d360*/  LDL R0, [R1+0x56c] ;  /* 0x00056c0001007983 */ /* 0x001f280000100800 */
[----:B------:R-:W4:Y:S04]  /*d370*/  LDL.LU.64 R36, [R1+0xa30] ;  /* 0x000a300001247983 */ /* 0x000f280000300a00 */
[----:B------:R-:W4:Y:S04]  /*d380*/  LDL.LU.64 R30, [R1+0xa28] ;  /* 0x000a2800011e7983 */ /* 0x000f280000300a00 */
[----:B------:R0:W-:Y:S04]  /*d390*/  @P6 STL [R1+0x590], R13 ;  /* 0x0005900d01006387 */ /* 0x0001e80000100800 */
[----:B------:R-:W4:Y:S04]  /*d3a0*/  @P4 LDG.E.U16 R33, desc[UR24][R22.64] ;  /* 0x0000001816214981 */ /* 0x000f28000c1e1500 */
[----:B------:R-:W4:Y:S04]  /*d3b0*/  @P4 LDG.E.U16 R35, desc[UR24][R18.64] ;  /* 0x0000001812234981 */ /* 0x000f28000c1e1500 */
[----:B0-----:R-:W4:Y:S04]  /*d3c0*/  LDL R13, [R1+0x568] ;  /* 0x00056800010d7983 */ /* 0x001f280000100800 */
[----:B------:R0:W-:Y:S04]  /*d3d0*/  @P6 STL [R1+0x58c], R32 ;  /* 0x00058c2001006387 */ /* 0x0001e80000100800 */
[----:B0-----:R-:W4:Y:S04]  /*d3e0*/  LDL R32, [R1+0x564] ;  /* 0x0005640001207983 */ /* 0x001f280000100800 */
[----:B------:R-:W4:Y:S04]  /*d3f0*/  LDL.LU.64 R8, [R1+0xa20] ;  /* 0x000a200001087983 */ /* 0x000f280000300a00 */
[----:B------:R-:W4:Y:S04]  /*d400*/  LDL R29, [R1+0x560] ;  /* 0x00056000011d7983 */ /* 0x000f280000100800 */
[----:B------:R-:W4:Y:S04]  /*d410*/  LDL R17, [R1+0x55c] ;  /* 0x00055c0001117983 */ /* 0x000f280000100800 */
[----:B------:R0:W-:Y:S04]  /*d420*/  @P5 STL [R1+0x588], R28 ;  /* 0x0005881c01005387 */ /* 0x0001e80000100800 */
[----:B0-----:R-:W4:Y:S04]  /*d430*/  LDL R28, [R1+0x558] ;  /* 0x00055800011c7983 */ /* 0x001f280000100800 */
[----:B------:R0:W-:Y:S04]  /*d440*/  @P5 STL [R1+0x584], R34 ;  /* 0x0005842201005387 */ /* 0x0001e80000100800 */
[----:B0-----:R-:W4:Y:S04]  /*d450*/  LDL R34, [R1+0x554] ;  /* 0x0005540001227983 */ /* 0x001f280000100800 */
[----:B------:R0:W-:Y:S04]  /*d460*/  STL.64 [R1+0x2e0], R24 ;  /* 0x0002e01801007387 */ /* 0x0001e80000100a00 */
[----:B0-----:R-:W4:Y:S04]  /*d470*/  LDL.LU.64 R24, [R1+0xa18] ;  /* 0x000a180001187983 */ /* 0x001f280000300a00 */
[----:B------:R0:W-:Y:S04]  /*d480*/  STL.64 [R1+0x2d0], R18 ;  /* 0x0002d01201007387 */ /* 0x0001e80000100a00 */
[----:B------:R1:W-:Y:S04]  /*d490*/  STL.64 [R1+0x2d8], R20 ;  /* 0x0002d81401007387 */ /* 0x0003e80000100a00 */
[----:B--2---:R-:W-:Y:S04]  /*d4a0*/  @P3 STL [R1+0x57c], R16 ;  /* 0x00057c1001003387 */ /* 0x004fe80000100800 */
[----:B---3--:R-:W-:Y:S04]  /*d4b0*/  @P3 STL [R1+0x580], R5 ;  /* 0x0005800501003387 */ /* 0x008fe80000100800 */
[----:B------:R-:W2:Y:S04]  /*d4c0*/  LDL.LU.64 R22, [R1+0xa10] ;  /* 0x000a100001167983 */ /* 0x000ea80000300a00 */
[----:B0-----:R-:W3:Y:S04]  /*d4d0*/  LDL.LU R19, [R1+0xe0] ;  /* 0x0000e00001137983 */ /* 0x001ee80000300800 */
[----:B------:R-:W3:Y:S04]  /*d4e0*/  LDL.LU R18, [R1+0x150] ;  /* 0x0001500001127983 */ /* 0x000ee80000300800 */
[----:B-1----:R-:W2:Y:S04]  /*d4f0*/  LDL.LU R21, [R1+0xe4] ;  /* 0x0000e40001157983 */ /* 0x002ea80000300800 */
[----:B------:R-:W2:Y:S04]  /*d500*/  LDL.LU R20, [R1+0x154] ;  /* 0x0001540001147983 */ /* 0x000ea80000300800 */
[----:B------:R-:W3:Y:S04]  /*d510*/  LDL.LU R12, [R1+0x110] ;  /* 0x00011000010c7983 */ /* 0x000ee80000300800 */
[----:B------:R-:W3:Y:S01]  /*d520*/  LDL.LU R10, [R1+0x158] ;  /* 0x00015800010a7983 */ /* 0x000ee20000300800 */
[----:B------:R-:W-:-:S02]  /*d530*/  ISETP.GT.AND P6, PT, R2, 0x8, PT ;  /* 0x000000080200780c */ /* 0x000fc40003fc4270 */
[C---:B------:R-:W-:Y:S02]  /*d540*/  ISETP.GT.AND P5, PT, R2.reuse, 0x9, PT ;  /* 0x000000090200780c */ /* 0x040fe40003fa4270 */
[----:B------:R-:W-:-:S09]  /*d550*/  ISETP.GT.AND P3, PT, R2, 0xa, PT ;  /* 0x0000000a0200780c */ /* 0x000fd20003f64270 */
[----:B----4-:R-:W4:Y:S04]  /*d560*/  @P6 LDG.E.U16 R0, desc[UR24][R14.64] ;  /* 0x000000180e006981 */ /* 0x010f28000c1e1500 */
[----:B------:R-:W4:Y:S04]  /*d570*/  @P6 LDG.E.U16 R27, desc[UR24][R6.64] ;  /* 0x00000018061b6981 */ /* 0x000f28000c1e1500 */
[----:B------:R-:W4:Y:S04]  /*d580*/  @P5 LDG.E.U16 R13, desc[UR24][R40.64] ;  /* 0x00000018280d5981 */ /* 0x000f28000c1e1500 */
[----:B------:R3:W4:Y:S04]  /*d590*/  @P5 LDG.E.U16 R32, desc[UR24][R46.64] ;  /* 0x000000182e205981 */ /* 0x000728000c1e1500 */
[----:B--2---:R-:W2:Y:S01]  /*d5a0*/  @P3 LDG.E.U16 R17, desc[UR24][R20.64] ;  /* 0x0000001814113981 */ /* 0x004ea2000c1e1500 */
[----:B---3--:R-:W-:-:S02]  /*d5b0*/  IMAD.MOV.U32 R47, RZ, RZ, R12 ;  /* 0x000000ffff2f7224 */ /* 0x008fc400078e000c */
[----:B------:R-:W-:-:S05]  /*d5c0*/  IMAD.MOV.U32 R46, RZ, RZ, R10 ;  /* 0x000000ffff2e7224 */ /* 0x000fca00078e000a */
[----:B------:R-:W3:Y:S04]  /*d5d0*/  @P3 LDG.E.U16 R29, desc[UR24][R46.64] ;  /* 0x000000182e1d3981 */ /* 0x000ee8000c1e1500 */
[----:B------:R0:W-:Y:S04]  /*d5e0*/  @P4 STL [R1+0x578], R35 ;  /* 0x0005782301004387 */ /* 0x0001e80000100800 */
[----:B0-----:R-:W3:Y:S04]  /*d5f0*/  LDL R35, [R1+0x550] ;  /* 0x0005500001237983 */ /* 0x001ee80000100800 */
[----:B------:R0:W-:Y:S01]  /*d600*/  @P4 STL [R1+0x574], R33 ;  /* 0x0005742101004387 */ /* 0x0001e20000100800 */
[----:B------:R-:W-:-:S03]  /*d610*/  ISETP.GT.AND P4, PT, R2, 0xb, PT ;  /* 0x0000000b0200780c */ /* 0x000fc60003f84270 */
[----:B0-----:R-:W3:Y:S04]  /*d620*/  LDL R33, [R1+0x54c] ;  /* 0x00054c0001217983 */ /* 0x001ee80000100800 */
[----:B------:R-:W3:Y:S04]  /*d630*/  LDL.LU.64 R6, [R1+0xa08] ;  /* 0x000a080001067983 */ /* 0x000ee80000300a00 */
[----:B------:R-:W3:Y:S04]  /*d640*/  LDL.LU.64 R14, [R1+0xa00] ;  /* 0x000a0000010e7983 */ /* 0x000ee80000300a00 */
[----:B------:R-:W3:Y:S04]  /*d650*/  LDL R16, [R1+0x548] ;  /* 0x0005480001107983 */ /* 0x000ee80000100800 */
[----:B----4-:R0:W-:Y:S04]  /*d660*/  @P6 STL [R1+0x56c], R0 ;  /* 0x00056c0001006387 */ /* 0x0101e80000100800 */
[----:B------:R-:W4:Y:S04]  /*d670*/  @P4 LDG.E.U16 R34, desc[UR24][R44.64] ;  /* 0x000000182c224981 */ /* 0x000f28000c1e1500 */
[----:B------:R-:W4:Y:S04]  /*d680*/  @P4 LDG.E.U16 R28, desc[UR24][R18.64] ;  /* 0x00000018121c4981 */ /* 0x000f28000c1e1500 */
[----:B0-----:R-:W4:Y:S04]  /*d690*/  LDL R0, [R1+0x544] ;  /* 0x0005440001007983 */ /* 0x001f280000100800 */
[----:B------:R0:W-:Y:S04]  /*d6a0*/  @P6 STL [R1+0x570], R27 ;  /* 0x0005701b01006387 */ /* 0x0001e80000100800 */
[----:B------:R-:W4:Y:S04]  /*d6b0*/  LDL.LU.64 R40, [R1+0x9f8] ;  /* 0x0009f80001287983 */ /* 0x000f280000300a00 */
[----:B------:R-:W4:Y:S04]  /*d6c0*/  LDL R5, [R1+0x540] ;  /* 0x0005400001057983 */ /* 0x000f280000100800 */
[----:B0-----:R-:W4:Y:S04]  /*d6d0*/  LDL R27, [R1+0x53c] ;  /* 0x00053c00011b7983 */ /* 0x001f280000100800 */
        /* <DEDUP_REMOVED lines=9> */
[----:B---3--:R2:W-:Y:S04]  /*d770*/  @P3 STL [R1+0x560], R29 ;  /* 0x0005601d01003387 */ /* 0x0085e80000100800 */
[----:B------:R-:W3:Y:S04]  /*d780*/  LDL.LU.64 R44, [R1+0x9e8] ;  /* 0x0009e800012c7983 */ /* 0x000ee80000300a00 */
[----:B0-----:R-:W3:Y:S04]  /*d790*/  LDL.LU R19, [R1+0x198] ;  /* 0x0001980001137983 */ /* 0x001ee80000300800 */
[----:B------:R-:W3:Y:S04]  /*d7a0*/  LDL.LU R18, [R1+0x1e0] ;  /* 0x0001e00001127983 */ /* 0x000ee80000300800 */
[----:B-1----:R-:W3:Y:S04]  /*d7b0*/  LDL.LU R21, [R1+0x19c] ;  /* 0x00019c0001157983 */ /* 0x002ee80000300800 */
[----:B------:R-:W3:Y:S04]  /*d7c0*/  LDL.LU R20, [R1+0x1e4] ;  /* 0x0001e40001147983 */ /* 0x000ee80000300800 */
[----:B------:R-:W3:Y:S04]  /*d7d0*/  LDL.LU R12, [R1+0x1a0] ;  /* 0x0001a000010c7983 */ /* 0x000ee80000300800 */
[----:B------:R-:W3:Y:S01]  /*d7e0*/  LDL.LU R10, [R1+0x210] ;  /* 0x00021000010a7983 */ /* 0x000ee20000300800 */
[----:B------:R-:W-:-:S02]  /*d7f0*/  ISETP.GT.AND P6, PT, R2, 0xc, PT ;  /* 0x0000000c0200780c */ /* 0x000fc40003fc4270 */
[C---:B------:R-:W-:Y:S01]  /*d800*/  ISETP.GT.AND P5, PT, R2.reuse, 0xd, PT ;  /* 0x0000000d0200780c */ /* 0x040fe20003fa4270 */
[----:B--2---:R-:W2:Y:S01]  /*d810*/  LDL R29, [R1+0x530] ;  /* 0x00053000011d7983 */ /* 0x004ea20000100800 */
[----:B------:R-:W-:-:S09]  /*d820*/  ISETP.GT.AND P3, PT, R2, 0xe, PT ;  /* 0x0000000e0200780c */ /* 0x000fd20003f64270 */
[----:B------:R-:W2:Y:S04]  /*d830*/  @P6 LDG.E.U16 R35, desc[UR24][R42.64] ;  /* 0x000000182a236981 */ /* 0x000ea8000c1e1500 */
[----:B------:R-:W2:Y:S04]  /*d840*/  @P6 LDG.E.U16 R33, desc[UR24][R38.64] ;  /* 0x0000001826216981 */ /* 0x000ea8000c1e1500 */
[----:B----4-:R0:W-:Y:S04]  /*d850*/  @P4 STL [R1+0x554], R34 ;  /* 0x0005542201004387 */ /* 0x0101e80000100800 */
[----:B------:R-:W4:Y:S04]  /*d860*/  @P5 LDG.E.U16 R16, desc[UR24][R36.64] ;  /* 0x0000001824105981 */ /* 0x000f28000c1e1500 */
[----:B------:R1:W4:Y:S04]  /*d870*/  @P5 LDG.E.U16 R0, desc[UR24][R30.64] ;  /* 0x000000181e005981 */ /* 0x000328000c1e1500 */
[----:B0-----:R-:W4:Y:S04]  /*d880*/  LDL R34, [R1+0x52c] ;  /* 0x00052c0001227983 */ /* 0x001f280000100800 */
[----:B------:R-:W-:Y:S01]  /*d890*/  @P4 STL [R1+0x558], R28 ;  /* 0x0005581c01004387 */ /* 0x000fe20000100800 */
[----:B------:R-:W-:-:S03]  /*d8a0*/  ISETP.GT.AND P4, PT, R2, 0xf, PT ;  /* 0x0000000f0200780c */ /* 0x000fc60003f84270 */
[----:B------:R-:W4:Y:S04]  /*d8b0*/  LDL.LU.64 R42, [R1+0x9e0] ;  /* 0x0009e000012a7983 */ /* 0x000f280000300a00 */
[----:B------:R-:W4:Y:S06]  /*d8c0*/  LDL.LU.64 R38, [R1+0x9d8] ;  /* 0x0009d80001267983 */ /* 0x000f2c0000300a00 */
[----:B------:R-:W4:Y:S04]  /*d8d0*/  @P4 LDG.E.U16 R32, desc[UR24][R8.64] ;  /* 0x0000001808204981 */ /* 0x000f28000c1e1500 */
[----:B---3--:R-:W3:Y:S04]  /*d8e0*/  @P4 LDG.E.U16 R13, desc[UR24][R18.64] ;  /* 0x00000018120d4981 */ /* 0x008ee8000c1e1500 */
[----:B------:R-:W3:Y:S01]  /*d8f0*/  @P3 LDG.E.U16 R27, desc[UR24][R20.64] ;  /* 0x00000018141b3981 */ /* 0x000ee2000c1e1500 */
[----:B-1----:R-:W-:-:S02]  /*d900*/  IMAD.MOV.U32 R31, RZ, RZ, R12 ;  /* 0x000000ffff1f7224 */ /* 0x002fc400078e000c */
[----:B------:R-:W-:-:S05]  /*d910*/  IMAD.MOV.U32 R30, RZ, RZ, R10 ;  /* 0x000000ffff1e7224 */ /* 0x000fca00078e000a */
[----:B------:R-:W3:Y:S04]  /*d920*/  @P3 LDG.E.U16 R5, desc[UR24][R30.64] ;  /* 0x000000181e053981 */ /* 0x000ee8000c1e1500 */
[----:B--2---:R0:W-:Y:S04]  /*d930*/  @P6 STL [R1+0x550], R35 ;  /* 0x0005502301006387 */ /* 0x0041e80000100800 */
[----:B0-----:R-:W2:Y:S04]  /*d940*/  LDL R35, [R1+0x528] ;  /* 0x0005280001237983 */ /* 0x001ea80000100800 */
[----:B------:R0:W-:Y:S04]  /*d950*/  @P6 STL [R1+0x54c], R33 ;  /* 0x00054c2101006387 */ /* 0x0001e80000100800 */
[----:B0-----:R-:W2:Y:S04]  /*d960*/  LDL R33, [R1+0x524] ;  /* 0x0005240001217983 */ /* 0x001ea80000100800 */
[----:B------:R-:W2:Y:S04]  /*d970*/  LDL.LU.64 R36, [R1+0x9d0] ;  /* 0x0009d00001247983 */ /* 0x000ea80000300a00 */
[----:B------:R-:W2:Y:S04]  /*d980*/  LDL R17, [R1+0x520] ;  /* 0x0005200001117983 */ /* 0x000ea80000100800 */
[----:B------:R-:W2:Y:S04]  /*d990*/  LDL R28, [R1+0x51c] ;  /* 0x00051c00011c7983 */ /* 0x000ea80000100800 */
[----:B----4-:R0:W-:Y:S04]  /*d9a0*/  @P5 STL [R1+0x548], R16 ;  /* 0x0005481001005387 */ /* 0x0101e80000100800 */
[----:B0-----:R-:W4:Y:S04]  /*d9b0*/  LDL R16, [R1+0x518] ;  /* 0x0005180001107983 */ /* 0x001f280000100800 */
[----:B------:R0:W-:Y:S04]  /*d9c0*/  @P5 STL [R1+0x544], R0 ;  /* 0x0005440001005387 */ /* 0x0001e80000100800 */
[----:B0-----:R-:W4:Y:S04]  /*d9d0*/  LDL R0, [R1+0x514] ;  /* 0x0005140001007983 */ /* 0x001f280000100800 */
[----:B------:R0:W-:Y:S04]  /*d9e0*/  STL.64 [R1+0x260], R30 ;  /* 0x0002601e01007387 */ /* 0x0001e80000100a00 */
[----:B0-----:R-:W4:Y:S04]  /*d9f0*/  LDL.LU.64 R30, [R1+0x9c8] ;  /* 0x0009c800011e7983 */ /* 0x001f280000300a00 */
[----:B------:R-:W-:Y:S04]  /*da00*/  STL.64 [R1+0x250], R18 ;  /* 0x0002501201007387 */ /* 0x000fe80000100a00 */
[----:B------:R-:W-:Y:S04]  /*da10*/  STL.64 [R1+0x258], R20 ;  /* 0x0002581401007387 */ /* 0x000fe80000100a00 */
[----:B---3--:R-:W-:Y:S04]  /*da20*/  @P3 STL [R1+0x53c], R27 ;  /* 0x00053c1b01003387 */ /* 0x008fe80000100800 */
[----:B------:R-:W-:Y:S04]  /*da30*/  @P3 STL [R1+0x540], R5 ;  /* 0x0005400501003387 */ /* 0x000fe80000100800 */
[----:B------:R0:W-:Y:S04]  /*da40*/  @P4 STL [R1+0x538], R13 ;  /* 0x0005380d01004387 */ /* 0x0001e80000100800 */
[----:B0-----:R-:W3:Y:S04]  /*da50*/  LDL.LU R13, [R1+0x214] ;  /* 0x00021400010d7983 */ /* 0x001ee80000300800 */
[----:B------:R-:W3:Y:S04]  /*da60*/  LDL.LU R12, [R1+0x3a0] ;  /* 0x0003a000010c7983 */ /* 0x000ee80000300800 */
[----:B------:R-:W3:Y:S04]  /*da70*/  LDL.LU R10, [R1+0x218] ;  /* 0x00021800010a7983 */ /* 0x000ee80000300800 */
[----:B------:R-:W4:Y:S04]  /*da80*/  LDL.LU R9, [R1+0x3a4] ;  /* 0x0003a40001097983 */ /* 0x000f280000300800 */
[----:B------:R-:W4:Y:S04]  /*da90*/  LDL.LU R8, [R1+0x220] ;  /* 0x0002200001087983 */ /* 0x000f280000300800 */
[----:B------:R-:W4:Y:S01]  /*daa0*/  LDL.LU R5, [R1+0x3a8] ;  /* 0x0003a80001057983 */ /* 0x000f220000300800 */
[----:B------:R-:W-:-:S02]  /*dab0*/  ISETP.GT.AND P6, PT, R2, 0x10, PT ;  /* 0x000000100200780c */ /* 0x000fc40003fc4270 */
[C---:B------:R-:W-:Y:S01]  /*dac0*/  ISETP.GT.AND P5, PT, R2.reuse, 0x11, PT ;  /* 0x000000110200780c */ /* 0x040fe20003fa4270 */
[----:B------:R-:W4:Y:S01]  /*dad0*/  LDL R27, [R1+0x510] ;  /* 0x00051000011b7983 */ /* 0x000f220000100800 */
[----:B------:R-:W-:-:S09]  /*dae0*/  ISETP.GT.AND P3, PT, R2, 0x12, PT ;  /* 0x000000120200780c */ /* 0x000fd20003f64270 */
[----:B------:R-:W4:Y:S04]  /*daf0*/  @P6 LDG.E.U16 R34, desc[UR24][R22.64] ;  /* 0x0000001816226981 */ /* 0x000f28000c1e1500 */
[----:B------:R-:W4:Y:S04]  /*db00*/  @P6 LDG.E.U16 R29, desc[UR24][R24.64] ;  /* 0x00000018181d6981 */ /* 0x000f28000c1e1500 */
[----:B--2---:R-:W2:Y:S04]  /*db10*/  @P5 LDG.E.U16 R33, desc[UR24][R14.64] ;  /* 0x000000180e215981 */ /* 0x004ea8000c1e1500 */
[----:B------:R-:W2:Y:S04]  /*db20*/  @P5 LDG.E.U16 R35, desc[UR24][R6.64] ;  /* 0x0000001806235981 */ /* 0x000ea8000c1e1500 */
[----:B------:R0:W-:Y:S04]  /*db30*/  @P4 STL [R1+0x534], R32 ;  /* 0x0005342001004387 */ /* 0x0001e80000100800 */
[----:B0-----:R-:W2:Y:S01]  /*db40*/  LDL R32, [R1+0x50c] ;  /* 0x00050c0001207983 */ /* 0x001ea20000100800 */
[----:B---3--:R-:W-:-:S03]  /*db50*/  IMAD.MOV.U32 R21, RZ, RZ, R10 ;  /* 0x000000ffff157224 */ /* 0x008fc600078e000a */
[----:B------:R-:W3:Y:S01]  /*db60*/  LDL.LU.64 R24, [R1+0x9c0] ;  /* 0x0009c00001187983 */ /* 0x000ee20000300a00 */
[----:B----4-:R-:W-:-:S03]  /*db70*/  IMAD.MOV.U32 R20, RZ, RZ, R9 ;  /* 0x000000ffff147224 */ /* 0x010fc600078e0009 */
[----:B------:R-:W4:Y:S01]  /*db80*/  LDL.LU.64 R22, [R1+0x9b8] ;  /* 0x0009b80001167983 */ /* 0x000f220000300a00 */
[----:B------:R-:W-:-:S03]  /*db90*/  IMAD.MOV.U32 R9, RZ, RZ, R8 ;  /* 0x000000ffff097224 */ /* 0x000fc600078e0008 */
[----:B------:R-:W3:Y:S01]  /*dba0*/  @P3 LDG.E.U16 R28, desc[UR24][R20.64] ;  /* 0x00000018141c3981 */ /* 0x000ee2000c1e1500 */
[----:B------:R-:W-:-:S05]  /*dbb0*/  IMAD.MOV.U32 R8, RZ, RZ, R5 ;  /* 0x000000ffff087224 */ /* 0x000fca00078e0005 */
[----:B------:R-:W4:Y:S01]  /*dbc0*/  @P3 LDG.E.U16 R17, desc[UR24][R8.64] ;  /* 0x0000001808113981 */ /* 0x000f22000c1e1500 */
[C---:B------:R-:W-:Y:S01]  /*dbd0*/  ISETP.GT.AND P4, PT, R2.reuse, 0x13, PT ;  /* 0x000000130200780c */ /* 0x040fe20003f84270 */
[----:B------:R-:W-:Y:S02]  /*dbe0*/  IMAD.MOV.U32 R18, RZ, RZ, R12 ;  /* 0x000000ffff127224 */ /* 0x000fe400078e000c */
[----:B------:R-:W-:Y:S01]  /*dbf0*/  IMAD.MOV.U32 R19, RZ, RZ, R13 ;  /* 0x000000ffff137224 */ /* 0x000fe200078e000d */
[----:B------:R0:W-:Y:S09]  /*dc00*/  @P6 STL [R1+0x52c], R34 ;  /* 0x00052c2201006387 */ /* 0x0001f20000100800 */
[----:B------:R-:W4:Y:S04]  /*dc10*/  @P4 LDG.E.U16 R0, desc[UR24][R40.64] ;  /* 0x0000001828004981 */ /* 0x000f28000c1e1500 */
[----:B------:R-:W4:Y:S04]  /*dc20*/  @P4 LDG.E.U16 R16, desc[UR24][R18.64] ;  /* 0x0000001812104981 */ /* 0x000f28000c1e1500 */
[----:B0-----:R-:W4:Y:S04]  /*dc30*/  LDL R34, [R1+0x508] ;  /* 0x0005080001227983 */ /* 0x001f280000100800 */
[----:B------:R-:W-:Y:S04]  /*dc40*/  @P6 STL [R1+0x530], R29 ;  /* 0x0005301d01006387 */ /* 0x000fe80000100800 */
[----:B------:R-:W4:Y:S04]  /*dc50*/  LDL.LU.64 R6, [R1+0x9b0] ;  /* 0x0009b00001067983 */ /* 0x000f280000300a00 */
[----:B--2---:R0:W-:Y:S04]  /*dc60*/  @P5 STL [R1+0x524], R33 ;  /* 0x0005242101005387 */ /* 0x0041e80000100800 */
[----:B------:R-:W2:Y:S04]  /*dc70*/  LDL R14, [R1+0x500] ;  /* 0x00050000010e7983 */ /* 0x000ea80000100800 */
[----:B------:R-:W2:Y:S04]  /*dc80*/  LDL R15, [R1+0x4fc] ;  /* 0x0004fc00010f7983 */ /* 0x000ea80000100800 */
[----:B0-----:R-:W2:Y:S04]  /*dc90*/  LDL R33, [R1+0x504] ;  /* 0x0005040001217983 */ /* 0x001ea80000100800 */
[----:B------:R0:W-:Y:S04]  /*dca0*/  @P5 STL [R1+0x528], R35 ;  /* 0x0005282301005387 */ /* 0x0001e80000100800 */
[----:B------:R-:W2:Y:S04]  /*dcb0*/  LDL R13, [R1+0x4f8] ;  /* 0x0004f800010d7983 */ /* 0x000ea80000100800 */
[----:B0-----:R-:W2:Y:S04]  /*dcc0*/  LDL R35, [R1+0x4f4] ;  /* 0x0004f40001237983 */ /* 0x001ea80000100800 */
[----:B------:R-:W-:Y:S04]  /*dcd0*/  STL.64 [R1+0x210], R18 ;  /* 0x0002101201007387 */ /* 0x000fe80000100a00 */
[----:B------:R-:W-:Y:S04]  /*dce0*/  STL.64 [R1+0x218], R20 ;  /* 0x0002181401007387 */ /* 0x000fe80000100a00 */
[----:B------:R0:W-:Y:S01]  /*dcf0*/  STL.64 [R1+0x220], R8 ;  /* 0x0002200801007387 */ /* 0x0001e20000100a00 */
[----:B------:R-:W-:-:S03]  /*dd00*/  ISETP.GT.AND P6, PT, R2, 0x14, PT ;  /* 0x000000140200780c */ /* 0x000fc60003fc4270 */
[----:B0-----:R-:W2:Y:S10]  /*dd10*/  LDL.LU.64 R8, [R1+0x9a8] ;  /* 0x0009a80001087983 */ /* 0x001eb40000300a00 */
[----:B------:R-:W2:Y:S01]  /*dd20*/  @P6 LDG.E.U16 R32, desc[UR24][R44.64] ;  /* 0x000000182c206981 */ /* 0x000ea2000c1e1500 */
[----:B------:R-:W-:-:S03]  /*dd30*/  ISETP.GT.AND P5, PT, R2, 0x15, PT ;  /* 0x000000150200780c */ /* 0x000fc60003fa4270 */
[----:B------:R-:W2:Y:S04]  /*dd40*/  @P6 LDG.E.U16 R27, desc[UR24][R46.64] ;  /* 0x000000182e1b6981 */ /* 0x000ea8000c1e1500 */
[----:B---3--:R-:W-:Y:S04]  /*dd50*/  @P3 STL [R1+0x51c], R28 ;  /* 0x00051c1c01003387 */ /* 0x008fe80000100800 */
[----:B----4-:R0:W-:Y:S04]  /*dd60*/  @P3 STL [R1+0x520], R17 ;  /* 0x0005201101003387 */ /* 0x0101e80000100800 */
[----:B------:R-:W3:Y:S04]  /*dd70*/  LDL.LU.64 R40, [R1+0x9a0] ;  /* 0x0009a00001287983 */ /* 0x000ee80000300a00 */
[----:B------:R-:W4:Y:S04]  /*dd80*/  LDL.LU R19, [R1+0x3ac] ;  /* 0x0003ac0001137983 */ /* 0x000f280000300800 */
[----:B------:R-:W4:Y:S04]  /*dd90*/  LDL.LU R18, [R1+0x3cc] ;  /* 0x0003cc0001127983 */ /* 0x000f280000300800 */
[----:B------:R-:W3:Y:S04]  /*dda0*/  LDL.LU R20, [R1+0x3b0] ;  /* 0x0003b00001147983 */ /* 0x000ee80000300800 */
[----:B------:R-:W4:Y:S04]  /*ddb0*/  LDL.LU R12, [R1+0x3d0] ;  /* 0x0003d000010c7983 */ /* 0x000f280000300800 */
[----:B------:R-:W4:Y:S04]  /*ddc0*/  LDL.LU R10, [R1+0x3b4] ;  /* 0x0003b400010a7983 */ /* 0x000f280000300800 */
[----:B------:R-:W4:Y:S01]  /*ddd0*/  LDL.LU R5, [R1+0x3d4] ;  /* 0x0003d40001057983 */ /* 0x000f220000300800 */
[----:B------:R-:W-:-:S03]  /*dde0*/  ISETP.GT.AND P3, PT, R2, 0x16, PT ;  /* 0x000000160200780c */ /* 0x000fc60003f64270 */
[----:B------:R-:W4:Y:S04]  /*ddf0*/  @P5 LDG.E.U16 R34, desc[UR24][R42.64] ;  /* 0x000000182a225981 */ /* 0x000f28000c1e1500 */
[----:B0-----:R-:W4:Y:S04]  /*de00*/  LDL R17, [R1+0x4f0] ;  /* 0x0004f00001117983 */ /* 0x001f280000100800 */
[----:B--2---:R0:W2:Y:S04]  /*de10*/  @P5 LDG.E.U16 R33, desc[UR24][R38.64] ;  /* 0x0000001826215981 */ /* 0x0040a8000c1e1500 */
[----:B------:R1:W-:Y:S04]  /*de20*/  @P4 STL [R1+0x514], R0 ;  /* 0x0005140001004387 */ /* 0x0003e80000100800 */
[----:B-1----:R-:W2:Y:S04]  /*de30*/  LDL R0, [R1+0x4ec] ;  /* 0x0004ec0001007983 */ /* 0x002ea80000100800 */
[----:B------:R1:W-:Y:S04]  /*de40*/  @P4 STL [R1+0x518], R16 ;  /* 0x0005181001004387 */ /* 0x0003e80000100800 */
[----:B------:R-:W2:Y:S04]  /*de50*/  LDL.LU.64 R46, [R1+0x998] ;  /* 0x00099800012e7983 */ /* 0x000ea80000300a00 */
[----:B------:R-:W2:Y:S04]  /*de60*/  LDL.LU.64 R44, [R1+0x990] ;  /* 0x00099000012c7983 */ /* 0x000ea80000300a00 */
[----:B-1----:R-:W2:Y:S04]  /*de70*/  LDL R16, [R1+0x4e8] ;  /* 0x0004e80001107983 */ /* 0x002ea80000100800 */
[----:B------:R1:W-:Y:S04]  /*de80*/  @P6 STL [R1+0x50c], R32 ;  /* 0x00050c2001006387 */ /* 0x0003e80000100800 */
[----:B-1----:R-:W2:Y:S01]  /*de90*/  LDL R32, [R1+0x4e4] ;  /* 0x0004e40001207983 */ /* 0x002ea20000100800 */
[----:B---3--:R-:W-:-:S02]  /*dea0*/  IMAD.MOV.U32 R21, RZ, RZ, R20 ;  /* 0x000000ffff157224 */ /* 0x008fc400078e0014 */
[----:B----4-:R-:W-:Y:S02]  /*deb0*/  IMAD.MOV.U32 R20, RZ, RZ, R12 ;  /* 0x000000ffff147224 */ /* 0x010fe400078e000c */
[----:B0-----:R-:W-:-:S03]  /*dec0*/  IMAD.MOV.U32 R39, RZ, RZ, R10 ;  /* 0x000000ffff277224 */ /* 0x001fc600078e000a */
[----:B------:R-:W3:Y:S01]  /*ded0*/  @P3 LDG.E.U16 R15, desc[UR24][R20.64] ;  /* 0x00000018140f3981 */ /* 0x000ee2000c1e1500 */
[----:B------:R-:W-:-:S05]  /*dee0*/  IMAD.MOV.U32 R38, RZ, RZ, R5 ;  /* 0x000000ffff267224 */ /* 0x000fca00078e0005 */
[----:B------:R-:W4:Y:S01]  /*def0*/  @P3 LDG.E.U16 R14, desc[UR24][R38.64] ;  /* 0x00000018260e3981 */ /* 0x000f22000c1e1500 */
[----:B------:R-:W-:-:S03]  /*df00*/  ISETP.GT.AND P4, PT, R2, 0x17, PT ;  /* 0x000000170200780c */ /* 0x000fc60003f84270 */
[----:B------:R0:W-:Y:S01]  /*df10*/  @P6 STL [R1+0x510], R27 ;  /* 0x0005101b01006387 */ /* 0x0001e20000100800 */
[----:B------:R-:W-:-:S03]  /*df20*/  ISETP.GT.AND P6, PT, R2, 0x18, PT ;  /* 0x000000180200780c */ /* 0x000fc60003fc4270 */
[----:B------:R-:W4:Y:S04]  /*df30*/  LDL.LU.64 R42, [R1+0x988] ;  /* 0x00098800012a7983 */ /* 0x000f280000300a00 */
[----:B------:R-:W4:Y:S04]  /*df40*/  LDL R28, [R1+0x4e0] ;  /* 0x0004e000011c7983 */ /* 0x000f280000100800 */
[----:B0-----:R-:W4:Y:S04]  /*df50*/  LDL R27, [R1+0x4dc] ;  /* 0x0004dc00011b7983 */ /* 0x001f280000100800 */
[----:B--2---:R0:W-:Y:S04]  /*df60*/  @P5 STL [R1+0x504], R33 ;  /* 0x0005042101005387 */ /* 0x0041e80000100800 */
[----:B------:R-:W2:Y:S04]  /*df70*/  @P4 LDG.E.U16 R13, desc[UR24][R18.64] ;  /* 0x00000018120d4981 */ /* 0x000ea8000c1e1500 */
[----:B------:R-:W2:Y:S04]  /*df80*/  @P4 LDG.E.U16 R35, desc[UR24][R36.64] ;  /* 0x0000001824234981 */ /* 0x000ea8000c1e1500 */
[----:B0-----:R-:W2:Y:S04]  /*df90*/  LDL R33, [R1+0x4d8] ;  /* 0x0004d80001217983 */ /* 0x001ea80000100800 */
[----:B------:R0:W-:Y:S01]  /*dfa0*/  @P5 STL [R1+0x508], R34 ;  /* 0x0005082201005387 */ /* 0x0001e20000100800 */
[----:B------:R-:W-:-:S03]  /*dfb0*/  ISETP.GT.AND P5, PT, R2, 0x19, PT ;  /* 0x000000190200780c */ /* 0x000fc60003fa4270 */
[----:B------:R-:W2:Y:S04]  /*dfc0*/  @P6 LDG.E.U16 R0, desc[UR24][R24.64] ;  /* 0x0000001818006981 */ /* 0x000ea8000c1e1500 */
[----:B------:R-:W2:Y:S04]  /*dfd0*/  @P6 LDG.E.U16 R17, desc[UR24][R30.64] ;  /* 0x000000181e116981 */ /* 0x000ea8000c1e1500 */
[----:B0-----:R-:W2:Y:S04]  /*dfe0*/  LDL R34, [R1+0x4d4] ;  /* 0x0004d40001227983 */ /* 0x001ea80000100800 */
[----:B------:R0:W-:Y:S04]  /*dff0*/  STL.64 [R1+0x1e0], R38 ;  /* 0x0001e02601007387 */ /* 0x0001e80000100a00 */
[----:B------:R-:W2:Y:S04]  /*e000*/  @P5 LDG.E.U16 R16, desc[UR24][R22.64] ;  /* 0x0000001816105981 */ /* 0x000ea8000c1e1500 */
[----:B0-----:R-:W2:Y:S04]  /*e010*/  LDL.LU.64 R38, [R1+0x980] ;  /* 0x0009800001267983 */ /* 0x001ea80000300a00 */
[----:B------:R-:W-:Y:S04]  /*e020*/  STL.64 [R1+0x1d0], R18 ;  /* 0x0001d01201007387 */ /* 0x000fe80000100a00 */
[----:B------:R-:W-:Y:S04]  /*e030*/  STL.64 [R1+0x1d8], R20 ;  /* 0x0001d81401007387 */ /* 0x000fe80000100a00 */
[----:B------:R-:W2:Y:S04]  /*e040*/  @P5 LDG.E.U16 R32, desc[UR24][R6.64] ;  /* 0x0000001806205981 */ /* 0x000ea8000c1e1500 */
[----:B---3--:R0:W-:Y:S04]  /*e050*/  @P3 STL [R1+0x4fc], R15 ;  /* 0x0004fc0f01003387 */ /* 0x0081e80000100800 */
[----:B0-----:R-:W3:Y:S04]  /*e060*/  LDL.LU R15, [R1+0x3d8] ;  /* 0x0003d800010f7983 */ /* 0x001ee80000300800 */
[----:B----4-:R0:W-:Y:S04]  /*e070*/  @P3 STL [R1+0x500], R14 ;  /* 0x0005000e01003387 */ /* 0x0101e80000100800 */
[----:B0-----:R-:W4:Y:S04]  /*e080*/  LDL.LU R14, [R1+0x3f8] ;  /* 0x0003f800010e7983 */ /* 0x001f280000300800 */
[----:B------:R-:W4:Y:S04]  /*e090*/  LDL.LU.64 R36, [R1+0x978] ;  /* 0x0009780001247983 */ /* 0x000f280000300a00 */
[----:B------:R-:W4:Y:S04]  /*e0a0*/  LDL.LU R18, [R1+0x3dc] ;  /* 0x0003dc0001127983 */ /* 0x000f280000300800 */
[----:B------:R-:W4:Y:S04]  /*e0b0*/  LDL.LU R12, [R1+0x3fc] ;  /* 0x0003fc00010c7983 */ /* 0x000f280000300800 */
[----:B------:R-:W4:Y:S04]  /*e0c0*/  LDL.LU R10, [R1+0x3e0] ;  /* 0x0003e000010a7983 */ /* 0x000f280000300800 */
[----:B------:R-:W4:Y:S01]  /*e0d0*/  LDL.LU R5, [R1+0x400] ;  /* 0x0004000001057983 */ /* 0x000f220000300800 */
[----:B------:R-:W-:-:S03]  /*e0e0*/  ISETP.GT.AND P3, PT, R2, 0x1a, PT ;  /* 0x0000001a0200780c */ /* 0x000fc60003f64270 */
[----:B--2---:R0:W-:Y:S04]  /*e0f0*/  @P4 STL [R1+0x4f8], R13 ;  /* 0x0004f80d01004387 */ /* 0x0041e80000100800 */
[----:B0-----:R-:W2:Y:S04]  /*e100*/  LDL R13, [R1+0x4d0] ;  /* 0x0004d000010d7983 */ /* 0x001ea80000100800 */
[----:B------:R0:W-:Y:S01]  /*e110*/  @P4 STL [R1+0x4f4], R35 ;  /* 0x0004f42301004387 */ /* 0x0001e20000100800 */
[----:B------:R-:W-:-:S03]  /*e120*/  ISETP.GT.AND P4, PT, R2, 0x1b, PT ;  /* 0x0000001b0200780c */ /* 0x000fc60003f84270 */
[----:B0-----:R-:W2:Y:S04]  /*e130*/  LDL R35, [R1+0x4cc] ;  /* 0x0004cc0001237983 */ /* 0x001ea80000100800 */
[----:B------:R-:W2:Y:S04]  /*e140*/  LDL.LU.64 R30, [R1+0x970] ;  /* 0x00097000011e7983 */ /* 0x000ea80000300a00 */
[----:B------:R-:W2:Y:S04]  /*e150*/  LDL.LU.64 R24, [R1+0x968] ;  /* 0x0009680001187983 */ /* 0x000ea80000300a00 */
[----:B------:R0:W-:Y:S04]  /*e160*/  @P6 STL [R1+0x4ec], R0 ;  /* 0x0004ec0001006387 */ /* 0x0001e80000100800 */
[----:B------:R-:W2:Y:S04]  /*e170*/  @P4 LDG.E.U16 R34, desc[UR24][R8.64] ;  /* 0x0000001808224981 */ /* 0x000ea8000c1e1500 */
[----:B0-----:R-:W2:Y:S04]  /*e180*/  LDL R0, [R1+0x4c8] ;  /* 0x0004c80001007983 */ /* 0x001ea80000100800 */
[----:B------:R-:W-:Y:S04]  /*e190*/  @P6 STL [R1+0x4f0], R17 ;  /* 0x0004f01101006387 */ /* 0x000fe80000100800 */
[----:B------:R-:W2:Y:S04]  /*e1a0*/  LDL.LU.64 R22, [R1+0x960] ;  /* 0x0009600001167983 */ /* 0x000ea80000300a00 */
[----:B------:R-:W2:Y:S04]  /*e1b0*/  LDL.LU.64 R6, [R1+0x958] ;  /* 0x0009580001067983 */ /* 0x000ea80000300a00 */
[----:B------:R0:W-:Y:S04]  /*e1c0*/  @P5 STL [R1+0x4e4], R32 ;  /* 0x0004e42001005387 */ /* 0x0001e80000100800 */
[----:B------:R4:W-:Y:S04]  /*e1d0*/  @P5 STL [R1+0x4e8], R16 ;  /* 0x0004e81001005387 */ /* 0x0009e80000100800 */
[----:B0-----:R-:W2:Y:S01]  /*e1e0*/  LDL R32, [R1+0x4c4] ;  /* 0x0004c40001207983 */ /* 0x001ea20000100800 */
[----:B---3--:R-:W-:-:S03]  /*e1f0*/  IMAD.MOV.U32 R17, RZ, RZ, R15 ;  /* 0x000000ffff117224 */ /* 0x008fc600078e000f */
[----:B------:R-:W3:Y:S01]  /*e200*/  LDL R15, [R1+0x4bc] ;  /* 0x0004bc00010f7983 */ /* 0x000ee20000100800 */
[----:B----4-:R-:W-:-:S03]  /*e210*/  IMAD.MOV.U32 R16, RZ, RZ, R14 ;  /* 0x000000ffff107224 */ /* 0x010fc600078e000e */
[----:B------:R-:W4:Y:S04]  /*e220*/  LDL R14, [R1+0x4c0] ;  /* 0x0004c000010e7983 */ /* 0x000f280000100800 */
[----:B------:R-:W3:Y:S01]  /*e230*/  @P4 LDG.E.U16 R33, desc[UR24][R16.64] ;  /* 0x0000001810214981 */ /* 0x000ee2000c1e1500 */
[----:B------:R-:W-:Y:S02]  /*e240*/  IMAD.MOV.U32 R19, RZ, RZ, R18 ;  /* 0x000000ffff137224 */ /* 0x000fe400078e0012 */
[----:B------:R-:W-:Y:S02]  /*e250*/  IMAD.MOV.U32 R18, RZ, RZ, R12 ;  /* 0x000000ffff127224 */ /* 0x000fe400078e000c */
[----:B------:R-:W-:-:S03]  /*e260*/  IMAD.MOV.U32 R21, RZ, RZ, R10 ;  /* 0x000000ffff157224 */ /* 0x000fc600078e000a */
[----:B------:R-:W3:Y:S01]  /*e270*/  @P3 LDG.E.U16 R27, desc[UR24][R18.64] ;  /* 0x00000018121b3981 */ /* 0x000ee2000c1e1500 */
[----:B------:R-:W-:-:S05]  /*e280*/  IMAD.MOV.U32 R20, RZ, RZ, R5 ;  /* 0x000000ffff147224 */ /* 0x000fca00078e0005 */
[----:B------:R-:W4:Y:S04]  /*e290*/  @P3 LDG.E.U16 R28, desc[UR24][R20.64] ;  /* 0x00000018141c3981 */ /* 0x000f28000c1e1500 */
[----:B------:R-:W-:Y:S04]  /*e2a0*/  STL.64 [R1+0x190], R16 ;  /* 0x0001901001007387 */ /* 0x000fe80000100a00 */
[----:B------:R-:W-:Y:S01]  /*e2b0*/  STL.64 [R1+0x1a0], R20 ;  /* 0x0001a01401007387 */ /* 0x000fe20000100a00 */
[----:B------:R-:W-:-:S03]  /*e2c0*/  ISETP.GT.AND P6, PT, R2, 0x1c, PT ;  /* 0x0000001c0200780c */ /* 0x000fc60003fc4270 */
[----:B------:R0:W-:Y:S01]  /*e2d0*/  STL.64 [R1+0x198], R18 ;  /* 0x0001981201007387 */ /* 0x0001e20000100a00 */
[----:B------:R-:W-:-:S09]  /*e2e0*/  ISETP.GT.AND P5, PT, R2, 0x1d, PT ;  /* 0x0000001d0200780c */ /* 0x000fd20003fa4270 */
[----:B--2---:R-:W2:Y:S04]  /*e2f0*/  @P6 LDG.E.U16 R13, desc[UR24][R40.64] ;  /* 0x00000018280d6981 */ /* 0x004ea8000c1e1500 */
[----:B0-----:R-:W2:Y:S04]  /*e300*/  LDL R18, [R1+0x4b8] ;  /* 0x0004b80001127983 */ /* 0x001ea80000100800 */
[----:B------:R-:W2:Y:S04]  /*e310*/  @P6 LDG.E.U16 R35, desc[UR24][R46.64] ;  /* 0x000000182e236981 */ /* 0x000ea8000c1e1500 */
[----:B------:R-:W2:Y:S04]  /*e320*/  @P5 LDG.E.U16 R0, desc[UR24][R44.64] ;  /* 0x000000182c005981 */ /* 0x000ea8000c1e1500 */
[----:B------:R0:W2:Y:S04]  /*e330*/  @P5 LDG.E.U16 R32, desc[UR24][R42.64] ;  /* 0x000000182a205981 */ /* 0x0000a8000c1e1500 */
[----:B---3--:R-:W-:Y:S04]  /*e340*/  @P3 STL [R1+0x4dc], R27 ;  /* 0x0004dc1b01003387 */ /* 0x008fe80000100800 */
[----:B----4-:R-:W-:Y:S04]  /*e350*/  @P3 STL [R1+0x4e0], R28 ;  /* 0x0004e01c01003387 */ /* 0x010fe80000100800 */
[----:B------:R1:W-:Y:S04]  /*e360*/  @P4 STL [R1+0x4d8], R33 ;  /* 0x0004d82101004387 */ /* 0x0003e80000100800 */
[----:B-1----:R-:W3:Y:S04]  /*e370*/  LDL R33, [R1+0x4b4] ;  /* 0x0004b40001217983 */ /* 0x002ee80000100800 */
[----:B------:R-:W4:Y:S04]  /*e380*/  LDL.LU.64 R8, [R1+0x950] ;  /* 0x0009500001087983 */ /* 0x000f280000300a00 */
[----:B------:R-:W3:Y:S04]  /*e390*/  LDL.LU R20, [R1+0x5ac] ;  /* 0x0005ac0001147983 */ /* 0x000ee80000300800 */
[----:B------:R-:W3:Y:S04]  /*e3a0*/  LDL.LU R19, [R1+0x5cc] ;  /* 0x0005cc0001137983 */ /* 0x000ee80000300800 */
[----:B------:R-:W0:Y:S04]  /*e3b0*/  LDL.LU R16, [R1+0x5b0] ;  /* 0x0005b00001107983 */ /* 0x000e280000300800 */
[----:B------:R-:W3:Y:S04]  /*e3c0*/  LDL.LU R12, [R1+0x5d0] ;  /* 0x0005d000010c7983 */ /* 0x000ee80000300800 */
[----:B------:R-:W4:Y:S04]  /*e3d0*/  LDL.LU R10, [R1+0x5b4] ;  /* 0x0005b400010a7983 */ /* 0x000f280000300800 */
[----:B------:R-:W4:Y:S01]  /*e3e0*/  LDL.LU R5, [R1+0x5d4] ;  /* 0x0005d40001057983 */ /* 0x000f220000300800 */
[----:B------:R-:W-:-:S03]  /*e3f0*/  ISETP.GT.AND P3, PT, R2, 0x1e, PT ;  /* 0x0000001e0200780c */ /* 0x000fc60003f64270 */
[----:B------:R-:W4:Y:S04]  /*e400*/  LDL R29, [R1+0x4b0] ;  /* 0x0004b000011d7983 */ /* 0x000f280000100800 */
[----:B------:R1:W-:Y:S04]  /*e410*/  @P4 STL [R1+0x4d4], R34 ;  /* 0x0004d42201004387 */ /* 0x0003e80000100800 */
[----:B-1----:R-:W4:Y:S04]  /*e420*/  LDL R34, [R1+0x4ac] ;  /* 0x0004ac0001227983 */ /* 0x002f280000100800 */
[----:B------:R-:W4:Y:S04]  /*e430*/  LDL.LU.64 R40, [R1+0x948] ;  /* 0x0009480001287983 */ /* 0x000f280000300a00 */
[----:B------:R-:W4:Y:S04]  /*e440*/  LDL.LU.64 R46, [R1+0x940] ;  /* 0x00094000012e7983 */ /* 0x000f280000300a00 */
[----:B------:R-:W4:Y:S04]  /*e450*/  LDL R17, [R1+0x4a8] ;  /* 0x0004a80001117983 */ /* 0x000f280000100800 */
[----:B--2---:R1:W-:Y:S04]  /*e460*/  @P6 STL [R1+0x4cc], R35 ;  /* 0x0004cc2301006387 */ /* 0x0043e80000100800 */
[----:B-1----:R-:W2:Y:S01]  /*e470*/  LDL R35, [R1+0x4a4] ;  /* 0x0004a40001237983 */ /* 0x002ea20000100800 */
[----:B0-----:R-:W-:-:S02]  /*e480*/  IMAD.MOV.U32 R43, RZ, RZ, R16 ;  /* 0x000000ffff2b7224 */ /* 0x001fc400078e0010 */
[----:B---3--:R-:W-:Y:S02]  /*e490*/  IMAD.MOV.U32 R42, RZ, RZ, R12 ;  /* 0x000000ffff2a7224 */ /* 0x008fe400078e000c */
[----:B----4-:R-:W-:-:S03]  /*e4a0*/  IMAD.MOV.U32 R45, RZ, RZ, R10 ;  /* 0x000000ffff2d7224 */ /* 0x010fc600078e000a */
[----:B------:R-:W3:Y:S01]  /*e4b0*/  @P3 LDG.E.U16 R15, desc[UR24][R42.64] ;  /* 0x000000182a0f3981 */ /* 0x000ee2000c1e1500 */
[----:B------:R-:W-:-:S05]  /*e4c0*/  IMAD.MOV.U32 R44, RZ, RZ, R5 ;  /* 0x000000ffff2c7224 */ /* 0x000fca00078e0005 */
[----:B------:R-:W4:Y:S01]  /*e4d0*/  @P3 LDG.E.U16 R14, desc[UR24][R44.64] ;  /* 0x000000182c0e3981 */ /* 0x000f22000c1e1500 */
[----:B------:R-:W-:-:S03]  /*e4e0*/  ISETP.GT.AND P4, PT, R2, 0x1f, PT ;  /* 0x0000001f0200780c */ /* 0x000fc60003f84270 */
[----:B------:R0:W-:Y:S01]  /*e4f0*/  @P6 STL [R1+0x4d0], R13 ;  /* 0x0004d00d01006387 */ /* 0x0001e20000100800 */
[----:B------:R-:W-:-:S03]  /*e500*/  ISETP.GT.AND P6, PT, R2, 0x20, PT ;  /* 0x000000200200780c */ /* 0x000fc60003fc4270 */
[----:B------:R-:W4:Y:S01]  /*e510*/  LDL R28, [R1+0x4a0] ;  /* 0x0004a000011c7983 */ /* 0x000f220000100800 */
[----:B------:R-:W-:-:S03]  /*e520*/  IMAD.MOV.U32 R21, RZ, RZ, R20 ;  /* 0x000000ffff157224 */ /* 0x000fc600078e0014 */
[----:B------:R-:W4:Y:S04]  /*e530*/  LDL R27, [R1+0x49c] ;  /* 0x00049c00011b7983 */ /* 0x000f280000100800 */
[----:B0-----:R-:W4:Y:S01]  /*e540*/  LDL R13, [R1+0x498] ;  /* 0x00049800010d7983 */ /* 0x001f220000100800 */
[----:B------:R-:W-:-:S03]  /*e550*/  IMAD.MOV.U32 R20, RZ, RZ, R19 ;  /* 0x000000ffff147224 */ /* 0x000fc600078e0013 */
[----:B------:R0:W-:Y:S04]  /*e560*/  @P5 STL [R1+0x4c8], R0 ;  /* 0x0004c80001005387 */ /* 0x0001e80000100800 */
[----:B------:R-:W4:Y:S04]  /*e570*/  @P4 LDG.E.U16 R33, desc[UR24][R38.64] ;  /* 0x0000001826214981 */ /* 0x000f28000c1e1500 */
[----:B------:R-:W4:Y:S04]  /*e580*/  @P4 LDG.E.U16 R18, desc[UR24][R20.64] ;  /* 0x0000001814124981 */ /* 0x000f28000c1e1500 */
[----:B0-----:R-:W4:Y:S04]  /*e590*/  LDL R0, [R1+0x494] ;  /* 0x0004940001007983 */ /* 0x001f280000100800 */
[----:B------:R0:W-:Y:S01]  /*e5a0*/  @P5 STL [R1+0x4c4], R32 ;  /* 0x0004c42001005387 */ /* 0x0001e20000100800 */
[----:B------:R-:W-:-:S03]  /*e5b0*/  ISETP.GT.AND P5, PT, R2, 0x21, PT ;  /* 0x000000210200780c */ /* 0x000fc60003fa4270 */
[----:B------:R-:W4:Y:S04]  /*e5c0*/  @P6 LDG.E.U16 R34, desc[UR24][R30.64] ;  /* 0x000000181e226981 */ /* 0x000f28000c1e1500 */
[----:B------:R-:W4:Y:S04]  /*e5d0*/  @P6 LDG.E.U16 R29, desc[UR24][R36.64] ;  /* 0x00000018241d6981 */ /* 0x000f28000c1e1500 */
[----:B0-----:R-:W4:Y:S04]  /*e5e0*/  LDL R32, [R1+0x490] ;  /* 0x0004900001207983 */ /* 0x001f280000100800 */
[----:B------:R-:W-:Y:S04]  /*e5f0*/  STL.64 [R1+0x150], R20 ;  /* 0x0001501401007387 */ /* 0x000fe80000100a00 */
[----:B------:R0:W-:Y:S04]  /*e600*/  STL.64 [R1+0x160], R44 ;  /* 0x0001602c01007387 */ /* 0x0001e80000100a00 */
[----:B--2---:R-:W2:Y:S04]  /*e610*/  @P5 LDG.E.U16 R35, desc[UR24][R22.64] ;  /* 0x0000001816235981 */ /* 0x004ea8000c1e1500 */
[----:B------:R-:W2:Y:S04]  /*e620*/  @P5 LDG.E.U16 R17, desc[UR24][R24.64] ;  /* 0x0000001818115981 */ /* 0x000ea8000c1e1500 */
[----:B0-----:R-:W2:Y:S04]  /*e630*/  LDL.LU.64 R44, [R1+0x938] ;  /* 0x00093800012c7983 */ /* 0x001ea80000300a00 */
[----:B------:R0:W-:Y:S04]  /*e640*/  STL.64 [R1+0x158], R42 ;  /* 0x0001582a01007387 */ /* 0x0001e80000100a00 */
[----:B0-----:R-:W2:Y:S04]  /*e650*/  LDL.LU.64 R42, [R1+0x930] ;  /* 0x00093000012a7983 */ /* 0x001ea80000300a00 */
[----:B------:R-:W2:Y:S04]  /*e660*/  LDL.LU R16, [R1+0x5d8] ;  /* 0x0005d80001107983 */ /* 0x000ea80000300800 */
[----:B---3--:R0:W-:Y:S04]  /*e670*/  @P3 STL [R1+0x4bc], R15 ;  /* 0x0004bc0f01003387 */ /* 0x0081e80000100800 */
[----:B0-----:R-:W3:Y:S04]  /*e680*/  LDL.LU R15, [R1+0x5f8] ;  /* 0x0005f800010f7983 */ /* 0x001ee80000300800 */
[----:B----4-:R0:W-:Y:S04]  /*e690*/  @P3 STL [R1+0x4c0], R14 ;  /* 0x0004c00e01003387 */ /* 0x0101e80000100800 */
[----:B0-----:R-:W4:Y:S04]  /*e6a0*/  LDL.LU R14, [R1+0x5dc] ;  /* 0x0005dc00010e7983 */ /* 0x001f280000300800 */
[----:B------:R-:W3:Y:S04]  /*e6b0*/  LDL.LU R12, [R1+0x5fc] ;  /* 0x0005fc00010c7983 */ /* 0x000ee80000300800 */
[----:B------:R-:W3:Y:S04]  /*e6c0*/  LDL.LU R10, [R1+0x5e0] ;  /* 0x0005e000010a7983 */ /* 0x000ee80000300800 */
[----:B------:R-:W3:Y:S04]  /*e6d0*/  LDL.LU R5, [R1+0x600] ;  /* 0x0006000001057983 */ /* 0x000ee80000300800 */
[----:B------:R-:W3:Y:S04]  /*e6e0*/  LDL.LU.64 R38, [R1+0x928] ;  /* 0x0009280001267983 */ /* 0x000ee80000300a00 */
[----:B------:R0:W-:Y:S01]  /*e6f0*/  @P4 STL [R1+0x4b4], R33 ;  /* 0x0004b42101004387 */ /* 0x0001e20000100800 */
[----:B------:R-:W-:-:S03]  /*e700*/  ISETP.GT.AND P3, PT, R2, 0x22, PT ;  /* 0x000000220200780c */ /* 0x000fc60003f64270 */
[----:B0-----:R-:W3:Y:S04]  /*e710*/  LDL R33, [R1+0x48c] ;  /* 0x00048c0001217983 */ /* 0x001ee80000100800 */
[----:B------:R-:W-:Y:S04]  /*e720*/  @P4 STL [R1+0x4b8], R18 ;  /* 0x0004b81201004387 */ /* 0x000fe80000100800 */
[----:B------:R-:W3:Y:S04]  /*e730*/  LDL.LU.64 R36, [R1+0x920] ;  /* 0x0009200001247983 */ /* 0x000ee80000300a00 */
[----:B------:R-:W3:Y:S01]  /*e740*/  LDL.LU.64 R30, [R1+0x918] ;  /* 0x00091800011e7983 */ /* 0x000ee20000300a00 */
[----:B------:R-:W-:-:S03]  /*e750*/  ISETP.GT.AND P4, PT, R2, 0x23, PT ;  /* 0x000000230200780c */ /* 0x000fc60003f84270 */
[----:B------:R0:W-:Y:S04]  /*e760*/  @P6 STL [R1+0x4ac], R34 ;  /* 0x0004ac2201006387 */ /* 0x0001e80000100800 */
[----:B0-----:R-:W3:Y:S04]  /*e770*/  LDL R34, [R1+0x488] ;  /* 0x0004880001227983 */ /* 0x001ee80000100800 */
[----:B------:R-:W-:Y:S04]  /*e780*/  @P6 STL [R1+0x4b0], R29 ;  /* 0x0004b01d01006387 */ /* 0x000fe80000100800 */
[----:B------:R-:W3:Y:S04]  /*e790*/  LDL.LU.64 R24, [R1+0x910] ;  /* 0x0009100001187983 */ /* 0x000ee80000300a00 */
[----:B------:R-:W3:Y:S04]  /*e7a0*/  LDL.LU.64 R22, [R1+0x908] ;  /* 0x0009080001167983 */ /* 0x000ee80000300a00 */
[----:B--2---:R0:W-:Y:S04]  /*e7b0*/  @P5 STL [R1+0x4a4], R35 ;  /* 0x0004a42301005387 */ /* 0x0041e80000100800 */
[----:B------:R1:W-:Y:S04]  /*e7c0*/  @P5 STL [R1+0x4a8], R17 ;  /* 0x0004a81101005387 */ /* 0x0003e80000100800 */
[----:B------:R-:W2:Y:S01]  /*e7d0*/  @P4 LDG.E.U16 R0, desc[UR24][R6.64] ;  /* 0x0000001806004981 */ /* 0x000ea2000c1e1500 */
[----:B----4-:R-:W-:-:S03]  /*e7e0*/  IMAD.MOV.U32 R21, RZ, RZ, R14 ;  /* 0x000000ffff157224 */ /* 0x010fc600078e000e */
[----:B0-----:R-:W4:Y:S01]  /*e7f0*/  LDL R35, [R1+0x484] ;  /* 0x0004840001237983 */ /* 0x001f220000100800 */
[----:B-1----:R-:W-:Y:S02]  /*e800*/  IMAD.MOV.U32 R17, RZ, RZ, R16 ;  /* 0x000000ffff117224 */ /* 0x002fe400078e0010 */
[----:B---3--:R-:W-:Y:S01]  /*e810*/  IMAD.MOV.U32 R16, RZ, RZ, R15 ;  /* 0x000000ffff107224 */ /* 0x008fe200078e000f */
[----:B------:R-:W3:Y:S01]  /*e820*/  LDL R19, [R1+0x480] ;  /* 0x0004800001137983 */ /* 0x000ee20000100800 */
[----:B------:R-:W-:Y:S02]  /*e830*/  IMAD.MOV.U32 R20, RZ, RZ, R12 ;  /* 0x000000ffff147224 */ /* 0x000fe400078e000c */
[----:B------:R-:W-:Y:S01]  /*e840*/  IMAD.MOV.U32 R15, RZ, RZ, R10 ;  /* 0x000000ffff0f7224 */ /* 0x000fe200078e000a */
[----:B------:R-:W2:Y:S01]  /*e850*/  @P4 LDG.E.U16 R13, desc[UR24][R16.64] ;  /* 0x00000018100d4981 */ /* 0x000ea2000c1e1500 */
[----:B------:R-:W-:-:S03]  /*e860*/  IMAD.MOV.U32 R14, RZ, RZ, R5 ;  /* 0x000000ffff0e7224 */ /* 0x000fc600078e0005 */
[----:B------:R-:W2:Y:S04]  /*e870*/  @P3 LDG.E.U16 R27, desc[UR24][R20.64] ;  /* 0x00000018141b3981 */ /* 0x000ea8000c1e1500 */
[----:B------:R-:W3:Y:S01]  /*e880*/  @P3 LDG.E.U16 R28, desc[UR24][R14.64] ;  /* 0x000000180e1c3981 */ /* 0x000ee2000c1e1500 */
[----:B------:R-:W-:-:S03]  /*e890*/  ISETP.GT.AND P6, PT, R2, 0x24, PT ;  /* 0x000000240200780c */ /* 0x000fc60003fc4270 */
[----:B------:R-:W-:Y:S04]  /*e8a0*/  STL.64 [R1+0x110], R16 ;  /* 0x0001101001007387 */ /* 0x000fe80000100a00 */
[----:B------:R-:W3:Y:S04]  /*e8b0*/  LDL R18, [R1+0x47c] ;  /* 0x00047c0001127983 */ /* 0x000ee80000100800 */
[----:B------:R-:W-:Y:S04]  /*e8c0*/  STL.64 [R1+0x118], R20 ;  /* 0x0001181401007387 */ /* 0x000fe80000100a00 */
[----:B------:R0:W-:Y:S04]  /*e8d0*/  STL.64 [R1+0x120], R14 ;  /* 0x0001200e01007387 */ /* 0x0001e80000100a00 */
[----:B------:R-:W3:Y:S01]  /*e8e0*/  @P6 LDG.E.U16 R32, desc[UR24][R8.64] ;  /* 0x0000001808206981 */ /* 0x000ee2000c1e1500 */
[----:B------:R-:W-:-:S03]  /*e8f0*/  ISETP.GT.AND P5, PT, R2, 0x25, PT ;  /* 0x000000250200780c */ /* 0x000fc60003fa4270 */
[----:B------:R-:W3:Y:S04]  /*e900*/  @P6 LDG.E.U16 R33, desc[UR24][R40.64] ;  /* 0x0000001828216981 */ /* 0x000ee8000c1e1500 */
[----:B0-----:R-:W3:Y:S06]  /*e910*/  LDL.LU.64 R14, [R1+0x900] ;  /* 0x00090000010e7983 */ /* 0x001eec0000300a00 */
[----:B------:R0:W3:Y:S04]  /*e920*/  @P5 LDG.E.U16 R34, desc[UR24][R46.64] ;  /* 0x000000182e225981 */ /* 0x0000e8000c1e1500 */
[----:B----4-:R1:W4:Y:S04]  /*e930*/  @P5 LDG.E.U16 R35, desc[UR24][R44.64] ;  /* 0x000000182c235981 */ /* 0x010328000c1e1500 */
[----:B--2---:R-:W-:Y:S04]  /*e940*/  @P3 STL [R1+0x49c], R27 ;  /* 0x00049c1b01003387 */ /* 0x004fe80000100800 */
[----:B---3--:R-:W-:Y:S04]  /*e950*/  @P3 STL [R1+0x4a0], R28 ;  /* 0x0004a01c01003387 */ /* 0x008fe80000100800 */
[----:B------:R-:W2:Y:S04]  /*e960*/  LDL.LU.64 R6, [R1+0x8f8] ;  /* 0x0008f80001067983 */ /* 0x000ea80000300a00 */
[----:B------:R3:W-:Y:S04]  /*e970*/  @P4 STL [R1+0x494], R0 ;  /* 0x0004940001004387 */ /* 0x0007e80000100800 */
[----:B------:R-:W2:Y:S04]  /*e980*/  LDL R21, [R1+0x474] ;  /* 0x0004740001157983 */ /* 0x000ea80000100800 */
[----:B---3--:R-:W3:Y:S04]  /*e990*/  LDL R0, [R1+0x478] ;  /* 0x0004780001007983 */ /* 0x008ee80000100800 */
[----:B------:R0:W-:Y:S04]  /*e9a0*/  @P4 STL [R1+0x498], R13 ;  /* 0x0004980d01004387 */ /* 0x0001e80000100800 */
[----:B------:R-:W2:Y:S04]  /*e9b0*/  LDL.LU R20, [R1+0x604] ;  /* 0x0006040001147983 */ /* 0x000ea80000300800 */
[----:B------:R-:W1:Y:S04]  /*e9c0*/  LDL.LU R12, [R1+0x624] ;  /* 0x00062400010c7983 */ /* 0x000e680000300800 */
[----:B------:R-:W2:Y:S04]  /*e9d0*/  LDL.LU R10, [R1+0x608] ;  /* 0x00060800010a7983 */ /* 0x000ea80000300800 */
[----:B------:R-:W3:Y:S04]  /*e9e0*/  LDL.LU R9, [R1+0x628] ;  /* 0x0006280001097983 */ /* 0x000ee80000300800 */
[----:B------:R-:W4:Y:S04]  /*e9f0*/  LDL.LU R8, [R1+0x60c] ;  /* 0x00060c0001087983 */ /* 0x000f280000300800 */
[----:B------:R-:W4:Y:S01]  /*ea00*/  LDL.LU R5, [R1+0x62c] ;  /* 0x00062c0001057983 */ /* 0x000f220000300800 */
[----:B------:R-:W-:-:S02]  /*ea10*/  ISETP.GT.AND P3, PT, R2, 0x26, PT ;  /* 0x000000260200780c */ /* 0x000fc40003f64270 */
[----:B------:R-:W-:Y:S01]  /*ea20*/  ISETP.GT.AND P4, PT, R2, 0x27, PT ;  /* 0x000000270200780c */ /* 0x000fe20003f84270 */
[----:B------:R-:W4:Y:S04]  /*ea30*/  LDL R29, [R1+0x470] ;  /* 0x00047000011d7983 */ /* 0x000f280000100800 */
[----:B0-----:R-:W4:Y:S04]  /*ea40*/  LDL R13, [R1+0x46c] ;  /* 0x00046c00010d7983 */ /* 0x001f280000100800 */
[----:B------:R-:W4:Y:S01]  /*ea50*/  LDL.LU.64 R40, [R1+0x8f0] ;  /* 0x0008f00001287983 */ /* 0x000f220000300a00 */
[----:B--2---:R-:W-:-:S02]  /*ea60*/  IMAD.MOV.U32 R47, RZ, RZ, R10 ;  /* 0x000000ffff2f7224 */ /* 0x004fc400078e000a */
[----:B---3--:R-:W-:Y:S01]  /*ea70*/  IMAD.MOV.U32 R46, RZ, RZ, R9 ;  /* 0x000000ffff2e7224 */ /* 0x008fe200078e0009 */
[----:B------:R-:W2:Y:S01]  /*ea80*/  @P4 LDG.E.U16 R21, desc[UR24][R42.64] ;  /* 0x000000182a154981 */ /* 0x000ea2000c1e1500 */
[----:B----4-:R-:W-:-:S03]  /*ea90*/  IMAD.MOV.U32 R9, RZ, RZ, R8 ;  /* 0x000000ffff097224 */ /* 0x010fc600078e0008 */
[----:B------:R-:W3:Y:S01]  /*eaa0*/  @P3 LDG.E.U16 R18, desc[UR24][R46.64] ;  /* 0x000000182e123981 */ /* 0x000ee2000c1e1500 */
[----:B------:R-:W-:-:S05]  /*eab0*/  IMAD.MOV.U32 R8, RZ, RZ, R5 ;  /* 0x000000ffff087224 */ /* 0x000fca00078e0005 */
[----:B------:R-:W4:Y:S04]  /*eac0*/  @P3 LDG.E.U16 R19, desc[UR24][R8.64] ;  /* 0x0000001808133981 */ /* 0x000f28000c1e1500 */
[----:B------:R0:W-:Y:S01]  /*ead0*/  @P6 STL [R1+0x490], R32 ;  /* 0x0004902001006387 */ /* 0x0001e20000100800 */
[----:B-1----:R-:W-:Y:S02]  /*eae0*/  IMAD.MOV.U32 R44, RZ, RZ, R12 ;  /* 0x000000ffff2c7224 */ /* 0x002fe400078e000c */
[----:B------:R-:W-:-:S05]  /*eaf0*/  IMAD.MOV.U32 R45, RZ, RZ, R20 ;  /* 0x000000ffff2d7224 */ /* 0x000fca00078e0014 */
[----:B------:R-:W2:Y:S04]  /*eb00*/  @P4 LDG.E.U16 R0, desc[UR24][R44.64] ;  /* 0x000000182c004981 */ /* 0x000ea8000c1e1500 */
[----:B0-----:R-:W2:Y:S04]  /*eb10*/  LDL R32, [R1+0x468] ;  /* 0x0004680001207983 */ /* 0x001ea80000100800 */
[----:B------:R0:W-:Y:S04]  /*eb20*/  @P6 STL [R1+0x48c], R33 ;  /* 0x00048c2101006387 */ /* 0x0001e80000100800 */
[----:B------:R-:W2:Y:S04]  /*eb30*/  LDL R17, [R1+0x460] ;  /* 0x0004600001117983 */ /* 0x000ea80000100800 */
[----:B------:R-:W2:Y:S04]  /*eb40*/  LDL R28, [R1+0x45c] ;  /* 0x00045c00011c7983 */ /* 0x000ea80000100800 */
[----:B0-----:R-:W2:Y:S04]  /*eb50*/  LDL R33, [R1+0x464] ;  /* 0x0004640001217983 */ /* 0x001ea80000100800 */
[----:B------:R-:W2:Y:S04]  /*eb60*/  LDL R16, [R1+0x458] ;  /* 0x0004580001107983 */ /* 0x000ea80000100800 */
[----:B------:R0:W-:Y:S04]  /*eb70*/  @P5 STL [R1+0x488], R34 ;  /* 0x0004882201005387 */ /* 0x0001e80000100800 */
[----:B------:R-:W2:Y:S04]  /*eb80*/  LDL R27, [R1+0x450] ;  /* 0x00045000011b7983 */ /* 0x000ea80000100800 */
[----:B0-----:R-:W2:Y:S04]  /*eb90*/  LDL R34, [R1+0x454] ;  /* 0x0004540001227983 */ /* 0x001ea80000100800 */
[----:B------:R0:W-:Y:S04]  /*eba0*/  @P5 STL [R1+0x484], R35 ;  /* 0x0004842301005387 */ /* 0x0001e80000100800 */
[----:B0-----:R-:W2:Y:S04]  /*ebb0*/  LDL R35, [R1+0x44c] ;  /* 0x00044c0001237983 */ /* 0x001ea80000100800 */
[----:B------:R0:W-:Y:S04]  /*ebc0*/  STL.64 [R1+0xe0], R8 ;  /* 0x0000e00801007387 */ /* 0x0001e80000100a00 */
[----:B0-----:R-:W2:Y:S04]  /*ebd0*/  LDL.LU.64 R8, [R1+0x8e8] ;  /* 0x0008e80001087983 */ /* 0x001ea80000300a00 */
[----:B------:R-:W-:Y:S04]  /*ebe0*/  STL.64 [R1+0xd0], R44 ;  /* 0x0000d02c01007387 */ /* 0x000fe80000100a00 */
[----:B------:R0:W-:Y:S04]  /*ebf0*/  STL.64 [R1+0xd8], R46 ;  /* 0x0000d82e01007387 */ /* 0x0001e80000100a00 */
[----:B0-----:R-:W2:Y:S04]  /*ec00*/  LDL.LU.64 R46, [R1+0x8e0] ;  /* 0x0008e000012e7983 */ /* 0x001ea80000300a00 */
[----:B----4-:R0:W-:Y:S04]  /*ec10*/  @P3 STL [R1+0x480], R19 ;  /* 0x0004801301003387 */ /* 0x0101e80000100800 */
[----:B0-----:R-:W4:Y:S04]  /*ec20*/  LDL.LU R19, [R1+0x630] ;  /* 0x0006300001137983 */ /* 0x001f280000300800 */
[----:B---3--:R0:W-:Y:S04]  /*ec30*/  @P3 STL [R1+0x47c], R18 ;  /* 0x00047c1201003387 */ /* 0x0081e80000100800 */
[----:B0-----:R-:W4:Y:S04]  /*ec40*/  LDL.LU R18, [R1+0x650] ;  /* 0x0006500001127983 */ /* 0x001f280000300800 */
[----:B------:R-:W3:Y:S04]  /*ec50*/  LDL.LU R20, [R1+0x634] ;  /* 0x0006340001147983 */ /* 0x000ee80000300800 */
[----:B------:R-:W3:Y:S04]  /*ec60*/  LDL.LU R12, [R1+0x654] ;  /* 0x00065400010c7983 */ /* 0x000ee80000300800 */
[----:B------:R-:W3:Y:S04]  /*ec70*/  LDL.LU R10, [R1+0x638] ;  /* 0x00063800010a7983 */ /* 0x000ee80000300800 */
[----:B------:R-:W3:Y:S01]  /*ec80*/  LDL.LU R5, [R1+0x658] ;  /* 0x0006580001057983 */ /* 0x000ee20000300800 */
[----:B------:R-:W-:-:S02]  /*ec90*/  ISETP.GT.AND P6, PT, R2, 0x28, PT ;  /* 0x000000280200780c */ /* 0x000fc40003fc4270 */
[C---:B------:R-:W-:Y:S01]  /*eca0*/  ISETP.GT.AND P5, PT, R2.reuse, 0x29, PT ;  /* 0x000000290200780c */ /* 0x040fe20003fa4270 */
[----:B------:R-:W3:Y:S01]  /*ecb0*/  LDL.LU.64 R44, [R1+0x8d8] ;  /* 0x0008d800012c7983 */ /* 0x000ee20000300a00 */
[----:B------:R-:W-:-:S03]  /*ecc0*/  ISETP.GT.AND P3, PT, R2, 0x2a, PT ;  /* 0x0000002a0200780c */ /* 0x000fc60003f64270 */
[----:B--2---:R0:W-:Y:S06]  /*ecd0*/  @P4 STL [R1+0x478], R0 ;  /* 0x0004780001004387 */ /* 0x0041ec0000100800 */
[----:B------:R-:W2:Y:S04]  /*ece0*/  @P6 LDG.E.U16 R13, desc[UR24][R36.64] ;  /* 0x00000018240d6981 */ /* 0x000ea8000c1e1500 */
[----:B0-----:R-:W2:Y:S04]  /*ecf0*/  LDL R0, [R1+0x448] ;  /* 0x0004480001007983 */ /* 0x001ea80000100800 */
[----:B------:R-:W2:Y:S04]  /*ed00*/  LDL.LU.64 R42, [R1+0x8d0] ;  /* 0x0008d000012a7983 */ /* 0x000ea80000300a00 */
[----:B------:R3:W-:Y:S01]  /*ed10*/  @P4 STL [R1+0x474], R21 ;  /* 0x0004741501004387 */ /* 0x0007e20000100800 */
[----:B------:R-:W-:-:S03]  /*ed20*/  ISETP.GT.AND P4, PT, R2, 0x2b, PT ;  /* 0x0000002b0200780c */ /* 0x000fc60003f84270 */
[----:B------:R-:W2:Y:S04]  /*ed30*/  @P6 LDG.E.U16 R29, desc[UR24][R38.64] ;  /* 0x00000018261d6981 */ /* 0x000ea8000c1e1500 */
[----:B------:R-:W2:Y:S04]  /*ed40*/  @P5 LDG.E.U16 R32, desc[UR24][R30.64] ;  /* 0x000000181e205981 */ /* 0x000ea8000c1e1500 */
[----:B------:R0:W2:Y:S04]  /*ed50*/  @P5 LDG.E.U16 R33, desc[UR24][R24.64] ;  /* 0x0000001818215981 */ /* 0x0000a8000c1e1500 */
[----:B------:R-:W2:Y:S04]  /*ed60*/  @P4 LDG.E.U16 R34, desc[UR24][R22.64] ;  /* 0x0000001816224981 */ /* 0x000ea8000c1e1500 */
[----:B------:R-:W2:Y:S04]  /*ed70*/  LDL.LU.64 R38, [R1+0x8c8] ;  /* 0x0008c80001267983 */ /* 0x000ea80000300a00 */
[----:B------:R-:W2:Y:S04]  /*ed80*/  LDL.LU.64 R36, [R1+0x8c0] ;  /* 0x0008c00001247983 */ /* 0x000ea80000300a00 */
[----:B----4-:R-:W4:Y:S01]  /*ed90*/  @P4 LDG.E.U16 R16, desc[UR24][R18.64] ;  /* 0x0000001812104981 */ /* 0x010f22000c1e1500 */
[----:B---3--:R-:W-:-:S02]  /*eda0*/  IMAD.MOV.U32 R21, RZ, RZ, R20 ;  /* 0x000000ffff157224 */ /* 0x008fc400078e0014 */
[----:B------:R-:W-:Y:S02]  /*edb0*/  IMAD.MOV.U32 R20, RZ, RZ, R12 ;  /* 0x000000ffff147224 */ /* 0x000fe400078e000c */
[----:B0-----:R-:W-:-:S03]  /*edc0*/  IMAD.MOV.U32 R25, RZ, RZ, R10 ;  /* 0x000000ffff197224 */ /* 0x001fc600078e000a */
[----:B------:R-:W3:Y:S01]  /*edd0*/  @P3 LDG.E.U16 R28, desc[UR24][R20.64] ;  /* 0x00000018141c3981 */ /* 0x000ee2000c1e1500 */
[----:B------:R-:W-:-:S05]  /*ede0*/  IMAD.MOV.U32 R24, RZ, RZ, R5 ;  /* 0x000000ffff187224 */ /* 0x000fca00078e0005 */
[----:B------:R-:W4:Y:S04]  /*edf0*/  @P3 LDG.E.U16 R17, desc[UR24][R24.64] ;  /* 0x0000001818113981 */ /* 0x000f28000c1e1500 */
[----:B--2---:R0:W-:Y:S04]  /*ee00*/  @P6 STL [R1+0x46c], R13 ;  /* 0x00046c0d01006387 */ /* 0x0041e80000100800 */
[----:B------:R-:W-:Y:S01]  /*ee10*/  @P6 STL [R1+0x470], R29 ;  /* 0x0004701d01006387 */ /* 0x000fe20000100800 */
[----:B------:R-:W-:-:S03]  /*ee20*/  ISETP.GT.AND P6, PT, R2, 0x2c, PT ;  /* 0x0000002c0200780c */ /* 0x000fc60003fc4270 */
[----:B------:R-:W2:Y:S04]  /*ee30*/  LDL.LU.64 R30, [R1+0x8b8] ;  /* 0x0008b800011e7983 */ /* 0x000ea80000300a00 */
[----:B0-----:R-:W2:Y:S04]  /*ee40*/  LDL R13, [R1+0x444] ;  /* 0x00044400010d7983 */ /* 0x001ea80000100800 */
[----:B------:R0:W-:Y:S04]  /*ee50*/  @P5 STL [R1+0x468], R32 ;  /* 0x0004682001005387 */ /* 0x0001e80000100800 */
[----:B------:R-:W2:Y:S04]  /*ee60*/  @P6 LDG.E.U16 R27, desc[UR24][R14.64] ;  /* 0x000000180e1b6981 */ /* 0x000ea8000c1e1500 */
[----:B------:R-:W2:Y:S04]  /*ee70*/  @P6 LDG.E.U16 R35, desc[UR24][R6.64] ;  /* 0x0000001806236981 */ /* 0x000ea8000c1e1500 */
[----:B0-----:R-:W2:Y:S04]  /*ee80*/  LDL R32, [R1+0x440] ;  /* 0x0004400001207983 */ /* 0x001ea80000100800 */
[----:B------:R0:W-:Y:S01]  /*ee90*/  @P5 STL [R1+0x464], R33 ;  /* 0x0004642101005387 */ /* 0x0001e20000100800 */
[----:B------:R-:W-:-:S03]  /*eea0*/  ISETP.GT.AND P5, PT, R2, 0x2d, PT ;  /* 0x0000002d0200780c */ /* 0x000fc60003fa4270 */
[----:B0-----:R-:W2:Y:S04]  /*eeb0*/  LDL R33, [R1+0x43c] ;  /* 0x00043c0001217983 */ /* 0x001ea80000100800 */
[----:B------:R-:W-:Y:S04]  /*eec0*/  STL.64 [R1+0x90], R18 ;  /* 0x0000901201007387 */ /* 0x000fe80000100a00 */
[----:B------:R0:W-:Y:S04]  /*eed0*/  STL.64 [R1+0xa0], R24 ;  /* 0x0000a01801007387 */ /* 0x0001e80000100a00 */
[----:B------:R-:W2:Y:S04]  /*eee0*/  @P5 LDG.E.U16 R0, desc[UR24][R40.64] ;  /* 0x0000001828005981 */ /* 0x000ea8000c1e1500 */
[----:B0-----:R-:W2:Y:S04]  /*eef0*/  LDL.LU.64 R24, [R1+0x8b0] ;  /* 0x0008b00001187983 */ /* 0x001ea80000300a00 */
[----:B------:R-:W-:Y:S04]  /*ef00*/  STL.64 [R1+0x98], R20 ;  /* 0x0000981401007387 */ /* 0x000fe80000100a00 */
[----:B---3--:R-:W-:Y:S04]  /*ef10*/  @P3 STL [R1+0x45c], R28 ;  /* 0x00045c1c01003387 */ /* 0x008fe80000100800 */
[----:B----4-:R-:W-:Y:S04]  /*ef20*/  @P3 STL [R1+0x460], R17 ;  /* 0x0004601101003387 */ /* 0x010fe80000100800 */
[----:B------:R-:W3:Y:S04]  /*ef30*/  LDL.LU.64 R22, [R1+0x8a8] ;  /* 0x0008a80001167983 */ /* 0x000ee80000300a00 */
[----:B------:R0:W-:Y:S04]  /*ef40*/  @P4 STL [R1+0x454], R34 ;  /* 0x0004542201004387 */ /* 0x0001e80000100800 */
[----:B0-----:R-:W4:Y:S04]  /*ef50*/  LDL R34, [R1+0x438] ;  /* 0x0004380001227983 */ /* 0x001f280000100800 */
[----:B------:R0:W-:Y:S04]  /*ef60*/  @P4 STL [R1+0x458], R16 ;  /* 0x0004581001004387 */ /* 0x0001e80000100800 */
[----:B------:R-:W3:Y:S04]  /*ef70*/  LDL.LU.64 R14, [R1+0x8a0] ;  /* 0x0008a000010e7983 */ /* 0x000ee80000300a00 */
[----:B------:R-:W4:Y:S04]  /*ef80*/  LDL.LU R7, [R1+0x65c] ;  /* 0x00065c0001077983 */ /* 0x000f280000300800 */
[----:B------:R-:W4:Y:S04]  /*ef90*/  LDL.LU R6, [R1+0x67c] ;  /* 0x00067c0001067983 */ /* 0x000f280000300800 */
[----:B------:R-:W3:Y:S04]  /*efa0*/  LDL.LU R17, [R1+0x660] ;  /* 0x0006600001117983 */ /* 0x000ee80000300800 */
[----:B0-----:R-:W3:Y:S04]  /*efb0*/  LDL.LU R16, [R1+0x680] ;  /* 0x0006800001107983 */ /* 0x001ee80000300800 */
[----:B------:R-:W3:Y:S04]  /*efc0*/  LDL.LU R18, [R1+0x664] ;  /* 0x0006640001127983 */ /* 0x000ee80000300800 */
[----:B------:R-:W3:Y:S01]  /*efd0*/  LDL.LU R12, [R1+0x684] ;  /* 0x00068400010c7983 */ /* 0x000ee20000300800 */
[----:B------:R-:W-:-:S03]  /*efe0*/  ISETP.GT.AND P3, PT, R2, 0x2e, PT ;  /* 0x0000002e0200780c */ /* 0x000fc60003f64270 */
[----:B--2---:R-:W2:Y:S01]  /*eff0*/  @P5 LDG.E.U16 R13, desc[UR24][R8.64] ;  /* 0x00000018080d5981 */ /* 0x004ea2000c1e1500 */
[----:B------:R-:W-:-:S03]  /*f000*/  ISETP.GT.AND P4, PT, R2, 0x2f, PT ;  /* 0x0000002f0200780c */ /* 0x000fc60003f84270 */
[----:B------:R0:W-:Y:S04]  /*f010*/  @P6 STL [R1+0x44c], R35 ;  /* 0x00044c2301006387 */ /* 0x0001e80000100800 */
[----:B------:R-:W-:Y:S04]  /*f020*/  @P6 STL [R1+0x450], R27 ;  /* 0x0004501b01006387 */ /* 0x000fe80000100800 */
[----:B------:R-:W2:Y:S04]  /*f030*/  LDL R40, [R1+0x430] ;  /* 0x0004300001287983 */ /* 0x000ea80000100800 */
[----:B------:R-:W2:Y:S04]  /*f040*/  LDL R41, [R1+0x42c] ;  /* 0x00042c0001297983 */ /* 0x000ea80000100800 */
[----:B------:R-:W2:Y:S04]  /*f050*/  @P4 LDG.E.U16 R53, desc[UR24][R46.64] ;  /* 0x000000182e354981 */ /* 0x000ea8000c1e1500 */
[----:B------:R1:W-:Y:S04]  /*f060*/  @P5 STL [R1+0x448], R0 ;  /* 0x0004480001005387 */ /* 0x0003e80000100800 */
[----:B0-----:R-:W2:Y:S04]  /*f070*/  LDL R35, [R1+0x424] ;  /* 0x0004240001237983 */ /* 0x001ea80000100800 */
[----:B----4-:R-:W4:Y:S04]  /*f080*/  @P4 LDG.E.U16 R34, desc[UR24][R6.64] ;  /* 0x0000001806224981 */ /* 0x010f28000c1e1500 */
[----:B-1----:R-:W4:Y:S04]  /*f090*/  LDL R0, [R1+0x428] ;  /* 0x0004280001007983 */ /* 0x002f280000100800 */
[----:B---3--:R-:W3:Y:S01]  /*f0a0*/  @P3 LDG.E.U16 R33, desc[UR24][R16.64] ;  /* 0x0000001810213981 */ /* 0x008ee2000c1e1500 */
[----:B------:R-:W-:Y:S01]  /*f0b0*/  IMAD.MOV.U32 R19, RZ, RZ, R18 ;  /* 0x000000ffff137224 */ /* 0x000fe200078e0012 */
[----:B------:R-:W-:-:S02]  /*f0c0*/  ISETP.GT.AND P6, PT, R2, 0x30, PT ;  /* 0x000000300200780c */ /* 0x000fc40003fc4270 */
[----:B------:R-:W3:Y:S01]  /*f0d0*/  LDL R10, [R1+0x420] ;  /* 0x00042000010a7983 */ /* 0x000ee20000100800 */
[----:B------:R-:W-:-:S03]  /*f0e0*/  IMAD.MOV.U32 R18, RZ, RZ, R12 ;  /* 0x000000ffff127224 */ /* 0x000fc600078e000c */
[----:B------:R-:W3:Y:S04]  /*f0f0*/  LDL R5, [R1+0x41c] ;  /* 0x00041c0001057983 */ /* 0x000ee80000100800 */
[----:B------:R-:W3:Y:S04]  /*f100*/  @P3 LDG.E.U16 R32, desc[UR24][R18.64] ;  /* 0x0000001812203981 */ /* 0x000ee8000c1e1500 */
[----:B------:R-:W3:Y:S04]  /*f110*/  LDL R29, [R1+0x418] ;  /* 0x00041800011d7983 */ /* 0x000ee80000100800 */
[----:B------:R-:W3:Y:S04]  /*f120*/  LDL R28, [R1+0x414] ;  /* 0x00041400011c7983 */ /* 0x000ee80000100800 */
[----:B------:R-:W3:Y:S04]  /*f130*/  LDL.LU.64 R8, [R1+0x898] ;  /* 0x0008980001087983 */ /* 0x000ee80000300a00 */
[----:B------:R-:W3:Y:S04]  /*f140*/  LDL R27, [R1+0x410] ;  /* 0x00041000011b7983 */ /* 0x000ee80000100800 */
[----:B--2---:R0:W-:Y:S01]  /*f150*/  @P5 STL [R1+0x444], R13 ;  /* 0x0004440d01005387 */ /* 0x0041e20000100800 */
[----:B------:R-:W-:-:S03]  /*f160*/  ISETP.GT.AND P5, PT, R2, 0x31, PT ;  /* 0x000000310200780c */ /* 0x000fc60003fa4270 */
[----:B------:R-:W2:Y:S04]  /*f170*/  @P6 LDG.E.U16 R40, desc[UR24][R44.64] ;  /* 0x000000182c286981 */ /* 0x000ea8000c1e1500 */
[----:B------:R-:W2:Y:S04]  /*f180*/  @P6 LDG.E.U16 R41, desc[UR24][R42.64] ;  /* 0x000000182a296981 */ /* 0x000ea8000c1e1500 */
[----:B0-----:R-:W2:Y:S04]  /*f190*/  LDL R13, [R1+0x40c] ;  /* 0x00040c00010d7983 */ /* 0x001ea80000100800 */
[----:B------:R-:W-:Y:S04]  /*f1a0*/  STL.64 [R1+0x60], R18 ;  /* 0x0000601201007387 */ /* 0x000fe80000100a00 */
[----:B------:R-:W-:Y:S04]  /*f1b0*/  STL.64 [R1+0x50], R6 ;  /* 0x0000500601007387 */ /* 0x000fe80000100a00 */
[----:B------:R0:W-:Y:S04]  /*f1c0*/  STL.64 [R1+0x58], R16 ;  /* 0x0000581001007387 */ /* 0x0001e80000100a00 */
[----:B------:R-:W2:Y:S04]  /*f1d0*/  @P5 LDG.E.U16 R35, desc[UR24][R36.64] ;  /* 0x0000001824235981 */ /* 0x000ea8000c1e1500 */
[----:B0-----:R-:W2:Y:S04]  /*f1e0*/  LDL.LU R17, [R1+0x688] ;  /* 0x0006880001117983 */ /* 0x001ea80000300800 */
[----:B------:R-:W2:Y:S04]  /*f1f0*/  LDL.LU R16, [R1+0x6a8] ;  /* 0x0006a80001107983 */ /* 0x000ea80000300800 */
[----:B------:R-:W2:Y:S04]  /*f200*/  LDL.LU R19, [R1+0x68c] ;  /* 0x00068c0001137983 */ /* 0x000ea80000300800 */
[----:B------:R-:W2:Y:S04]  /*f210*/  LDL.LU R18, [R1+0x6ac] ;  /* 0x0006ac0001127983 */ /* 0x000ea80000300800 */
[----:B------:R-:W2:Y:S04]  /*f220*/  LDL.LU R21, [R1+0x690] ;  /* 0x0006900001157983 */ /* 0x000ea80000300800 */
[----:B------:R-:W2:Y:S04]  /*f230*/  LDL.LU R20, [R1+0x6b0] ;  /* 0x0006b00001147983 */ /* 0x000ea80000300800 */
[----:B----4-:R-:W4:Y:S04]  /*f240*/  @P5 LDG.E.U16 R0, desc[UR24][R38.64] ;  /* 0x0000001826005981 */ /* 0x010f28000c1e1500 */
[----:B---3--:R0:W-:Y:S04]  /*f250*/  @P3 STL [R1+0x43c], R33 ;  /* 0x00043c2101003387 */ /* 0x0081e80000100800 */
[----:B0-----:R-:W3:Y:S04]  /*f260*/  LDL.LU R33, [R1+0x694] ;  /* 0x0006940001217983 */ /* 0x001ee80000300800 */
[----:B------:R0:W-:Y:S04]  /*f270*/  @P3 STL [R1+0x440], R32 ;  /* 0x0004402001003387 */ /* 0x0001e80000100800 */
[----:B0-----:R-:W3:Y:S04]  /*f280*/  LDL.LU R32, [R1+0x6b4] ;  /* 0x0006b40001207983 */ /* 0x001ee80000300800 */
[----:B------:R-:W3:Y:S04]  /*f290*/  LDL.LU.64 R6, [R1+0x890] ;  /* 0x0008900001067983 */ /* 0x000ee80000300a00 */
[----:B------:R-:W3:Y:S04]  /*f2a0*/  LDL.LU.64 R46, [R1+0x888] ;  /* 0x00088800012e7983 */ /* 0x000ee80000300a00 */
[----:B------:R0:W-:Y:S04]  /*f2b0*/  @P4 STL [R1+0x438], R34 ;  /* 0x0004382201004387 */ /* 0x0001e80000100800 */
[----:B0-----:R-:W3:Y:S04]  /*f2c0*/  LDL.LU R34, [R1+0x698] ;  /* 0x0006980001227983 */ /* 0x001ee80000300800 */
[----:B------:R-:W3:Y:S04]  /*f2d0*/  LDL.LU R12, [R1+0x6b8] ;  /* 0x0006b800010c7983 */ /* 0x000ee80000300800 */
[----:B------:R-:W-:Y:S01]  /*f2e0*/  STL [R1+0x7a8], R53 ;  /* 0x0007a83501007387 */ /* 0x000fe20000100800 */
[----:B------:R-:W-:-:S03]  /*f2f0*/  ISETP.GT.AND P3, PT, R2, 0x32, PT ;  /* 0x000000320200780c */ /* 0x000fc60003f64270 */
[----:B------:R-:W3:Y:S04]  /*f300*/  LDL.LU.64 R44, [R1+0x880] ;  /* 0x00088000012c7983 */ /* 0x000ee80000300a00 */
[----:B--2---:R0:W-:Y:S01]  /*f310*/  @P6 STL [R1+0x430], R40 ;  /* 0x0004302801006387 */ /* 0x0041e20000100800 */
[----:B------:R-:W-:-:S03]  /*f320*/  ISETP.GT.AND P4, PT, R2, 0x33, PT ;  /* 0x000000330200780c */ /* 0x000fc60003f84270 */
[----:B0-----:R-:W2:Y:S04]  /*f330*/  LDL.LU R40, [R1+0x878] ;  /* 0x0008780001287983 */ /* 0x001ea80000300800 */
[----:B------:R-:W2:Y:S04]  /*f340*/  LDL.LU.64 R42, [R1+0x870] ;  /* 0x00087000012a7983 */ /* 0x000ea80000300a00 */
[----:B------:R0:W-:Y:S04]  /*f350*/  @P6 STL [R1+0x42c], R41 ;  /* 0x00042c2901006387 */ /* 0x0001e80000100800 */
[----:B------:R-:W2:Y:S04]  /*f360*/  @P4 LDG.E.U16 R28, desc[UR24][R18.64] ;  /* 0x00000018121c4981 */ /* 0x000ea8000c1e1500 */
[----:B0-----:R-:W2:Y:S04]  /*f370*/  LDL.LU R41, [R1+0x868] ;  /* 0x0008680001297983 */ /* 0x001ea80000300800 */
[----:B------:R-:W2:Y:S04]  /*f380*/  LDL.LU.64 R38, [R1+0x860] ;  /* 0x0008600001267983 */ /* 0x000ea80000300a00 */
[----:B------:R-:W2:Y:S04]  /*f390*/  @P4 LDG.E.U16 R29, desc[UR24][R20.64] ;  /* 0x00000018141d4981 */ /* 0x000ea8000c1e1500 */
[----:B----4-:R0:W-:Y:S04]  /*f3a0*/  @P5 STL [R1+0x428], R0 ;  /* 0x0004280001005387 */ /* 0x0101e80000100800 */
[----:B0-----:R-:W4:Y:S04]  /*f3b0*/  LDL.LU R0, [R1+0x858] ;  /* 0x0008580001007983 */ /* 0x001f280000300800 */
[----:B------:R-:W2:Y:S04]  /*f3c0*/  LDL.LU.64 R36, [R1+0x850] ;  /* 0x0008500001247983 */ /* 0x000ea80000300a00 */
[----:B------:R0:W-:Y:S04]  /*f3d0*/  @P5 STL [R1+0x424], R35 ;  /* 0x0004242301005387 */ /* 0x0001e80000100800 */
[----:B---3--:R-:W3:Y:S01]  /*f3e0*/  @P3 LDG.E.U16 R5, desc[UR24][R32.64] ;  /* 0x0000001820053981 */ /* 0x008ee2000c1e1500 */
[----:B0-----:R-:W-:-:S02]  /*f3f0*/  IMAD.MOV.U32 R35, RZ, RZ, R34 ;  /* 0x000000ffff237224 */ /* 0x001fc400078e0022 */
[----:B------:R-:W-:-:S05]  /*f400*/  IMAD.MOV.U32 R34, RZ, RZ, R12 ;  /* 0x000000ffff227224 */ /* 0x000fca00078e000c */
[----:B------:R-:W2:Y:S01]  /*f410*/  @P3 LDG.E.U16 R10, desc[UR24][R34.64] ;  /* 0x00000018220a3981 */ /* 0x000ea2000c1e1500 */
[----:B------:R-:W-:-:S03]  /*f420*/  ISETP.GT.AND P5, PT, R2, 0x38, PT ;  /* 0x000000380200780c */ /* 0x000fc60003fa4270 */
[----:B------:R-:W-:Y:S04]  /*f430*/  STL.64 [R1], R16 ;  /* 0x0000001001007387 */ /* 0x000fe80000100a00 */
[----:B------:R-:W-:Y:S04]  /*f440*/  STL.64 [R1+0x8], R18 ;  /* 0x0000081201007387 */ /* 0x000fe80000100a00 */
[----:B------:R-:W-:Y:S04]  /*f450*/  STL.64 [R1+0x10], R20 ;  /* 0x0000101401007387 */ /* 0x000fe80000100a00 */
[----:B------:R-:W-:Y:S04]  /*f460*/  STL.64 [R1+0x18], R32 ;  /* 0x0000182001007387 */ /* 0x000fe80000100a00 */
[----:B------:R0:W-:Y:S01]  /*f470*/  STL.64 [R1+0x20], R34 ;  /* 0x0000202201007387 */ /* 0x0001e20000100a00 */
[----:B------:R-:W-:-:S03]  /*f480*/  ISETP.GT.AND P6, PT, R2, 0x34, PT ;  /* 0x000000340200780c */ /* 0x000fc60003fc4270 */
[----:B------:R1:W2:Y:S04]  /*f490*/  @P5 LDG.E.U16 R13, desc[UR24][R46.64] ;  /* 0x000000182e0d5981 */ /* 0x0002a8000c1e1500 */
[----:B0-----:R-:W2:Y:S04]  /*f4a0*/  LDL.LU.64 R34, [R1+0x848] ;  /* 0x0008480001227983 */ /* 0x001ea80000300a00 */
[----:B------:R-:W2:Y:S01]  /*f4b0*/  LDL.LU.64 R32, [R1+0x840] ;  /* 0x0008400001207983 */ /* 0x000ea20000300a00 */
[----:B------:R-:W-:-:S03]  /*f4c0*/  PRMT R53, RZ, 0x7610, R53 ;  /* 0x00007610ff357816 */ /* 0x000fc60000000035 */
[----:B------:R0:W2:Y:S04]  /*f4d0*/  @P6 LDG.E.U16 R27, desc[UR24][R16.64] ;  /* 0x00000018101b6981 */ /* 0x0000a8000c1e1500 */
[----:B----4-:R-:W4:Y:S04]  /*f4e0*/  @P5 LDG.E.U16 R0, desc[UR24][R44.64] ;  /* 0x000000182c005981 */ /* 0x010f28000c1e1500 */
[----:B---3--:R-:W-:Y:S04]  /*f4f0*/  @P3 STL [R1+0x41c], R5 ;  /* 0x00041c0501003387 */ /* 0x008fe80000100800 */
[----:B--2---:R2:W-:Y:S01]  /*f500*/  @P3 STL [R1+0x420], R10 ;  /* 0x0004200a01003387 */ /* 0x0045e20000100800 */
[----:B------:R-:W-:-:S03]  /*f510*/  ISETP.GT.AND P3, PT, R2, 0x35, PT ;  /* 0x000000350200780c */ /* 0x000fc60003f64270 */
[----:B--2---:R-:W0:Y:S04]  /*f520*/  LDL.LU R10, [R1+0x6e8] ;  /* 0x0006e800010a7983 */ /* 0x004e280000300800 */
[----:B------:R-:W2:Y:S04]  /*f530*/  LDL.LU R5, [R1+0x6ec] ;  /* 0x0006ec0001057983 */ /* 0x000ea80000300800 */
[----:B------:R-:W-:Y:S04]  /*f540*/  @P4 STL [R1+0x414], R28 ;  /* 0x0004141c01004387 */ /* 0x000fe80000100800 */
[----:B------:R-:W-:Y:S04]  /*f550*/  @P4 STL [R1+0x418], R29 ;  /* 0x0004181d01004387 */ /* 0x000fe80000100800 */
[----:B------:R1:W-:Y:S04]  /*f560*/  STL [R1+0x780], R46 ;  /* 0x0007802e01007387 */ /* 0x0003e80000100800 */
[----:B------:R-:W3:Y:S01]  /*f570*/  @P3 LDG.E.U16 R53, desc[UR24][R22.64] ;  /* 0x0000001816353981 */ /* 0x000ee2000c1e1500 */
[----:B-1----:R-:W-:-:S06]  /*f580*/  PRMT R46, RZ, 0x7610, R46 ;  /* 0x00007610ff2e7816 */ /* 0x002fcc000000002e */
[----:B------:R-:W3:Y:S04]  /*f590*/  @P3 LDG.E.U16 R46, desc[UR24][R24.64] ;  /* 0x00000018182e3981 */ /* 0x000ee8000c1e1500 */
[----:B------:R-:W-:Y:S01]  /*f5a0*/  STL [R1+0x77c], R47 ;  /* 0x00077c2f01007387 */ /* 0x000fe20000100800 */
[----:B------:R-:W-:Y:S02]  /*f5b0*/  ISETP.GT.AND P4, PT, R2, 0x39, PT ;  /* 0x000000390200780c */ /* 0x000fe40003f84270 */
[----:B------:R-:W-:-:S06]  /*f5c0*/  PRMT R11, RZ, 0x7610, R11 ;  /* 0x00007610ff0b7816 */ /* 0x000fcc000000000b */
[----:B------:R-:W3:Y:S01]  /*f5d0*/  @P6 LDG.E.U16 R11, desc[UR24][R30.64] ;  /* 0x000000181e0b6981 */ /* 0x000ee2000c1e1500 */
[----:B------:R-:W-:-:S03]  /*f5e0*/  PRMT R3, RZ, 0x7610, R3 ;  /* 0x00007610ff037816 */ /* 0x000fc60000000003 */
[----:B----4-:R1:W-:Y:S04]  /*f5f0*/  STL [R1+0x408], R0 ;  /* 0x0004080001007387 */ /* 0x0103e80000100800 */
[----:B-1----:R-:W4:Y:S04]  /*f600*/  LDL.LU R0, [R1+0x83c] ;  /* 0x00083c0001007983 */ /* 0x002f280000300800 */
[----:B------:R-:W-:Y:S04]  /*f610*/  STL [R1+0x788], R44 ;  /* 0x0007882c01007387 */ /* 0x000fe80000100800 */
[----:B------:R-:W-:Y:S04]  /*f620*/  STL [R1+0x784], R45 ;  /* 0x0007842d01007387 */ /* 0x000fe80000100800 */
[----:B------:R-:W-:Y:S04]  /*f630*/  STL [R1+0x790], R30 ;  /* 0x0007901e01007387 */ /* 0x000fe80000100800 */
[----:B------:R-:W-:Y:S04]  /*f640*/  STL [R1+0x78c], R31 ;  /* 0x00078c1f01007387 */ /* 0x000fe80000100800 */
[----:B------:R-:W-:Y:S01]  /*f650*/  @P5 STL [R1+0x40c], R13 ;  /* 0x00040c0d01005387 */ /* 0x000fe20000100800 */
[----:B------:R-:W-:-:S13]  /*f660*/  ISETP.GT.AND P5, PT, R2, 0x36, PT ;  /* 0x000000360200780c */ /* 0x000fda0003fa4270 */
[----:B------:R-:W4:Y:S01]  /*f670*/  @P5 LDG.E.U16 R3, desc[UR24][R14.64] ;  /* 0x000000180e035981 */ /* 0x000f22000c1e1500 */
[----:B0-----:R-:W-:Y:S02]  /*f680*/  IMAD.MOV.U32 R17, RZ, RZ, R10 ;  /* 0x000000ffff117224 */ /* 0x001fe400078e000a */
[----:B--2---:R-:W-:Y:S01]  /*f690*/  IMAD.MOV.U32 R16, RZ, RZ, R5 ;  /* 0x000000ffff107224 */ /* 0x004fe200078e0005 */
[----:B---3--:R0:W-:Y:S04]  /*f6a0*/  STL [R1+0x810], R46 ;  /* 0x0008102e01007387 */ /* 0x0081e80000100800 */
[----:B------:R1:W-:Y:S04]  /*f6b0*/  STL [R1+0x798], R24 ;  /* 0x0007981801007387 */ /* 0x0003e80000100800 */
[----:B------:R-:W-:Y:S04]  /*f6c0*/  STL [R1+0x794], R25 ;  /* 0x0007941901007387 */ /* 0x000fe80000100800 */
[----:B------:R-:W-:Y:S01]  /*f6d0*/  STL [R1+0x814], R53 ;  /* 0x0008143501007387 */ /* 0x000fe20000100800 */
[----:B0-----:R-:W-:-:S03]  /*f6e0*/  PRMT R46, RZ, 0x7610, R46 ;  /* 0x00007610ff2e7816 */ /* 0x001fc6000000002e */
[----:B------:R-:W-:Y:S01]  /*f6f0*/  STL [R1+0x7a0], R22 ;  /* 0x0007a01601007387 */ /* 0x000fe20000100800 */
[----:B-1----:R-:W-:-:S03]  /*f700*/  PRMT R24, RZ, 0x7610, R24 ;  /* 0x00007610ff187816 */ /* 0x002fc60000000018 */
[----:B------:R-:W-:Y:S04]  /*f710*/  STL [R1+0x79c], R23 ;  /* 0x00079c1701007387 */ /* 0x000fe80000100800 */
[----:B------:R-:W-:Y:S01]  /*f720*/  @P6 STL [R1+0x410], R27 ;  /* 0x0004101b01006387 */ /* 0x000fe20000100800 */
[----:B------:R-:W-:-:S03]  /*f730*/  ISETP.GT.AND P6, PT, R2, 0x37, PT ;  /* 0x000000370200780c */ /* 0x000fc60003fc4270 */
[----:B------:R-:W-:Y:S04]  /*f740*/  STL [R1+0x7ac], R42 ;  /* 0x0007ac2a01007387 */ /* 0x000fe80000100800 */
[----:B------:R0:W2:Y:S04]  /*f750*/  @P4 LDG.E.U16 R46, desc[UR24][R42.64] ;  /* 0x000000182a2e4981 */ /* 0x0000a8000c1e1500 */
[----:B------:R0:W-:Y:S04]  /*f760*/  STL [R1+0x7a4], R43 ;  /* 0x0007a42b01007387 */ /* 0x0001e80000100800 */
[----:B------:R-:W3:Y:S01]  /*f770*/  @P5 LDG.E.U16 R24, desc[UR24][R16.64] ;  /* 0x0000001810185981 */ /* 0x000ee2000c1e1500 */
[----:B0-----:R-:W-:-:S06]  /*f780*/  PRMT R43, RZ, 0x7610, R43 ;  /* 0x00007610ff2b7816 */ /* 0x001fcc000000002b */
[----:B------:R-:W2:Y:S04]  /*f790*/  @P6 LDG.E.U16 R43, desc[UR24][R8.64] ;  /* 0x00000018082b6981 */ /* 0x000ea8000c1e1500 */
[----:B------:R-:W-:Y:S04]  /*f7a0*/  STL [R1+0x7b4], R40 ;  /* 0x0007b42801007387 */ /* 0x000fe80000100800 */
[----:B------:R-:W-:Y:S01]  /*f7b0*/  STL [R1+0x7b0], R41 ;  /* 0x0007b02901007387 */ /* 0x000fe20000100800 */
[----:B------:R-:W-:Y:S02]  /*f7c0*/  PRMT R4, RZ, 0x7610, R4 ;  /* 0x00007610ff047816 */ /* 0x000fe40000000004 */
[----:B------:R-:W-:-:S02]  /*f7d0*/  PRMT R31, RZ, 0x7610, R31 ;  /* 0x00007610ff1f7816 */ /* 0x000fc4000000001f */
[----:B------:R-:W-:-:S04]  /*f7e0*/  PRMT R22, RZ, 0x7610, R22 ;  /* 0x00007610ff167816 */ /* 0x000fc80000000016 */
[----:B------:R0:W4:Y:S01]  /*f7f0*/  @P4 LDG.E.U16 R31, desc[UR24][R40.64] ;  /* 0x00000018281f4981 */ /* 0x000122000c1e1500 */
[----:B------:R-:W-:-:S03]  /*f800*/  ISETP.GT.AND P4, PT, R2, 0x3b, PT ;  /* 0x0000003b0200780c */ /* 0x000fc60003f84270 */
[----:B------:R-:W4:Y:S01]  /*f810*/  @P6 LDG.E.U16 R22, desc[UR24][R6.64] ;  /* 0x0000001806166981 */ /* 0x000f22000c1e1500 */
[----:B------:R-:W-:-:S09]  /*f820*/  PRMT R26, RZ, 0x7610, R26 ;  /* 0x00007610ff1a7816 */ /* 0x000fd2000000001a */
[----:B------:R-:W4:Y:S04]  /*f830*/  @P4 LDG.E.U16 R26, desc[UR24][R34.64] ;  /* 0x00000018221a4981 */ /* 0x000f28000c1e1500 */
[----:B---3--:R-:W-:Y:S04]  /*f840*/  STL [R1+0x7d8], R24 ;  /* 0x0007d81801007387 */ /* 0x008fe80000100800 */
[----:B------:R-:W-:Y:S04]  /*f850*/  STL [R1+0x7bc], R16 ;  /* 0x0007bc1001007387 */ /* 0x000fe80000100800 */
[----:B------:R-:W-:Y:S04]  /*f860*/  STL [R1+0x7b8], R17 ;  /* 0x0007b81101007387 */ /* 0x000fe80000100800 */
[----:B------:R-:W-:Y:S04]  /*f870*/  STL [R1+0x7c4], R14 ;  /* 0x0007c40e01007387 */ /* 0x000fe80000100800 */
[----:B------:R-:W-:Y:S04]  /*f880*/  STL [R1+0x400], R11 ;  /* 0x0004000b01007387 */ /* 0x000fe80000100800 */
[----:B------:R-:W-:Y:S04]  /*f890*/  STL [R1+0x7c0], R15 ;  /* 0x0007c00f01007387 */ /* 0x000fe80000100800 */
[----:B--2---:R-:W-:Y:S04]  /*f8a0*/  STL [R1+0x7d0], R43 ;  /* 0x0007d02b01007387 */ /* 0x004fe80000100800 */
[----:B------:R-:W-:Y:S04]  /*f8b0*/  STL [R1+0x7cc], R8 ;  /* 0x0007cc0801007387 */ /* 0x000fe80000100800 */
[----:B------:R-:W-:Y:S04]  /*f8c0*/  STL [R1+0x7c8], R9 ;  /* 0x0007c80901007387 */ /* 0x000fe80000100800 */
[----:B------:R-:W2:Y:S04]  /*f8d0*/  LDL.LU R21, [R1+0x6f0] ;  /* 0x0006f00001157983 */ /* 0x000ea80000300800 */
[----:B----4-:R1:W-:Y:S04]  /*f8e0*/  STL [R1+0x3f0], R3 ;  /* 0x0003f00301007387 */ /* 0x0103e80000100800 */
[----:B-1----:R-:W3:Y:S04]  /*f8f0*/  LDL.LU R3, [R1+0x710] ;  /* 0x0007100001037983 */ /* 0x002ee80000300800 */
[----:B------:R1:W-:Y:S04]  /*f900*/  STL.S16 [R1+0x3d8], R4 ;  /* 0x0003d80401007387 */ /* 0x0003e80000100600 */
[----:B------:R-:W4:Y:S04]  /*f910*/  LDL.LU R5, [R1+0x6f4] ;  /* 0x0006f40001057983 */ /* 0x000f280000300800 */
[----:B-1----:R-:W4:Y:S04]  /*f920*/  LDL.LU R4, [R1+0x714] ;  /* 0x0007140001047983 */ /* 0x002f280000300800 */
[----:B------:R-:W2:Y:S04]  /*f930*/  LDL.LU R11, [R1+0x6f8] ;  /* 0x0006f800010b7983 */ /* 0x000ea80000300800 */
        /* <DEDUP_REMOVED lines=8> */
[----:B------:R-:W3:Y:S04]  /*f9c0*/  LDL.LU R15, [R1+0x728] ;  /* 0x00072800010f7983 */ /* 0x000ee80000300800 */
[----:B------:R-:W4:Y:S04]  /*f9d0*/  LDL.LU R14, [R1+0x70c] ;  /* 0x00070c00010e7983 */ /* 0x000f280000300800 */
[----:B------:R-:W4:Y:S01]  /*f9e0*/  LDL.LU R8, [R1+0x72c] ;  /* 0x00072c0001087983 */ /* 0x000f220000300800 */
[----:B------:R-:W-:-:S02]  /*f9f0*/  ISETP.GT.AND P3, PT, R2, 0x3a, PT ;  /* 0x0000003a0200780c */ /* 0x000fc40003f64270 */
[----:B0-----:R-:W-:Y:S01]  /*fa00*/  PRMT R40, RZ, 0x7610, R40 ;  /* 0x00007610ff287816 */ /* 0x001fe20000000028 */
[----:B------:R-:W-:Y:S01]  /*fa10*/  STL [R1+0x7e0], R22 ;  /* 0x0007e01601007387 */ /* 0x000fe20000100800 */
[----:B------:R-:W-:-:S03]  /*fa20*/  PRMT R24, RZ, 0x7610, R24 ;  /* 0x00007610ff187816 */ /* 0x000fc60000000018 */
[----:B------:R-:W-:Y:S01]  /*fa30*/  STL [R1+0x7dc], R6 ;  /* 0x0007dc0601007387 */ /* 0x000fe20000100800 */
[----:B------:R-:W-:-:S03]  /*fa40*/  ISETP.GT.AND P5, PT, R2, 0x3c, PT ;  /* 0x0000003c0200780c */ /* 0x000fc60003fa4270 */
[----:B------:R-:W-:Y:S04]  /*fa50*/  STL [R1+0x7d4], R7 ;  /* 0x0007d40701007387 */ /* 0x000fe80000100800 */
[----:B------:R-:W4:Y:S04]  /*fa60*/  @P3 LDG.E.U16 R40, desc[UR24][R38.64] ;  /* 0x0000001826283981 */ /* 0x000f28000c1e1500 */
[----:B------:R0:W-:Y:S04]  /*fa70*/  STL [R1+0x7e8], R38 ;  /* 0x0007e82601007387 */ /* 0x0001e80000100800 */
[----:B------:R1:W4:Y:S04]  /*fa80*/  @P4 LDG.E.U16 R24, desc[UR24][R32.64] ;  /* 0x0000001820184981 */ /* 0x000328000c1e1500 */
[----:B0-----:R-:W4:Y:S04]  /*fa90*/  LDL.LU R38, [R1+0x3d8] ;  /* 0x0003d80001267983 */ /* 0x001f280000300800 */
[----:B------:R-:W-:Y:S04]  /*faa0*/  STL [R1+0x7e4], R39 ;  /* 0x0007e42701007387 */ /* 0x000fe80000100800 */
[----:B------:R-:W-:Y:S04]  /*fab0*/  STL [R1+0x7f0], R36 ;  /* 0x0007f02401007387 */ /* 0x000fe80000100800 */
[----:B------:R-:W-:Y:S04]  /*fac0*/  STL [R1+0x7ec], R37 ;  /* 0x0007ec2501007387 */ /* 0x000fe80000100800 */
[----:B------:R-:W-:Y:S04]  /*fad0*/  STL [R1+0x7f8], R34 ;  /* 0x0007f82201007387 */ /* 0x000fe80000100800 */
[----:B------:R-:W-:Y:S04]  /*fae0*/  STL [R1+0x7f4], R35 ;  /* 0x0007f42301007387 */ /* 0x000fe80000100800 */
[----:B------:R1:W-:Y:S01]  /*faf0*/  STL [R1+0x800], R32 ;  /* 0x0008002001007387 */ /* 0x0003e20000100800 */
[----:B------:R-:W-:-:S03]  /*fb00*/  PRMT R7, RZ, 0x7610, R7 ;  /* 0x00007610ff077816 */ /* 0x000fc60000000007 */
[----:B------:R0:W-:Y:S01]  /*fb10*/  STL [R1+0x7fc], R33 ;  /* 0x0007fc2101007387 */ /* 0x0001e20000100800 */
[----:B-1----:R-:W-:-:S03]  /*fb20*/  PRMT R32, RZ, 0x7610, R32 ;  /* 0x00007610ff207816 */ /* 0x002fc60000000020 */
[----:B------:R3:W-:Y:S04]  /*fb30*/  STL [R1+0x3d4], R26 ;  /* 0x0003d41a01007387 */ /* 0x0007e80000100800 */
[----:B------:R-:W4:Y:S04]  /*fb40*/  LDL R34, [R1+0x358] ;  /* 0x0003580001227983 */ /* 0x000f280000100800 */
[----:B------:R-:W4:Y:S01]  /*fb50*/  LDL R6, [R1+0x35c] ;  /* 0x00035c0001067983 */ /* 0x000f220000100800 */
[----:B--2---:R-:W-:-:S03]  /*fb60*/  IMAD.MOV.U32 R27, RZ, RZ, R16 ;  /* 0x000000ffff1b7224 */ /* 0x004fc600078e0010 */
[----:B0-----:R-:W2:Y:S01]  /*fb70*/  LDL R33, [R1+0x378] ;  /* 0x0003780001217983 */ /* 0x001ea20000100800 */
[----:B---3--:R-:W-:Y:S02]  /*fb80*/  IMAD.MOV.U32 R26, RZ, RZ, R15 ;  /* 0x000000ffff1a7224 */ /* 0x008fe400078e000f */
[----:B----4-:R-:W-:-:S03]  /*fb90*/  IMAD.MOV.U32 R29, RZ, RZ, R14 ;  /* 0x000000ffff1d7224 */ /* 0x010fc600078e000e */
[----:B------:R-:W3:Y:S01]  /*fba0*/  @P5 LDG.E.U16 R7, desc[UR24][R26.64] ;  /* 0x000000181a075981 */ /* 0x000ee2000c1e1500 */
[----:B------:R-:W-:-:S05]  /*fbb0*/  IMAD.MOV.U32 R28, RZ, RZ, R8 ;  /* 0x000000ffff1c7224 */ /* 0x000fca00078e0008 */
[----:B------:R-:W4:Y:S01]  /*fbc0*/  @P5 LDG.E.U16 R32, desc[UR24][R28.64] ;  /* 0x000000181c205981 */ /* 0x000f22000c1e1500 */
[C---:B------:R-:W-:Y:S02]  /*fbd0*/  ISETP.GT.AND P6, PT, R2.reuse, 0x3d, PT ;  /* 0x0000003d0200780c */ /* 0x040fe40003fc4270 */
[C---:B------:R-:W-:Y:S01]  /*fbe0*/  ISETP.GT.AND P4, PT, R2.reuse, 0x3f, PT ;  /* 0x0000003f0200780c */ /* 0x040fe20003f84270 */
[----:B------:R0:W-:Y:S04]  /*fbf0*/  STL [R1+0x3d0], R24 ;  /* 0x0003d01801007387 */ /* 0x0001e80000100800 */
[----:B------:R-:W2:Y:S04]  /*fc00*/  LDL R16, [R1+0x380] ;  /* 0x0003800001107983 */ /* 0x000ea80000100800 */
[----:B------:R-:W2:Y:S01]  /*fc10*/  @P3 LDG.E.U16 R38, desc[UR24][R36.64] ;  /* 0x0000001824263981 */ /* 0x000ea2000c1e1500 */
[----:B------:R-:W-:Y:S01]  /*fc20*/  ISETP.GT.AND P3, PT, R2, 0x3e, PT ;  /* 0x0000003e0200780c */ /* 0x000fe20003f64270 */
[----:B------:R-:W-:-:S02]  /*fc30*/  IMAD.MOV.U32 R2, RZ, RZ, R3 ;  /* 0x000000ffff027224 */ /* 0x000fc400078e0003 */
[----:B0-----:R-:W2:Y:S01]  /*fc40*/  LDL R24, [R1+0x37c] ;  /* 0x00037c0001187983 */ /* 0x001ea20000100800 */
[----:B------:R-:W-:Y:S02]  /*fc50*/  IMAD.MOV.U32 R3, RZ, RZ, R21 ;  /* 0x000000ffff037224 */ /* 0x000fe400078e0015 */
[----:B------:R-:W-:Y:S01]  /*fc60*/  IMAD.MOV.U32 R21, RZ, RZ, R20 ;  /* 0x000000ffff157224 */ /* 0x000fe200078e0014 */
[----:B------:R-:W2:Y:S01]  /*fc70*/  LDL R22, [R1+0x360] ;  /* 0x0003600001167983 */ /* 0x000ea20000100800 */
[----:B------:R-:W-:-:S03]  /*fc80*/  IMAD.MOV.U32 R20, RZ, RZ, R17 ;  /* 0x000000ffff147224 */ /* 0x000fc600078e0011 */
[----:B------:R-:W2:Y:S04]  /*fc90*/  LDL R17, [R1+0x364] ;  /* 0x0003640001117983 */ /* 0x000ea80000100800 */
[----:B------:R-:W2:Y:S04]  /*fca0*/  LDL R15, [R1+0x384] ;  /* 0x00038400010f7983 */ /* 0x000ea80000100800 */
[----:B------:R-:W2:Y:S04]  /*fcb0*/  LDL R14, [R1+0x368] ;  /* 0x00036800010e7983 */ /* 0x000ea80000100800 */
[----:B------:R-:W2:Y:S04]  /*fcc0*/  LDL R8, [R1+0x36c] ;  /* 0x00036c0001087983 */ /* 0x000ea80000100800 */
[----:B------:R-:W2:Y:S01]  /*fcd0*/  LDL.LU R53, [R1+0x350] ;  /* 0x0003500001357983 */ /* 0x000ea20000300800 */
[----:B------:R-:W-:-:S02]  /*fce0*/  @!P2 IMAD.MOV.U32 R35, RZ, RZ, R34 ;  /* 0x000000ffff23a224 */ /* 0x000fc400078e0022 */
[----:B------:R-:W-:Y:S01]  /*fcf0*/  @!P2 IMAD.MOV.U32 R34, RZ, RZ, R6 ;  /* 0x000000ffff22a224 */ /* 0x000fe200078e0006 */
[----:B----4-:R-:W-:Y:S04]  /*fd00*/  STL [R1+0x818], R32 ;  /* 0x0008182001007387 */ /* 0x010fe80000100800 */
[----:B------:R-:W-:Y:S04]  /*fd10*/  STL [R1+0x808], R28 ;  /* 0x0008081c01007387 */ /* 0x000fe80000100800 */
[----:B------:R-:W-:Y:S04]  /*fd20*/  STL [R1+0x804], R29 ;  /* 0x0008041d01007387 */ /* 0x000fe80000100800 */
[----:B---3--:R0:W-:Y:S04]  /*fd30*/  STL [R1+0x820], R7 ;  /* 0x0008200701007387 */ /* 0x0081e80000100800 */
[----:B------:R-:W-:Y:S04]  /*fd40*/  STL [R1+0x81c], R26 ;  /* 0x00081c1a01007387 */ /* 0x000fe80000100800 */
[----:B------:R-:W-:Y:S04]  /*fd50*/  STL [R1+0x80c], R27 ;  /* 0x00080c1b01007387 */ /* 0x000fe80000100800 */
[----:B------:R-:W-:Y:S04]  /*fd60*/  STL [R1+0x828], R20 ;  /* 0x0008281401007387 */ /* 0x000fe80000100800 */
[----:B------:R-:W-:Y:S04]  /*fd70*/  STL [R1+0x824], R21 ;  /* 0x0008241501007387 */ /* 0x000fe80000100800 */
[----:B------:R2:W-:Y:S04]  /*fd80*/  STL.64 [R1+0x830], R18 ;  /* 0x0008301201007387 */ /* 0x0005e80000100a00 */
[----:B0-----:R-:W3:Y:S04]  /*fd90*/  LDL R7, [R1+0x388] ;  /* 0x0003880001077983 */ /* 0x001ee80000100800 */
[----:B------:R-:W3:Y:S01]  /*fda0*/  LDL R6, [R1+0x38c] ;  /* 0x00038c0001067983 */ /* 0x000ee20000100800 */
[----:B------:R-:W-:-:S02]  /*fdb0*/  PRMT R45, RZ, 0x7610, R45 ;  /* 0x00007610ff2d7816 */ /* 0x000fc4000000002d */
[----:B------:R-:W-:Y:S02]  /*fdc0*/  PRMT R28, RZ, 0x7610, R28 ;  /* 0x00007610ff1c7816 */ /* 0x000fe4000000001c */
[----:B------:R-:W-:Y:S02]  /*fdd0*/  PRMT R43, RZ, 0x7610, R43 ;  /* 0x00007610ff2b7816 */ /* 0x000fe4000000002b */
[----:B------:R-:W-:Y:S01]  /*fde0*/  PRMT R9, RZ, 0x7610, R9 ;  /* 0x00007610ff097816 */ /* 0x000fe20000000009 */
[----:B------:R-:W4:Y:S01]  /*fdf0*/  @P6 LDG.E.U16 R45, desc[UR24][R20.64] ;  /* 0x00000018142d6981 */ /* 0x000f22000c1e1500 */
[----:B------:R-:W-:Y:S02]  /*fe00*/  PRMT R23, RZ, 0x7610, R23 ;  /* 0x00007610ff177816 */ /* 0x000fe40000000017 */
[----:B------:R-:W-:Y:S01]  /*fe10*/  PRMT R25, RZ, 0x7610, R25 ;  /* 0x00007610ff197816 */ /* 0x000fe20000000019 */
[----:B------:R2:W4:Y:S04]  /*fe20*/  @P6 LDG.E.U16 R28, desc[UR24][R18.64] ;  /* 0x00000018121c6981 */ /* 0x000528000c1e1500 */
[----:B------:R-:W4:Y:S04]  /*fe30*/  @P3 LDG.E.U16 R43, desc[UR24][R12.64] ;  /* 0x000000180c2b3981 */ /* 0x000f28000c1e1500 */
[----:B------:R-:W4:Y:S04]  /*fe40*/  @P3 LDG.E.U16 R9, desc[UR24][R10.64] ;  /* 0x000000180a093981 */ /* 0x000f28000c1e1500 */
[----:B------:R-:W4:Y:S04]  /*fe50*/  @P4 LDG.E.U16 R23, desc[UR24][R4.64] ;  /* 0x0000001804174981 */ /* 0x000f28000c1e1500 */
[----:B------:R-:W4:Y:S01]  /*fe60*/  @P4 LDG.E.U16 R25, desc[UR24][R2.64] ;  /* 0x0000001802194981 */ /* 0x000f22000c1e1500 */
[----:B------:R-:W-:Y:S01]  /*fe70*/  BAR.SYNC.DEFER_BLOCKING 0x0 ;  /* 0x0000000000007b1d */ /* 0x000fe20000010000 */
[----:B------:R-:W-:Y:S01]  /*fe80*/  PRMT R44, RZ, 0x7610, R44 ;  /* 0x00007610ff2c7816 */ /* 0x000fe2000000002c */
[----:B--2---:R-:W-:-:S02]  /*fe90*/  @!P2 IMAD.MOV.U32 R18, RZ, RZ, R24 ;  /* 0x000000ffff12a224 */ /* 0x004fc400078e0018 */
[----:B------:R-:W-:Y:S01]  /*fea0*/  @!P2 IMAD.MOV.U32 R19, RZ, RZ, R33 ;  /* 0x000000ffff13a224 */ /* 0x000fe200078e0021 */
[----:B------:R-:W-:Y:S02]  /*feb0*/  PRMT R47, RZ, 0x7610, R47 ;  /* 0x00007610ff2f7816 */ /* 0x000fe4000000002f */
[----:B------:R-:W-:Y:S02]  /*fec0*/  PRMT R50, RZ, 0x7610, R50 ;  /* 0x00007610ff327816 */ /* 0x000fe40000000032 */
[----:B------:R-:W-:Y:S01]  /*fed0*/  PRMT R48, RZ, 0x7610, R48 ;  /* 0x00007610ff307816 */ /* 0x000fe20000000030 */
[----:B------:R0:W2:Y:S02]  /*fee0*/  @!P2 LDG.E.U16 R44, desc[UR24][R18.64] ;  /* 0x00000018122ca981 */ /* 0x0000a4000c1e1500 */
[----:B0-----:R-:W-:Y:S02]  /*fef0*/  @!P2 IMAD.MOV.U32 R18, RZ, RZ, R17 ;  /* 0x000000ffff12a224 */ /* 0x001fe400078e0011 */
[----:B------:R-:W-:-:S02]  /*ff00*/  @!P2 IMAD.MOV.U32 R17, RZ, RZ, R16 ;  /* 0x000000ffff11a224 */ /* 0x000fc400078e0010 */
[----:B------:R-:W-:-:S05]  /*ff10*/  @!P2 IMAD.MOV.U32 R16, RZ, RZ, R15 ;  /* 0x000000ffff10a224 */ /* 0x000fca00078e000f */
[----:B------:R0:W2:Y:S01]  /*ff20*/  @!P2 LDG.E.U16 R47, desc[UR24][R16.64] ;  /* 0x00000018102fa981 */ /* 0x0000a2000c1e1500 */
[----:B------:R-:W-:Y:S01]  /*ff30*/  PRMT R49, RZ, 0x7610, R49 ;  /* 0x00007610ff317816 */ /* 0x000fe20000000031 */
[----:B------:R-:W-:Y:S02]  /*ff40*/  @!P2 IMAD.MOV.U32 R19, RZ, RZ, R22 ;  /* 0x000000ffff13a224 */ /* 0x000fe400078e0016 */
[----:B------:R1:W-:Y:S04]  /*ff50*/  STS.U16 [R0+UR10+0x8000], R53 ;  /* 0x0080003500007988 */ /* 0x0003e8000800040a */
[----:B------:R-:W2:Y:S01]  /*ff60*/  @!P2 LDG.E.U16 R49, desc[UR24][R18.64] ;  /* 0x000000181231a981 */ /* 0x000ea2000c1e1500 */
[----:B0-----:R-:W-:Y:S02]  /*ff70*/  @!P2 IMAD.MOV.U32 R16, RZ, RZ, R8 ;  /* 0x000000ffff10a224 */ /* 0x001fe400078e0008 */
[----:B------:R-:W-:Y:S01]  /*ff80*/  @!P2 IMAD.MOV.U32 R17, RZ, RZ, R14 ;  /* 0x000000ffff11a224 */ /* 0x000fe200078e000e */
[----:B------:R-:W2:Y:S04]  /*ff90*/  LDL R8, [R1+0x374] ;  /* 0x0003740001087983 */ /* 0x000ea80000100800 */
[----:B------:R-:W2:Y:S04]  /*ffa0*/  LDL R14, [R1+0x370] ;  /* 0x00037000010e7983 */ /* 0x000ea80000100800 */
[----:B------:R-:W2:Y:S04]  /*ffb0*/  LDL.LU R21, [R1+0x570] ;  /* 0x0005700001157983 */ /* 0x000ea80000300800 */
[----:B------:R-:W2:Y:S04]  /*ffc0*/  LDL.LU R20, [R1+0x56c] ;  /* 0x00056c0001147983 */ /* 0x000ea80000300800 */
[----:B------:R-:W4:Y:S04]  /*ffd0*/  LDL.LU R27, [R1+0x530] ;  /* 0x00053000011b7983 */ /* 0x000f280000300800 */
[----:B------:R-:W4:Y:S04]  /*ffe0*/  LDL.LU R26, [R1+0x52c] ;  /* 0x00052c00011a7983 */ /* 0x000f280000300800 */
[----:B------:R-:W4:Y:S04]  /*fff0*/  @!P2 LDG.E.U16 R48, desc[UR24][R16.64] ;  /* 0x000000181030a981 */ /* 0x000f28000c1e1500 */
[----:B------:R0:W-:Y:S04]  /*10000*/  STS.U16 [R0+UR10+0xc000], R52 ;  /* 0x00c0003400007988 */ /* 0x0001e8000800040a */
[----:B---3--:R3:W3:Y:S04]  /*10010*/  @!P2 LDG.E.U16 R50, desc[UR24][R6.64] ;  /* 0x000000180632a981 */ /* 0x0086e8000c1e1500 */
[----:B------:R-:W3:Y:S04]  /*10020*/  LDL.LU R7, [R1+0x4f0] ;  /* 0x0004f00001077983 */ /* 0x000ee80000300800 */
[----:B------:R-:W3:Y:S04]  /*10030*/  LDL.LU R29, [R1+0x4ec] ;  /* 0x0004ec00011d7983 */ /* 0x000ee80000300800 */
[----:B------:R-:W3:Y:S04]  /*10040*/  LDL.LU R6, [R1+0x4b0] ;  /* 0x0004b00001067983 */ /* 0x000ee80000300800 */
[----:B------:R-:W3:Y:S04]  /*10050*/  LDL.LU R17, [R1+0x4ac] ;  /* 0x0004ac0001117983 */ /* 0x000ee80000300800 */
[----:B------:R-:W4:Y:S04]  /*10060*/  LDL.LU R41, [R1+0x470] ;  /* 0x0004700001297983 */ /* 0x000f280000300800 */
[----:B------:R-:W4:Y:S04]  /*10070*/  LDL.LU R42, [R1+0x46c] ;  /* 0x00046c00012a7983 */ /* 0x000f280000300800 */
[----:B------:R-:W4:Y:S04]  /*10080*/  LDL R19, [R1+0x390] ;  /* 0x0003900001137983 */ /* 0x000f280000100800 */
[----:B------:R-:W4:Y:S04]  /*10090*/  LDL R18, [R1+0x394] ;  /* 0x0003940001127983 */ /* 0x000f280000100800 */
[----:B-1----:R-:W4:Y:S04]  /*100a0*/  LDL.LU R53, [R1+0x430] ;  /* 0x0004300001357983 */ /* 0x002f280000300800 */
[----:B0-----:R-:W4:Y:S01]  /*100b0*/  LDL.LU R52, [R1+0x838] ;  /* 0x0008380001347983 */ /* 0x001f220000300800 */
[----:B------:R-:W-:-:S03]  /*100c0*/  PRMT R30, RZ, 0x7610, R30 ;  /* 0x00007610ff1e7816 */ /* 0x000fc6000000001e */
[----:B------:R-:W4:Y:S01]  /*100d0*/  LDL.LU R32, [R1+0x42c] ;  /* 0x00042c0001207983 */ /* 0x000f220000300800 */
[----:B------:R-:W-:-:S03]  /*100e0*/  PRMT R51, RZ, 0x7610, R51 ;  /* 0x00007610ff337816 */ /* 0x000fc60000000033 */
[----:B------:R-:W4:Y:S04]  /*100f0*/  @!P2 LDG.E.U16 R30, desc[UR24][R34.64] ;  /* 0x00000018221ea981 */ /* 0x000f28000c1e1500 */
[----:B------:R-:W4:Y:S04]  /*10100*/  LDL.LU R33, [R1+0x40c] ;  /* 0x00040c0001217983 */ /* 0x000f280000300800 */
[----:B------:R-:W4:Y:S04]  /*10110*/  LDL.LU R35, [R1+0x408] ;  /* 0x0004080001237983 */ /* 0x000f280000300800 */
[----:B------:R-:W4:Y:S04]  /*10120*/  LDL.LU R34, [R1+0x5a8] ;  /* 0x0005a80001227983 */ /* 0x000f280000300800 */
[----:B------:R-:W4:Y:S04]  /*10130*/  LDL.LU R37, [R1+0x5a4] ;  /* 0x0005a40001257983 */ /* 0x000f280000300800 */
[----:B------:R-:W4:Y:S04]  /*10140*/  LDL.LU R36, [R1+0x568] ;  /* 0x0005680001247983 */ /* 0x000f280000300800 */
[----:B------:R-:W4:Y:S04]  /*10150*/  LDL.LU R39, [R1+0x564] ;  /* 0x0005640001277983 */ /* 0x000f280000300800 */
[----:B------:R-:W4:Y:S01]  /*10160*/  LDL.LU R22, [R1+0x528] ;  /* 0x0005280001167983 */ /* 0x000f220000300800 */
[----:B--2---:R-:W-:-:S02]  /*10170*/  @!P2 IMAD.MOV.U32 R15, RZ, RZ, R14 ;  /* 0x000000ffff0fa224 */ /* 0x004fc400078e000e */
[----:B------:R-:W-:Y:S02]  /*10180*/  @!P2 IMAD.MOV.U32 R14, RZ, RZ, R8 ;  /* 0x000000ffff0ea224 */ /* 0x000fe400078e0008 */
[----:B------:R-:W2:Y:S04]  /*10190*/  LDL.LU R8, [R1+0x524] ;  /* 0x0005240001087983 */ /* 0x000ea80000300800 */
[----:B------:R-:W2:Y:S04]  /*101a0*/  @!P2 LDG.E.U16 R51, desc[UR24][R14.64] ;  /* 0x000000180e33a981 */ /* 0x000ea8000c1e1500 */
[----:B------:R-:W2:Y:S04]  /*101b0*/  LDL.LU R15, [R1+0x4e8] ;  /* 0x0004e800010f7983 */ /* 0x000ea80000300800 */
[----:B------:R-:W2:Y:S04]  /*101c0*/  LDL.LU R14, [R1+0x4e4] ;  /* 0x0004e400010e7983 */ /* 0x000ea80000300800 */
[----:B------:R-:W2:Y:S04]  /*101d0*/  LDL.LU R16, [R1+0x4a8] ;  /* 0x0004a80001107983 */ /* 0x000ea80000300800 */
[----:B------:R-:W2:Y:S04]  /*101e0*/  LDL.LU R24, [R1+0x4a4] ;  /* 0x0004a40001187983 */ /* 0x000ea80000300800 */
[----:B---3--:R0:W-:Y:S04]  /*101f0*/  STS.U16 [R0+UR10+0xd000], R17 ;  /* 0x00d0001100007988 */ /* 0x0081e8000800040a */
[----:B----4-:R1:W-:Y:S01]  /*10200*/  STS.U16 [R0+UR10+0x9400], R41 ;  /* 0x0094002900007988 */ /* 0x0103e2000800040a */
[----:B------:R-:W-:-:S06]  /*10210*/  PRMT R52, RZ, 0x7610, R52 ;  /* 0x00007610ff347816 */ /* 0x000fcc0000000034 */
[----:B------:R-:W3:Y:S04]  /*10220*/  @!P2 LDG.E.U16 R52, desc[UR24][R18.64] ;  /* 0x000000181234a981 */ /* 0x000ee8000c1e1500 */
[----:B------:R4:W5:Y:S04]  /*10230*/  LDL.LU.64 R18, [R1+0x830] ;  /* 0x0008300001127983 */ /* 0x0009680000300a00 */
[----:B0-----:R-:W3:Y:S04]  /*10240*/  LDL.LU R17, [R1+0x468] ;  /* 0x0004680001117983 */ /* 0x001ee80000300800 */
[----:B-1----:R-:W4:Y:S04]  /*10250*/  LDL.LU R41, [R1+0x464] ;  /* 0x0004640001297983 */ /* 0x002f280000300800 */
[----:B------:R0:W-:Y:S04]  /*10260*/  STS.U16 [R0+UR10+0xd400], R42 ;  /* 0x00d4002a00007988 */ /* 0x0001e8000800040a */
[----:B------:R1:W-:Y:S04]  /*10270*/  STS.U16 [R0+UR10+0x9800], R53 ;  /* 0x0098003500007988 */ /* 0x0003e8000800040a */
[----:B0-----:R-:W4:Y:S04]  /*10280*/  LDL.LU R42, [R1+0x428] ;  /* 0x00042800012a7983 */ /* 0x001f280000300800 */
[----:B-1----:R-:W4:Y:S04]  /*10290*/  LDL.LU R53, [R1+0x424] ;  /* 0x0004240001357983 */ /* 0x002f280000300800 */
[----:B------:R0:W-:Y:S04]  /*102a0*/  STS.U16 [R0+UR10+0x9000], R6 ;  /* 0x0090000600007988 */ /* 0x0001e8000800040a */
[----:B------:R1:W-:Y:S01]  /*102b0*/  STS.U16 [R0+UR10+0xc400], R20 ;  /* 0x00c4001400007988 */ /* 0x0003e2000800040a */
[----:B0-----:R-:W-:-:S03]  /*102c0*/  LOP3.LUT R6, R0, 0x10, RZ, 0x3c, !PT ;  /* 0x0000001000067812 */ /* 0x001fc600078e3cff */
[----:B------:R-:W-:Y:S04]  /*102d0*/  STS.U16 [R0+UR10+0x8400], R21 ;  /* 0x0084001500007988 */ /* 0x000fe8000800040a */
[----:B------:R0:W-:Y:S04]  /*102e0*/  STS.U16 [R0+UR10+0x8800], R27 ;  /* 0x0088001b00007988 */ /* 0x0001e8000800040a */
[----:B------:R0:W-:Y:S04]  /*102f0*/  STS.U16 [R0+UR10+0xc800], R26 ;  /* 0x00c8001a00007988 */ /* 0x0001e8000800040a */
[----:B------:R-:W-:Y:S04]  /*10300*/  STS.U16 [R0+UR10+0x8c00], R7 ;  /* 0x008c000700007988 */ /* 0x000fe8000800040a */
[----:B------:R0:W-:Y:S04]  /*10310*/  STS.U16 [R0+UR10+0xcc00], R29 ;  /* 0x00cc001d00007988 */ /* 0x0001e8000800040a */
[----:B------:R0:W-:Y:S04]  /*10320*/  STS.U16 [R0+UR10+0xd800], R32 ;  /* 0x00d8002000007988 */ /* 0x0001e8000800040a */
[----:B------:R0:W-:Y:S04]  /*10330*/  STS.U16 [R0+UR10+0x9c00], R33 ;  /* 0x009c002100007988 */ /* 0x0001e8000800040a */
[----:B------:R0:W-:Y:S04]  /*10340*/  STS.U16 [R0+UR10+0xdc00], R35 ;  /* 0x00dc002300007988 */ /* 0x0001e8000800040a */
[----:B-1----:R-:W4:Y:S04]  /*10350*/  LDL.LU R20, [R1+0x5a0] ;  /* 0x0005a00001147983 */ /* 0x002f280000300800 */
[----:B------:R1:W-:Y:S04]  /*10360*/  STS.U16 [R6+UR10+0x8080], R34 ;  /* 0x0080802206007988 */ /* 0x0003e8000800040a */
[----:B0-----:R-:W4:Y:S04]  /*10370*/  LDL.LU R27, [R1+0x59c] ;  /* 0x00059c00011b7983 */ /* 0x001f280000300800 */
[----:B------:R0:W-:Y:S04]  /*10380*/  STS.U16 [R6+UR10+0xc080], R37 ;  /* 0x00c0802506007988 */ /* 0x0001e8000800040a */
[----:B------:R-:W4:Y:S04]  /*10390*/  LDL.LU R26, [R1+0x560] ;  /* 0x00056000011a7983 */ /* 0x000f280000300800 */
[----:B------:R0:W-:Y:S04]  /*103a0*/  STS.U16 [R6+UR10+0x8480], R36 ;  /* 0x0084802406007988 */ /* 0x0001e8000800040a */
[----:B------:R-:W4:Y:S04]  /*103b0*/  LDL.LU R29, [R1+0x55c] ;  /* 0x00055c00011d7983 */ /* 0x000f280000300800 */
[----:B------:R-:W-:Y:S04]  /*103c0*/  STS.U16 [R6+UR10+0xc480], R39 ;  /* 0x00c4802706007988 */ /* 0x000fe8000800040a */
[----:B------:R-:W4:Y:S04]  /*103d0*/  LDL.LU R32, [R1+0x520] ;  /* 0x0005200001207983 */ /* 0x000f280000300800 */
[----:B------:R-:W-:Y:S04]  /*103e0*/  STS.U16 [R6+UR10+0x8880], R22 ;  /* 0x0088801606007988 */ /* 0x000fe8000800040a */
[----:B------:R-:W4:Y:S04]  /*103f0*/  LDL.LU R33, [R1+0x51c] ;  /* 0x00051c0001217983 */ /* 0x000f280000300800 */
[----:B--2---:R-:W-:Y:S04]  /*10400*/  STS.U16 [R6+UR10+0xc880], R8 ;  /* 0x00c8800806007988 */ /* 0x004fe8000800040a */
[----:B------:R-:W2:Y:S04]  /*10410*/  LDL.LU R35, [R1+0x4e0] ;  /* 0x0004e00001237983 */ /* 0x000ea80000300800 */
[----:B------:R-:W-:Y:S04]  /*10420*/  STS.U16 [R6+UR10+0x8c80], R15 ;  /* 0x008c800f06007988 */ /* 0x000fe8000800040a */
[----:B-1----:R-:W2:Y:S04]  /*10430*/  LDL.LU R34, [R1+0x4dc] ;  /* 0x0004dc0001227983 */ /* 0x002ea80000300800 */
[----:B------:R-:W-:Y:S04]  /*10440*/  STS.U16 [R6+UR10+0xcc80], R14 ;  /* 0x00cc800e06007988 */ /* 0x000fe8000800040a */
[----:B0-----:R-:W2:Y:S04]  /*10450*/  LDL.LU R37, [R1+0x4a0] ;  /* 0x0004a00001257983 */ /* 0x001ea80000300800 */
[----:B------:R0:W-:Y:S04]  /*10460*/  STS.U16 [R6+UR10+0x9080], R16 ;  /* 0x0090801006007988 */ /* 0x0001e8000800040a */
[----:B------:R-:W2:Y:S04]  /*10470*/  LDL.LU R36, [R1+0x49c] ;  /* 0x00049c0001247983 */ /* 0x000ea80000300800 */
[----:B------:R1:W-:Y:S04]  /*10480*/  STS.U16 [R6+UR10+0xd080], R24 ;  /* 0x00d0801806007988 */ /* 0x0003e8000800040a */
[----:B0-----:R-:W2:Y:S04]  /*10490*/  LDL.LU R16, [R1+0x460] ;  /* 0x0004600001107983 */ /* 0x001ea80000300800 */
[----:B-1----:R-:W2:Y:S04]  /*104a0*/  LDL.LU R24, [R1+0x45c] ;  /* 0x00045c0001187983 */ /* 0x002ea80000300800 */
[----:B------:R-:W2:Y:S04]  /*104b0*/  LDL.LU R39, [R1+0x420] ;  /* 0x0004200001277983 */ /* 0x000ea80000300800 */
[----:B---3--:R-:W-:Y:S04]  /*104c0*/  STS.U16 [R6+UR10+0x9480], R17 ;  /* 0x0094801106007988 */ /* 0x008fe8000800040a */
[----:B----4-:R0:W-:Y:S04]  /*104d0*/  STS.U16 [R6+UR10+0xd480], R41 ;  /* 0x00d4802906007988 */ /* 0x0101e8000800040a */
[----:B0-----:R-:W3:Y:S04]  /*104e0*/  LDL.LU R41, [R1+0x41c] ;  /* 0x00041c0001297983 */ /* 0x001ee80000300800 */
[----:B------:R-:W-:Y:S04]  /*104f0*/  STS.U16 [R6+UR10+0x9880], R42 ;  /* 0x0098802a06007988 */ /* 0x000fe8000800040a */
[----:B------:R-:W-:Y:S04]  /*10500*/  STS.U16 [R6+UR10+0xd880], R53 ;  /* 0x00d8803506007988 */ /* 0x000fe8000800040a */
[----:B------:R-:W-:Y:S04]  /*10510*/  STS.U16 [R6+UR10+0x9c80], R46 ;  /* 0x009c802e06007988 */ /* 0x000fe8000800040a */
[----:B------:R0:W-:Y:S01]  /*10520*/  STS.U16 [R6+UR10+0xdc80], R31 ;  /* 0x00dc801f06007988 */ /* 0x0001e2000800040a */
[----:B------:R-:W-:-:S03]  /*10530*/  LOP3.LUT R7, R0, 0x20, RZ, 0x3c, !PT ;  /* 0x0000002000077812 */ /* 0x000fc600078e3cff */
[----:B0-----:R-:W4:Y:S04]  /*10540*/  LDL.LU R6, [R1+0x598] ;  /* 0x0005980001067983 */ /* 0x001f280000300800 */
[----:B------:R-:W4:Y:S04]  /*10550*/  LDL.LU R22, [R1+0x594] ;  /* 0x0005940001167983 */ /* 0x000f280000300800 */
[----:B------:R-:W4:Y:S04]  /*10560*/  LDL.LU R8, [R1+0x558] ;  /* 0x0005580001087983 */ /* 0x000f280000300800 */
[----:B------:R-:W4:Y:S04]  /*10570*/  LDL.LU R15, [R1+0x554] ;  /* 0x00055400010f7983 */ /* 0x000f280000300800 */
[----:B------:R-:W4:Y:S04]  /*10580*/  LDL.LU R14, [R1+0x518] ;  /* 0x00051800010e7983 */ /* 0x000f280000300800 */
[----:B------:R-:W4:Y:S04]  /*10590*/  LDL.LU R17, [R1+0x514] ;  /* 0x0005140001117983 */ /* 0x000f280000300800 */
[----:B------:R-:W4:Y:S04]  /*105a0*/  LDL.LU R42, [R1+0x4d8] ;  /* 0x0004d800012a7983 */ /* 0x000f280000300800 */
[----:B------:R-:W4:Y:S04]  /*105b0*/  LDL.LU R53, [R1+0x4d4] ;  /* 0x0004d40001357983 */ /* 0x000f280000300800 */
[----:B------:R-:W4:Y:S04]  /*105c0*/  LDL.LU R46, [R1+0x498] ;  /* 0x00049800012e7983 */ /* 0x000f280000300800 */
[----:B------:R-:W-:Y:S04]  /*105d0*/  STS.U16 [R7+UR10+0x8100], R20 ;  /* 0x0081001407007988 */ /* 0x000fe8000800040a */
[----:B------:R-:W4:Y:S04]  /*105e0*/  LDL.LU R31, [R1+0x494] ;  /* 0x00049400011f7983 */ /* 0x000f280000300800 */
[----:B------:R-:W-:Y:S04]  /*105f0*/  STS.U16 [R7+UR10+0xc100], R27 ;  /* 0x00c1001b07007988 */ /* 0x000fe8000800040a */
[----:B------:R-:W-:Y:S04]  /*10600*/  STS.U16 [R7+UR10+0x8500], R26 ;  /* 0x0085001a07007988 */ /* 0x000fe8000800040a */
[----:B------:R-:W-:Y:S04]  /*10610*/  STS.U16 [R7+UR10+0xc500], R29 ;  /* 0x00c5001d07007988 */ /* 0x000fe8000800040a */
[----:B------:R-:W-:Y:S04]  /*10620*/  STS.U16 [R7+UR10+0x8900], R32 ;  /* 0x0089002007007988 */ /* 0x000fe8000800040a */
[----:B------:R-:W-:Y:S04]  /*10630*/  STS.U16 [R7+UR10+0xc900], R33 ;  /* 0x00c9002107007988 */ /* 0x000fe8000800040a */
[----:B--2---:R-:W-:Y:S04]  /*10640*/  STS.U16 [R7+UR10+0x8d00], R35 ;  /* 0x008d002307007988 */ /* 0x004fe8000800040a */
[----:B------:R-:W-:Y:S04]  /*10650*/  STS.U16 [R7+UR10+0xcd00], R34 ;  /* 0x00cd002207007988 */ /* 0x000fe8000800040a */
[----:B------:R-:W-:Y:S04]  /*10660*/  STS.U16 [R7+UR10+0x9100], R37 ;  /* 0x0091002507007988 */ /* 0x000fe8000800040a */
[----:B------:R-:W-:Y:S04]  /*10670*/  STS.U16 [R7+UR10+0xd100], R36 ;  /* 0x00d1002407007988 */ /* 0x000fe8000800040a */
[----:B------:R0:W-:Y:S04]  /*10680*/  STS.U16 [R7+UR10+0x9500], R16 ;  /* 0x0095001007007988 */ /* 0x0001e8000800040a */
[----:B------:R1:W-:Y:S04]  /*10690*/  STS.U16 [R7+UR10+0xd500], R24 ;  /* 0x00d5001807007988 */ /* 0x0003e8000800040a */
[----:B0-----:R-:W2:Y:S04]  /*106a0*/  LDL.LU R16, [R1+0x458] ;  /* 0x0004580001107983 */ /* 0x001ea80000300800 */
[----:B------:R-:W-:Y:S04]  /*106b0*/  STS.U16 [R7+UR10+0x9900], R39 ;  /* 0x0099002707007988 */ /* 0x000fe8000800040a */
[----:B-1----:R-:W2:Y:S04]  /*106c0*/  LDL.LU R24, [R1+0x454] ;  /* 0x0004540001187983 */ /* 0x002ea80000300800 */
[----:B---3--:R0:W-:Y:S04]  /*106d0*/  STS.U16 [R7+UR10+0xd900], R41 ;  /* 0x00d9002907007988 */ /* 0x0081e8000800040a */
[----:B------:R1:W-:Y:S04]  /*106e0*/  STS.U16 [R7+UR10+0x9d00], R40 ;  /* 0x009d002807007988 */ /* 0x0003e8000800040a */
[----:B------:R3:W-:Y:S04]  /*106f0*/  STS.U16 [R7+UR10+0xdd00], R38 ;  /* 0x00dd002607007988 */ /* 0x0007e8000800040a */
[----:B0-----:R-:W2:Y:S04]  /*10700*/  LDL.LU R41, [R1+0x418] ;  /* 0x0004180001297983 */ /* 0x001ea80000300800 */
[----:B-1----:R-:W2:Y:S04]  /*10710*/  LDL.LU R40, [R1+0x414] ;  /* 0x0004140001287983 */ /* 0x002ea80000300800 */
[----:B------:R-:W2:Y:S04]  /*10720*/  LDL.LU R20, [R1+0x3d4] ;  /* 0x0003d40001147983 */ /* 0x000ea80000300800 */
[----:B---3--:R-:W3:Y:S04]  /*10730*/  LDL.LU R7, [R1+0x3d0] ;  /* 0x0003d00001077983 */ /* 0x008ee80000300800 */
[----:B------:R-:W3:Y:S04]  /*10740*/  LDL.LU R26, [R1+0x590] ;  /* 0x00059000011a7983 */ /* 0x000ee80000300800 */
[----:B------:R-:W3:Y:S01]  /*10750*/  LDL.LU R32, [R1+0x58c] ;  /* 0x00058c0001207983 */ /* 0x000ee20000300800 */
[----:B------:R-:W-:-:S05]  /*10760*/  LOP3.LUT R21, R0, 0x30, RZ, 0x3c, !PT ;  /* 0x0000003000157812 */ /* 0x000fca00078e3cff */
[----:B----4-:R-:W-:Y:S04]  /*10770*/  STS.U16 [R21+UR10+0x8180], R6 ;  /* 0x0081800615007988 */ /* 0x010fe8000800040a */
[----:B------:R-:W-:Y:S04]  /*10780*/  STS.U16 [R21+UR10+0xc180], R22 ;  /* 0x00c1801615007988 */ /* 0x000fe8000800040a */
[----:B------:R-:W-:Y:S04]  /*10790*/  STS.U16 [R21+UR10+0x8580], R8 ;  /* 0x0085800815007988 */ /* 0x000fe8000800040a */
[----:B------:R-:W-:Y:S04]  /*107a0*/  STS.U16 [R21+UR10+0xc580], R15 ;  /* 0x00c5800f15007988 */ /* 0x000fe8000800040a */
[----:B------:R-:W-:Y:S04]  /*107b0*/  STS.U16 [R21+UR10+0x8980], R14 ;  /* 0x0089800e15007988 */ /* 0x000fe8000800040a */
[----:B------:R-:W-:Y:S04]  /*107c0*/  STS.U16 [R21+UR10+0xc980], R17 ;  /* 0x00c9801115007988 */ /* 0x000fe8000800040a */
[----:B------:R-:W-:Y:S04]  /*107d0*/  STS.U16 [R21+UR10+0x8d80], R42 ;  /* 0x008d802a15007988 */ /* 0x000fe8000800040a */
[----:B------:R0:W-:Y:S04]  /*107e0*/  STS.U16 [R21+UR10+0xcd80], R53 ;  /* 0x00cd803515007988 */ /* 0x0001e8000800040a */
[----:B------:R1:W-:Y:S04]  /*107f0*/  STS.U16 [R21+UR10+0x9180], R46 ;  /* 0x0091802e15007988 */ /* 0x0003e8000800040a */
[----:B0-----:R-:W4:Y:S04]  /*10800*/  LDL.LU R53, [R1+0x550] ;  /* 0x0005500001357983 */ /* 0x001f280000300800 */
[----:B-1----:R-:W4:Y:S04]  /*10810*/  LDL.LU R46, [R1+0x54c] ;  /* 0x00054c00012e7983 */ /* 0x002f280000300800 */
[----:B------:R-:W4:Y:S04]  /*10820*/  LDL.LU R27, [R1+0x510] ;  /* 0x00051000011b7983 */ /* 0x000f280000300800 */
[----:B------:R-:W4:Y:S04]  /*10830*/  LDL.LU R33, [R1+0x50c] ;  /* 0x00050c0001217983 */ /* 0x000f280000300800 */
[----:B------:R-:W4:Y:S04]  /*10840*/  LDL.LU R35, [R1+0x4d0] ;  /* 0x0004d00001237983 */ /* 0x000f280000300800 */
[----:B------:R-:W4:Y:S04]  /*10850*/  LDL.LU R34, [R1+0x4cc] ;  /* 0x0004cc0001227983 */ /* 0x000f280000300800 */
[----:B------:R0:W-:Y:S04]  /*10860*/  STS.U16 [R21+UR10+0xd180], R31 ;  /* 0x00d1801f15007988 */ /* 0x0001e8000800040a */
[----:B------:R-:W4:Y:S04]  /*10870*/  LDL.LU R42, [R1+0x490] ;  /* 0x00049000012a7983 */ /* 0x000f280000300800 */
        /* <DEDUP_REMOVED lines=9> */
[----:B------:R-:W-:-:S03]  /*10910*/  LOP3.LUT R29, R0, 0x40, RZ, 0x3c, !PT ;  /* 0x00000040001d7812 */ /* 0x000fc600078e3cff */
[----:B------:R-:W4:Y:S04]  /*10920*/  LDL.LU R14, [R1+0x508] ;  /* 0x00050800010e7983 */ /* 0x000f280000300800 */
[----:B--2---:R0:W-:Y:S04]  /*10930*/  STS.U16 [R21+UR10+0x9580], R16 ;  /* 0x0095801015007988 */ /* 0x0041e8000800040a */
[----:B------:R-:W2:Y:S04]  /*10940*/  LDL.LU R17, [R1+0x504] ;  /* 0x0005040001117983 */ /* 0x000ea80000300800 */
[----:B------:R1:W-:Y:S04]  /*10950*/  STS.U16 [R21+UR10+0xd580], R24 ;  /* 0x00d5801815007988 */ /* 0x0003e8000800040a */
[----:B0-----:R-:W2:Y:S04]  /*10960*/  LDL.LU R16, [R1+0x4c8] ;  /* 0x0004c80001107983 */ /* 0x001ea80000300800 */
[----:B-1----:R-:W2:Y:S04]  /*10970*/  LDL.LU R24, [R1+0x4c4] ;  /* 0x0004c40001187983 */ /* 0x002ea80000300800 */
[----:B------:R0:W-:Y:S04]  /*10980*/  STS.U16 [R21+UR10+0x9980], R41 ;  /* 0x0099802915007988 */ /* 0x0001e8000800040a */
[----:B------:R1:W-:Y:S04]  /*10990*/  STS.U16 [R21+UR10+0xd980], R40 ;  /* 0x00d9802815007988 */ /* 0x0003e8000800040a */
[----:B------:R3:W-:Y:S04]  /*109a0*/  STS.U16 [R21+UR10+0x9d80], R20 ;  /* 0x009d801415007988 */ /* 0x0007e8000800040a */
[----:B0-----:R-:W2:Y:S04]  /*109b0*/  LDL.LU R41, [R1+0x488] ;  /* 0x0004880001297983 */ /* 0x001ea80000300800 */
[----:B-1----:R-:W2:Y:S04]  /*109c0*/  LDL.LU R40, [R1+0x484] ;  /* 0x0004840001287983 */ /* 0x002ea80000300800 */
[----:B---3--:R0:W5:Y:S04]  /*109d0*/  LDL.LU R20, [R1+0x828] ;  /* 0x0008280001147983 */ /* 0x0081680000300800 */
[----:B------:R1:W-:Y:S04]  /*109e0*/  STS.U16 [R21+UR10+0xdd80], R7 ;  /* 0x00dd800715007988 */ /* 0x0003e8000800040a */
[----:B------:R3:W-:Y:S04]  /*109f0*/  STS.U16 [R29+UR10+0x8200], R26 ;  /* 0x0082001a1d007988 */ /* 0x0007e8000800040a */
[----:B------:R0:W-:Y:S04]  /*10a00*/  STS.U16 [R29+UR10+0xc200], R32 ;  /* 0x00c200201d007988 */ /* 0x0001e8000800040a */
[----:B-1----:R1:W5:Y:S04]  /*10a10*/  LDL.LU R21, [R1+0x824] ;  /* 0x0008240001157983 */ /* 0x0023680000300800 */
[----:B------:R-:W2:Y:S04]  /*10a20*/  LDL.LU R7, [R1+0x820] ;  /* 0x0008200001077983 */ /* 0x000ea80000300800 */
[----:B---3--:R1:W5:Y:S04]  /*10a30*/  LDL.LU R26, [R1+0x81c] ;  /* 0x00081c00011a7983 */ /* 0x0083680000300800 */
[----:B0-----:R-:W3:Y:S04]  /*10a40*/  LDL.LU R32, [R1+0x818] ;  /* 0x0008180001207983 */ /* 0x001ee80000300800 */
[----:B----4-:R0:W-:Y:S04]  /*10a50*/  STS.U16 [R29+UR10+0x8600], R53 ;  /* 0x008600351d007988 */ /* 0x0101e8000800040a */
[----:B------:R4:W-:Y:S04]  /*10a60*/  STS.U16 [R29+UR10+0xc600], R46 ;  /* 0x00c6002e1d007988 */ /* 0x0009e8000800040a */
[----:B------:R-:W-:Y:S04]  /*10a70*/  STS.U16 [R29+UR10+0x8a00], R27 ;  /* 0x008a001b1d007988 */ /* 0x000fe8000800040a */
[----:B------:R-:W-:Y:S04]  /*10a80*/  STS.U16 [R29+UR10+0xca00], R33 ;  /* 0x00ca00211d007988 */ /* 0x000fe8000800040a */
[----:B------:R-:W-:Y:S04]  /*10a90*/  STS.U16 [R29+UR10+0x8e00], R35 ;  /* 0x008e00231d007988 */ /* 0x000fe8000800040a */
[----:B0-----:R-:W2:Y:S04]  /*10aa0*/  LDL.LU R53, [R1+0x814] ;  /* 0x0008140001357983 */ /* 0x001ea80000300800 */
[----:B------:R-:W-:Y:S04]  /*10ab0*/  STS.U16 [R29+UR10+0xce00], R34 ;  /* 0x00ce00221d007988 */ /* 0x000fe8000800040a */
[----:B----4-:R-:W4:Y:S04]  /*10ac0*/  LDL.LU R46, [R1+0x810] ;  /* 0x00081000012e7983 */ /* 0x010f280000300800 */
[----:B------:R0:W-:Y:S04]  /*10ad0*/  STS.U16 [R29+UR10+0x9200], R42 ;  /* 0x0092002a1d007988 */ /* 0x0001e8000800040a */
[----:B------:R1:W-:Y:S04]  /*10ae0*/  STS.U16 [R29+UR10+0xd200], R31 ;  /* 0x00d2001f1d007988 */ /* 0x0003e8000800040a */
[----:B------:R-:W-:Y:S04]  /*10af0*/  STS.U16 [R29+UR10+0x9600], R37 ;  /* 0x009600251d007988 */ /* 0x000fe8000800040a */
[----:B0-----:R-:W4:Y:S04]  /*10b00*/  LDL.LU R42, [R1+0x448] ;  /* 0x00044800012a7983 */ /* 0x001f280000300800 */
[----:B-1----:R-:W4:Y:S01]  /*10b10*/  LDL.LU R31, [R1+0x444] ;  /* 0x00044400011f7983 */ /* 0x002f220000300800 */
[----:B------:R-:W-:-:S03]  /*10b20*/  LOP3.LUT R27, R0, 0x50, RZ, 0x3c, !PT ;  /* 0x00000050001b7812 */ /* 0x000fc600078e3cff */
[----:B------:R-:W-:Y:S04]  /*10b30*/  STS.U16 [R29+UR10+0xd600], R36 ;  /* 0x00d600241d007988 */ /* 0x000fe8000800040a */
[----:B------:R-:W-:Y:S04]  /*10b40*/  STS.U16 [R29+UR10+0x9a00], R39 ;  /* 0x009a00271d007988 */ /* 0x000fe8000800040a */
[----:B------:R-:W-:Y:S04]  /*10b50*/  STS.U16 [R29+UR10+0xda00], R38 ;  /* 0x00da00261d007988 */ /* 0x000fe8000800040a */
[----:B---3--:R-:W-:Y:S04]  /*10b60*/  STS.U16 [R29+UR10+0x9e00], R32 ;  /* 0x009e00201d007988 */ /* 0x008fe8000800040a */
[----:B--2---:R0:W-:Y:S04]  /*10b70*/  STS.U16 [R29+UR10+0xde00], R7 ;  /* 0x00de00071d007988 */ /* 0x0041e8000800040a */
[----:B------:R-:W-:Y:S04]  /*10b80*/  STS.U16 [R27+UR10+0x8280], R6 ;  /* 0x008280061b007988 */ /* 0x000fe8000800040a */
[----:B0-----:R-:W2:Y:S04]  /*10b90*/  LDL.LU R29, [R1+0x580] ;  /* 0x00058000011d7983 */ /* 0x001ea80000300800 */
[----:B------:R-:W3:Y:S04]  /*10ba0*/  LDL.LU R32, [R1+0x57c] ;  /* 0x00057c0001207983 */ /* 0x000ee80000300800 */
[----:B------:R-:W3:Y:S04]  /*10bb0*/  LDL.LU R33, [R1+0x540] ;  /* 0x0005400001217983 */ /* 0x000ee80000300800 */
[----:B------:R-:W3:Y:S04]  /*10bc0*/  LDL.LU R34, [R1+0x53c] ;  /* 0x00053c0001227983 */ /* 0x000ee80000300800 */
[----:B------:R0:W-:Y:S04]  /*10bd0*/  STS.U16 [R27+UR10+0xc280], R22 ;  /* 0x00c280161b007988 */ /* 0x0001e8000800040a */
[----:B------:R-:W3:Y:S04]  /*10be0*/  LDL.LU R35, [R1+0x500] ;  /* 0x0005000001237983 */ /* 0x000ee80000300800 */
[----:B------:R-:W-:Y:S04]  /*10bf0*/  STS.U16 [R27+UR10+0x8680], R8 ;  /* 0x008680081b007988 */ /* 0x000fe8000800040a */
        /* <DEDUP_REMOVED lines=8> */
[----:B0-----:R-:W3:Y:S04]  /*10c80*/  LDL.LU R22, [R1+0x47c] ;  /* 0x00047c0001167983 */ /* 0x001ee80000300800 */
[----:B------:R0:W-:Y:S04]  /*10c90*/  STS.U16 [R27+UR10+0xce80], R24 ;  /* 0x00ce80181b007988 */ /* 0x0001e8000800040a */
[----:B------:R-:W3:Y:S04]  /*10ca0*/  LDL.LU R6, [R1+0x440] ;  /* 0x0004400001067983 */ /* 0x000ee80000300800 */
[----:B0-----:R-:W3:Y:S04]  /*10cb0*/  LDL.LU R24, [R1+0x43c] ;  /* 0x00043c0001187983 */ /* 0x001ee80000300800 */
[----:B------:R-:W3:Y:S04]  /*10cc0*/  LDL.LU R7, [R1+0x3f0] ;  /* 0x0003f00001077983 */ /* 0x000ee80000300800 */
[----:B------:R-:W3:Y:S04]  /*10cd0*/  LDL.LU R14, [R1+0x578] ;  /* 0x00057800010e7983 */ /* 0x000ee80000300800 */
[----:B------:R-:W3:Y:S04]  /*10ce0*/  LDL.LU R15, [R1+0x574] ;  /* 0x00057400010f7983 */ /* 0x000ee80000300800 */
[----:B------:R-:W-:Y:S04]  /*10cf0*/  STS.U16 [R27+UR10+0x9280], R41 ;  /* 0x009280291b007988 */ /* 0x000fe8000800040a */
[----:B------:R-:W3:Y:S04]  /*10d00*/  LDL.LU R16, [R1+0x538] ;  /* 0x0005380001107983 */ /* 0x000ee80000300800 */
[----:B------:R0:W-:Y:S04]  /*10d10*/  STS.U16 [R27+UR10+0xd280], R40 ;  /* 0x00d280281b007988 */ /* 0x0001e8000800040a */
[----:B------:R-:W3:Y:S01]  /*10d20*/  LDL.LU R17, [R1+0x534] ;  /* 0x0005340001117983 */ /* 0x000ee20000300800 */
[----:B------:R-:W-:-:S03]  /*10d30*/  LOP3.LUT R8, R0, 0x60, RZ, 0x3c, !PT ;  /* 0x0000006000087812 */ /* 0x000fc600078e3cff */
[----:B----4-:R-:W-:Y:S04]  /*10d40*/  STS.U16 [R27+UR10+0x9680], R42 ;  /* 0x0096802a1b007988 */ /* 0x010fe8000800040a */
[----:B0-----:R-:W4:Y:S04]  /*10d50*/  LDL.LU R40, [R1+0x4f8] ;  /* 0x0004f80001287983 */ /* 0x001f280000300800 */
[----:B------:R0:W-:Y:S04]  /*10d60*/  STS.U16 [R27+UR10+0xd680], R31 ;  /* 0x00d6801f1b007988 */ /* 0x0001e8000800040a */
[----:B------:R-:W4:Y:S04]  /*10d70*/  LDL.LU R41, [R1+0x4f4] ;  /* 0x0004f40001297983 */ /* 0x000f280000300800 */
[----:B------:R-:W-:Y:S04]  /*10d80*/  STS.U16 [R27+UR10+0x9a80], R46 ;  /* 0x009a802e1b007988 */ /* 0x000fe8000800040a */
[----:B0-----:R-:W4:Y:S04]  /*10d90*/  LDL.LU R31, [R1+0x4b8] ;  /* 0x0004b800011f7983 */ /* 0x001f280000300800 */
[----:B------:R0:W-:Y:S04]  /*10da0*/  STS.U16 [R27+UR10+0xda80], R53 ;  /* 0x00da80351b007988 */ /* 0x0001e8000800040a */
[----:B------:R-:W4:Y:S04]  /*10db0*/  LDL.LU R42, [R1+0x4b4] ;  /* 0x0004b400012a7983 */ /* 0x000f280000300800 */
[----:B------:R1:W-:Y:S04]  /*10dc0*/  STS.U16 [R27+UR10+0x9e80], R45 ;  /* 0x009e802d1b007988 */ /* 0x0003e8000800040a */
[----:B0-----:R-:W4:Y:S04]  /*10dd0*/  LDL.LU R53, [R1+0x478] ;  /* 0x0004780001357983 */ /* 0x001f280000300800 */
[----:B------:R-:W4:Y:S04]  /*10de0*/  LDL.LU R46, [R1+0x474] ;  /* 0x00047400012e7983 */ /* 0x000f280000300800 */
[----:B-1----:R-:W4:Y:S04]  /*10df0*/  LDL.LU R45, [R1+0x438] ;  /* 0x00043800012d7983 */ /* 0x002f280000300800 */
[----:B------:R0:W-:Y:S04]  /*10e00*/  STS.U16 [R27+UR10+0xde80], R28 ;  /* 0x00de801c1b007988 */ /* 0x0001e8000800040a */
[----:B0-----:R0:W5:Y:S04]  /*10e10*/  LDL.LU R27, [R1+0x80c] ;  /* 0x00080c00011b7983 */ /* 0x0011680000300800 */
[----:B------:R0:W5:Y:S04]  /*10e20*/  LDL.LU R28, [R1+0x808] ;  /* 0x00080800011c7983 */ /* 0x0001680000300800 */
[----:B--2---:R1:W-:Y:S04]  /*10e30*/  STS.U16 [R8+UR10+0x8300], R29 ;  /* 0x0083001d08007988 */ /* 0x0043e8000800040a */
[----:B---3--:R2:W-:Y:S04]  /*10e40*/  STS.U16 [R8+UR10+0xc300], R32 ;  /* 0x00c3002008007988 */ /* 0x0085e8000800040a */
[----:B------:R3:W-:Y:S04]  /*10e50*/  STS.U16 [R8+UR10+0x8700], R33 ;  /* 0x0087002108007988 */ /* 0x0007e8000800040a */
[----:B-1----:R0:W5:Y:S04]  /*10e60*/  LDL.LU R29, [R1+0x804] ;  /* 0x00080400011d7983 */ /* 0x0021680000300800 */
[----:B--2---:R0:W5:Y:S04]  /*10e70*/  LDL.LU R32, [R1+0x800] ;  /* 0x0008000001207983 */ /* 0x0041680000300800 */
[----:B---3--:R0:W5:Y:S04]  /*10e80*/  LDL.LU R33, [R1+0x7fc] ;  /* 0x0007fc0001217983 */ /* 0x0081680000300800 */
[----:B------:R1:W-:Y:S04]  /*10e90*/  STS.U16 [R8+UR10+0xc700], R34 ;  /* 0x00c7002208007988 */ /* 0x0003e8000800040a */
[----:B------:R2:W-:Y:S04]  /*10ea0*/  STS.U16 [R8+UR10+0x8b00], R35 ;  /* 0x008b002308007988 */ /* 0x0005e8000800040a */
        /* <DEDUP_REMOVED lines=13> */
[----:B-1----:R-:W4:Y:S04]  /*10f80*/  LDL.LU R22, [R1+0x7e0] ;  /* 0x0007e00001167983 */ /* 0x002f280000300800 */
[----:B--2---:R0:W5:Y:S04]  /*10f90*/  LDL.LU R6, [R1+0x7dc] ;  /* 0x0007dc0001067983 */ /* 0x0041680000300800 */
[----:B---3--:R-:W2:Y:S04]  /*10fa0*/  LDL.LU R24, [R1+0x7d8] ;  /* 0x0007d80001187983 */ /* 0x008ea80000300800 */
[----:B--2---:R1:W-:Y:S04]  /*10fb0*/  STS.U16 [R8+UR10+0x9b00], R24 ;  /* 0x009b001808007988 */ /* 0x0043e8000800040a */
[----:B------:R2:W-:Y:S01]  /*10fc0*/  STS.U16 [R8+UR10+0xdb00], R7 ;  /* 0x00db000708007988 */ /* 0x0005e2000800040a */
[----:B-1----:R-:W-:-:S03]  /*10fd0*/  LOP3.LUT R24, R0, 0x70, RZ, 0x3c, !PT ;  /* 0x0000007000187812 */ /* 0x002fc600078e3cff */
[----:B------:R1:W-:Y:S04]  /*10fe0*/  STS.U16 [R8+UR10+0x9f00], R43 ;  /* 0x009f002b08007988 */ /* 0x0003e8000800040a */
[----:B--2---:R0:W5:Y:S04]  /*10ff0*/  LDL.LU R7, [R1+0x7d4] ;  /* 0x0007d40001077983 */ /* 0x0041680000300800 */
[----:B------:R2:W-:Y:S04]  /*11000*/  STS.U16 [R8+UR10+0xdf00], R9 ;  /* 0x00df000908007988 */ /* 0x0005e8000800040a */
[----:B-1----:R-:W3:Y:S04]  /*11010*/  LDL.LU R43, [R1+0x7d0] ;  /* 0x0007d000012b7983 */ /* 0x002ee80000300800 */
[----:B------:R1:W-:Y:S04]  /*11020*/  STS.U16 [R24+UR10+0x8380], R14 ;  /* 0x0083800e18007988 */ /* 0x0003e8000800040a */
[----:B--2---:R0:W5:Y:S04]  /*11030*/  LDL.LU R8, [R1+0x7cc] ;  /* 0x0007cc0001087983 */ /* 0x0041680000300800 */
[----:B------:R0:W5:Y:S04]  /*11040*/  LDL.LU R9, [R1+0x7c8] ;  /* 0x0007c80001097983 */ /* 0x0001680000300800 */
[----:B------:R2:W-:Y:S04]  /*11050*/  STS.U16 [R24+UR10+0xc380], R15 ;  /* 0x00c3800f18007988 */ /* 0x0005e8000800040a */
[----:B-1----:R0:W5:Y:S04]  /*11060*/  LDL.LU R14, [R1+0x7c4] ;  /* 0x0007c400010e7983 */ /* 0x0021680000300800 */
[----:B------:R1:W-:Y:S04]  /*11070*/  STS.U16 [R24+UR10+0x8780], R16 ;  /* 0x0087801018007988 */ /* 0x0003e8000800040a */
[----:B--2---:R0:W5:Y:S04]  /*11080*/  LDL.LU R15, [R1+0x7c0] ;  /* 0x0007c000010f7983 */ /* 0x0041680000300800 */
[----:B------:R2:W-:Y:S04]  /*11090*/  STS.U16 [R24+UR10+0xc780], R17 ;  /* 0x00c7801118007988 */ /* 0x0005e8000800040a */
[----:B-1----:R0:W5:Y:S04]  /*110a0*/  LDL.LU R16, [R1+0x7bc] ;  /* 0x0007bc0001107983 */ /* 0x0021680000300800 */
[----:B----4-:R1:W-:Y:S04]  /*110b0*/  STS.U16 [R24+UR10+0x8b80], R40 ;  /* 0x008b802818007988 */ /* 0x0103e8000800040a */
[----:B--2---:R0:W5:Y:S04]  /*110c0*/  LDL.LU R17, [R1+0x7b8] ;  /* 0x0007b80001117983 */ /* 0x0041680000300800 */
[----:B------:R2:W-:Y:S04]  /*110d0*/  STS.U16 [R24+UR10+0xcb80], R41 ;  /* 0x00cb802918007988 */ /* 0x0005e8000800040a */
[----:B-1----:R0:W5:Y:S04]  /*110e0*/  LDL.LU R40, [R1+0x7b4] ;  /* 0x0007b40001287983 */ /* 0x0021680000300800 */
[----:B------:R-:W-:Y:S04]  /*110f0*/  STS.U16 [R24+UR10+0x8f80], R31 ;  /* 0x008f801f18007988 */ /* 0x000fe8000800040a */
[----:B--2---:R0:W5:Y:S04]  /*11100*/  LDL.LU R41, [R1+0x7b0] ;  /* 0x0007b00001297983 */ /* 0x0041680000300800 */
[----:B------:R1:W-:Y:S04]  /*11110*/  STS.U16 [R24+UR10+0xcf80], R42 ;  /* 0x00cf802a18007988 */ /* 0x0003e8000800040a */
[----:B------:R2:W-:Y:S04]  /*11120*/  STS.U16 [R24+UR10+0x9380], R53 ;  /* 0x0093803518007988 */ /* 0x0005e8000800040a */
[----:B-1----:R0:W5:Y:S04]  /*11130*/  LDL.LU R42, [R1+0x7ac] ;  /* 0x0007ac00012a7983 */ /* 0x0021680000300800 */
[----:B--2---:R-:W2:Y:S01]  /*11140*/  LDL.LU R53, [R1+0x7a8] ;  /* 0x0007a80001357983 */ /* 0x004ea20000300800 */
[----:B------:R-:W1:Y:S03]  /*11150*/  S2R R31, SR_TID.X ;  /* 0x00000000001f7919 */ /* 0x000e660000002100 */
[----:B------:R1:W-:Y:S04]  /*11160*/  STS.U16 [R24+UR10+0xd380], R46 ;  /* 0x00d3802e18007988 */ /* 0x0003e8000800040a */
[----:B------:R4:W-:Y:S01]  /*11170*/  STS.U16 [R24+UR10+0x9780], R45 ;  /* 0x0097802d18007988 */ /* 0x0009e2000800040a */
[----:B-1----:R-:W-:-:S02]  /*11180*/  LOP3.LUT R46, R31, 0x3f, RZ, 0xc0, !PT ;  /* 0x0000003f1f2e7812 */ /* 0x002fc400078ec0ff */
[----:B------:R-:W-:-:S04]  /*11190*/  SHF.R.S32.HI R31, RZ, 0x6, R31 ;  /* 0x00000006ff1f7819 */ /* 0x000fc8000001141f */
[C---:B----4-:R-:W-:Y:S02]  /*111a0*/  SGXT R45, R31.reuse, 0x1 ;  /* 0x000000011f2d781a */ /* 0x050fe40000000200 */
[----:B------:R-:W-:Y:S01]  /*111b0*/  SGXT R31, R31, 0x1 ;  /* 0x000000011f1f781a */ /* 0x000fe20000000200 */
[----:B--2---:R1:W-:Y:S02]  /*111c0*/  STS.U16 [R24+UR10+0xd780], R53 ;  /* 0x00d7803518007988 */ /* 0x0043e4000800040a */
[C---:B-1----:R-:W-:Y:S02]  /*111d0*/  IMAD.SHL.U32 R53, R46.reuse, 0x2, RZ ;  /* 0x000000022e357824 */ /* 0x042fe400078e00ff */
[----:B------:R-:W-:Y:S01]  /*111e0*/  IMAD.SHL.U32 R46, R46, 0x2, RZ ;  /* 0x000000022e2e7824 */ /* 0x000fe200078e00ff */
[----:B---3--:R1:W-:Y:S04]  /*111f0*/  STS.U16 [R24+UR10+0x9b80], R43 ;  /* 0x009b802b18007988 */ /* 0x0083e8000800040a */
[----:B------:R-:W-:-:S02]  /*11200*/  LOP3.LUT R31, R46, 0x90, R31, 0x78, !PT ;  /* 0x000000902e1f7812 */ /* 0x000fc400078e781f */
[C-C-:B------:R-:W-:Y:S01]  /*11210*/  LOP3.LUT R46, R53.reuse, 0x90, R45.reuse, 0x78, !PT ;  /* 0x00000090352e7812 */ /* 0x140fe200078e782d */
[----:B------:R2:W-:Y:S03]  /*11220*/  STS.U16 [R24+UR10+0xdb80], R22 ;  /* 0x00db801618007988 */ /* 0x0005e6000800040a */
[----:B------:R-:W-:Y:S01]  /*11230*/  LOP3.LUT R46, R46, 0x20, RZ, 0x3c, !PT ;  /* 0x000000202e2e7812 */ /* 0x000fe200078e3cff */
[----:B------:R3:W-:Y:S04]  /*11240*/  STS.U16 [R24+UR10+0x9f80], R23 ;  /* 0x009f801718007988 */ /* 0x0007e8000800040a */
[----:B------:R-:W-:Y:S04]  /*11250*/  STS.U16 [R24+UR10+0xdf80], R25 ;  /* 0x00df801918007988 */ /* 0x000fe8000800040a */
[----:B------:R-:W-:Y:S04]  /*11260*/  STS.U16 [R31+UR10+0x10800], R30 ;  /* 0x0108001e1f007988 */ /* 0x000fe8000800040a */
[----:B------:R-:W-:Y:S04]  /*11270*/  STS.U16 [R31+UR10+0x10c00], R44 ;  /* 0x010c002c1f007988 */ /* 0x000fe8000800040a */
[----:B-1----:R0:W5:Y:S04]  /*11280*/  LDL.LU R43, [R1+0x7a4] ;  /* 0x0007a400012b7983 */ /* 0x0021680000300800 */
[----:B------:R1:W-:Y:S04]  /*11290*/  STS.U16 [R46+UR10+0x10900], R49 ;  /* 0x010900312e007988 */ /* 0x0003e8000800040a */
[----:B--2---:R0:W5:Y:S04]  /*112a0*/  LDL.LU R22, [R1+0x7a0] ;  /* 0x0007a00001167983 */ /* 0x0041680000300800 */
[----:B---3--:R0:W5:Y:S01]  /*112b0*/  LDL.LU R23, [R1+0x79c] ;  /* 0x00079c0001177983 */ /* 0x0081620000300800 */
[----:B-1----:R-:W-:-:S03]  /*112c0*/  LOP3.LUT R49, R53, 0x90, R45, 0x78, !PT ;  /* 0x0000009035317812 */ /* 0x002fc600078e782d */
[----:B------:R0:W5:Y:S01]  /*112d0*/  LDL.LU R24, [R1+0x798] ;  /* 0x0007980001187983 */ /* 0x0001620000300800 */
[----:B------:R-:W-:Y:S02]  /*112e0*/  LOP3.LUT R53, R53, 0x90, R45, 0x78, !PT ;  /* 0x0000009035357812 */ /* 0x000fe400078e782d */
[----:B------:R-:W-:Y:S01]  /*112f0*/  LOP3.LUT R49, R49, 0x40, RZ, 0x3c, !PT ;  /* 0x0000004031317812 */ /* 0x000fe200078e3cff */
[----:B------:R0:W5:Y:S01]  /*11300*/  LDL.LU R25, [R1+0x794] ;  /* 0x0007940001197983 */ /* 0x0001620000300800 */
[----:B------:R-:W-:-:S03]  /*11310*/  LOP3.LUT R53, R53, 0x60, RZ, 0x3c, !PT ;  /* 0x0000006035357812 */ /* 0x000fc600078e3cff */
[----:B------:R0:W5:Y:S04]  /*11320*/  LDL.LU R30, [R1+0x790] ;  /* 0x00079000011e7983 */ /* 0x0001680000300800 */
[----:B------:R0:W5:Y:S04]  /*11330*/  LDL.LU R31, [R1+0x78c] ;  /* 0x00078c00011f7983 */ /* 0x0001680000300800 */
[----:B------:R0:W5:Y:S04]  /*11340*/  LDL.LU R44, [R1+0x788] ;  /* 0x00078800012c7983 */ /* 0x0001680000300800 */
[----:B------:R0:W5:Y:S04]  /*11350*/  LDL.LU R45, [R1+0x784] ;  /* 0x00078400012d7983 */ /* 0x0001680000300800 */
[----:B------:R1:W-:Y:S04]  /*11360*/  STS.U16 [R46+UR10+0x10d00], R47 ;  /* 0x010d002f2e007988 */ /* 0x0003e8000800040a */
[----:B------:R2:W-:Y:S04]  /*11370*/  STS.U16 [R49+UR10+0x10a00], R48 ;  /* 0x010a003031007988 */ /* 0x0005e8000800040a */
[----:B------:R3:W-:Y:S04]  /*11380*/  STS.U16 [R49+UR10+0x10e00], R50 ;  /* 0x010e003231007988 */ /* 0x0007e8000800040a */
[----:B-1----:R0:W5:Y:S04]  /*11390*/  LDL.LU R46, [R1+0x780] ;  /* 0x00078000012e7983 */ /* 0x0021680000300800 */
[----:B------:R0:W5:Y:S04]  /*113a0*/  LDL.LU R47, [R1+0x77c] ;  /* 0x00077c00012f7983 */ /* 0x0001680000300800 */
[----:B--2---:R0:W5:Y:S04]  /*113b0*/  LDL.LU R48, [R1+0x778] ;  /* 0x0007780001307983 */ /* 0x0041680000300800 */
[----:B---3--:R0:W5:Y:S04]  /*113c0*/  LDL.LU R49, [R1+0x774] ;  /* 0x0007740001317983 */ /* 0x0081680000300800 */
[----:B------:R0:W5:Y:S04]  /*113d0*/  LDL.LU R50, [R1+0x770] ;  /* 0x0007700001327983 */ /* 0x0001680000300800 */
[----:B------:R1:W-:Y:S04]  /*113e0*/  STS.U16 [R53+UR10+0x10b00], R51 ;  /* 0x010b003335007988 */ /* 0x0003e8000800040a */
[----:B------:R2:W-:Y:S01]  /*113f0*/  STS.U16 [R53+UR10+0x10f00], R52 ;  /* 0x010f003435007988 */ /* 0x0005e2000800040a */
[----:B------:R3:W-:Y:S06]  /*11400*/  MEMBAR.ALL.CTA ;  /* 0x0000000000007992 */ /* 0x0007ec0000008000 */
[----:B---3--:R-:W3:Y:S04]  /*11410*/  FENCE.VIEW.ASYNC.S ;  /* 0x00000000000073c6 */ /* 0x008ee80000000000 */
[----:B-1----:R0:W5:Y:S04]  /*11420*/  LDL.LU R51, [R1+0x76c] ;  /* 0x00076c0001337983 */ /* 0x0021680000300800 */
[----:B--2---:R0:W5:Y:S04]  /*11430*/  LDL.LU R53, [R1+0x768] ;  /* 0x0007680001357983 */ /* 0x0041680000300800 */
[----:B------:R0:W5:Y:S01]  /*11440*/  LDL.LU R52, [R1+0x764] ;  /* 0x0007640001347983 */ /* 0x0001620000300800 */
[----:B------:R-:W-:-:S04]  /*11450*/  ULEA UR12, UR8, UR10, 0x3 ;  /* 0x0000000a080c7291 */ /* 0x000fc8000f8e18ff */
[----:B------:R-:W-:Y:S01]  /*11460*/  UIADD3 UR12, UPT, UPT, UR12, 0x11000, URZ ;  /* 0x000110000c0c7890 */ /* 0x000fe2000fffe0ff */
[----:B---3--:R-:W-:Y:S06]  /*11470*/  BAR.SYNC.DEFER_BLOCKING 0x0 ;  /* 0x0000000000007b1d */ /* 0x008fec0000010000 */
[----:B------:R-:W-:Y:S05]  /*11480*/  @P1 BRA `(.L_x_9) ;  /* 0x0000000000881947 */ /* 0x000fea0003800000 */
[----:B------:R-:W-:Y:S02]  /*11490*/  UIADD3 UR13, UPT, UPT, UR9, 0x10, URZ ;  /* 0x00000010090d7890 */ /* 0x000fe4000fffe0ff */
[----:B------:R-:W-:Y:S02]  /*114a0*/  UIADD3 UR50, UPT, UPT, UR9, 0x10, URZ ;  /* 0x0000001009327890 */ /* 0x000fe4000fffe0ff */
[----:B------:R-:W-:Y:S01]  /*114b0*/  UIADD3 UR51, UPT, UPT, UR9, 0x10, URZ ;  /* 0x0000001009337890 */ /* 0x000fe2000fffe0ff */
[----:B------:R-:W-:Y:S01]  /*114c0*/  UMOV UR22, 0x0 ;  /* 0x0000000000167882 */ /* 0x000fe20000000000 */
[----:B------:R-:W-:Y:S01]  /*114d0*/  UMOV UR23, 0x8048490 ;  /* 0x0804849000177882 */ /* 0x000fe20000000000 */
[----:B------:R-:W-:Y:S01]  /*114e0*/  UMOV UR21, 0x40004040 ;  /* 0x4000404000157882 */ /* 0x000fe20000000000 */
[----:B------:R-:W-:Y:S02]  /*114f0*/  UIADD3 UR56, UPT, UPT, UR9, 0x10, URZ ;  /* 0x0000001009387890 */ /* 0x000fe4000fffe0ff */
[----:B------:R1:W-:Y:S01]  /*11500*/  UTCHMMA gdesc[UR20], gdesc[UR16], tmem[UR9], tmem[UR22], idesc[UR23], UPT ;  /* 0x00ff1610140075ea */ /* 0x0003e2000b800009 */
[----:B------:R-:W-:Y:S01]  /*11510*/  UMOV UR42, 0x0 ;  /* 0x00000000002a7882 */ /* 0x000fe20000000000 */
[----:B------:R-:W-:Y:S01]  /*11520*/  UMOV UR43, 0x8048490 ;  /* 0x08048490002b7882 */ /* 0x000fe20000000000 */
[----:B------:R-:W-:Y:S01]  /*11530*/  UMOV UR44, 0x0 ;  /* 0x00000000002c7882 */ /* 0x000fe20000000000 */
[----:B------:R-:W-:Y:S01]  /*11540*/  UMOV UR45, 0x8048490 ;  /* 0x08048490002d7882 */ /* 0x000fe20000000000 */
        /* <DEDUP_REMOVED lines=11> */
[----:B------:R-:W-:Y:S01]  /*11600*/  UMOV UR6, UR12 ;  /* 0x0000000c00067c82 */ /* 0x000fe20008000000 */
[----:B------:R-:W-:Y:S01]  /*11610*/  UMOV UR7, URZ ;  /* 0x000000ff00077c82 */ /* 0x000fe20008000000 */
[----:B------:R1:W-:Y:S01]  /*11620*/  UTCHMMA gdesc[UR34], gdesc[UR16], tmem[UR13], tmem[UR48], idesc[UR49], UPT ;  /* 0x00ff3010220075ea */ /* 0x0003e2000b80000d */
[----:B------:R-:W-:Y:S01]  /*11630*/  UMOV UR58, 0x0 ;  /* 0x00000000003a7882 */ /* 0x000fe20000000000 */
[----:B------:R-:W-:Y:S01]  /*11640*/  UMOV UR59, 0x8048490 ;  /* 0x08048490003b7882 */ /* 0x000fe20000000000 */
[----:B------:R1:W-:Y:S01]  /*11650*/  UTCHMMA gdesc[UR36], gdesc[UR18], tmem[UR50], tmem[UR52], idesc[UR53], UPT ;  /* 0x00ff3412240075ea */ /* 0x0003e2000b800032 */
[----:B------:R-:W-:Y:S01]  /*11660*/  UMOV UR4, UR6 ;  /* 0x0000000600047c82 */ /* 0x000fe20008000000 */
[----:B------:R1:W-:Y:S01]  /*11670*/  UTCHMMA gdesc[UR38], gdesc[UR28], tmem[UR51], tmem[UR54], idesc[UR55], UPT ;  /* 0x00ff361c260075ea */ /* 0x0003e2000b800033 */
[----:B------:R1:W-:Y:S01]  /*11680*/  UTCHMMA gdesc[UR40], gdesc[UR32], tmem[UR56], tmem[UR58], idesc[UR59], UPT ;  /* 0x00ff3a20280075ea */ /* 0x0003e2000b800038 */
[----:B------:R1:W-:Y:S01]  /*11690*/  UTCBAR [UR4], URZ ;  /* 0x000000ff040073e9 */ /* 0x0003e200080000ff */
[----:B------:R-:W-:Y:S01]  /*116a0*/  NOP ;  /* 0x0000000000007918 */ /* 0x000fe20000000000 */
.L_x_9:
[----:B------:R2:W-:Y:S04]  /*116b0*/  STL [R1+0x764], R0 ;  /* 0x0007640001007387 */ /* 0x0005e80000100800 */
[----:B--2---:R-:W2:Y:S01]  /*116c0*/  LDL R0, [R1+0x348] ;  /* 0x0003480001007983 */ /* 0x004ea20000100800 */
[----:B-1----:R-:W-:Y:S02]  /*116d0*/  UIADD3 UR4, UPT, UPT, UR57, 0x3f, URZ ;  /* 0x0000003f39047890 */ /* 0x002fe4000fffe0ff */
[----:B------:R-:W-:Y:S02]  /*116e0*/  UIADD3 UR8, UPT, UPT, UR8, 0x1, URZ ;  /* 0x0000000108087890 */ /* 0x000fe4000fffe0ff */
[----:B------:R-:W-:-:S04]  /*116f0*/  USHF.R.S32.HI UR6, URZ, 0x1f, UR4 ;  /* 0x0000001fff067899 */ /* 0x000fc80008011404 */
[----:B------:R-:W-:-:S04]  /*11700*/  ULEA.HI UR6, UR6, UR4, URZ, 0x6 ;  /* 0x0000000406067291 */ /* 0x000fc8000f8f30ff */
[----:B------:R-:W-:-:S04]  /*11710*/  USHF.R.S32.HI UR6, URZ, 0x6, UR6 ;  /* 0x00000006ff067899 */ /* 0x000fc80008011406 */
[----:B------:R-:W-:-:S04]  /*11720*/  UISETP.LT.AND UP1, UPT, UR6, 0x1, UPT ;  /* 0x000000010600788c */ /* 0x000fc8000bf21270 */
[----:B------:R-:W-:Y:S02]  /*11730*/  USEL UR6, UR6, 0x1, !UP1 ;  /* 0x0000000106067887 */ /* 0x000fe4000c800000 */
[----:B------:R-:W-:Y:S02]  /*11740*/  UISETP.GT.AND UP1, UPT, UR8, 0x1, UPT ;  /* 0x000000010800788c */ /* 0x000fe4000bf24270 */
[----:B------:R-:W-:Y:S02]  /*11750*/  UIADD3 UR6, UPT, UPT, UR6, -0x1, URZ ;  /* 0xffffffff06067890 */ /* 0x000fe4000fffe0ff */
[----:B------:R-:W-:Y:S02]  /*11760*/  USEL UR4, URZ, 0x1, !UP1 ;  /* 0x00000001ff047887 */ /* 0x000fe4000c800000 */
[----:B------:R-:W-:Y:S02]  /*11770*/  USEL UR8, UR8, URZ, !UP1 ;  /* 0x000000ff08087287 */ /* 0x000fe4000c800000 */
[----:B--2---:R-:W-:-:S02]  /*11780*/  ISETP.NE.U32.AND P2, PT, R0, UR6, PT ;  /* 0x0000000600007c0c */ /* 0x004fc4000bf45070 */
[----:B------:R1:W5:Y:S01]  /*11790*/  LDL.LU R0, [R1+0x764] ;  /* 0x0007640001007983 */ /* 0x0003620000300800 */
[----:B------:R-:W-:-:S03]  /*117a0*/  ULOP3.LUT UR6, UR5, UR4, URZ, 0x3c, !UPT ;  /* 0x0000000405067292 */ /* 0x000fc6000f8e3cff */
[----:B------:R-:W-:-:S04]  /*117b0*/  UMOV UR4, UR5 ;  /* 0x0000000500047c82 */ /* 0x000fc80008000000 */
[----:B------:R-:W-:-:S03]  /*117c0*/  UMOV UR5, UR6 ;  /* 0x0000000600057c82 */ /* 0x000fc60008000000 */
[----:B-1----:R-:W-:Y:S05]  /*117d0*/  @P2 BRA `(.L_x_10) ;  /* 0xffffff5c009c2947 */ /* 0x002fea000383ffff */
.L_x_7:
[----:B------:R-:W1:Y:S01]  /*117e0*/  LDCU UR5, c[0x0][0x3a0] ;  /* 0x00007400ff0577ac */ /* 0x000e620008000800 */
[----:B-----5:R-:W3:Y:S01]  /*117f0*/  LDC R41, c[0x0][0x3b4] ;  /* 0x0000ed00ff297b82 */ /* 0x020ee20000000800 */
[----:B------:R-:W4:Y:S01]  /*11800*/  LDCU.128 UR16, c[0x0][0x390] ;  /* 0x00007200ff1077ac */ /* 0x000f220008000c00 */
[----:B-1----:R-:W-:-:S04]  /*11810*/  UIADD3 UR5, UPT, UPT, UR5, 0x3f, URZ ;  /* 0x0000003f05057890 */ /* 0x002fc8000fffe0ff */
[----:B------:R-:W-:-:S09]  /*11820*/  UISETP.GE.AND UP1, UPT, UR5, 0x40, UPT ;  /* 0x000000400500788c */ /* 0x000fd2000bf26270 */
[----:B----4-:R-:W-:Y:S05]  /*11830*/  BRA.U !UP1, `(.L_x_11) ;  /* 0x0000000109107547 */ /* 0x010fea000b800000 */
[----:B------:R-:W-:-:S06]  /*11840*/  USHF.L.U32 UR4, UR4, 0x1f, URZ ;  /* 0x0000001f04047899 */ /* 0x000fcc00080006ff */
[----:B------:R-:W-:-:S04]  /*11850*/  IMAD.U32 R0, RZ, RZ, UR4 ;  /* 0x00000004ff007e24 */ /* 0x000fc8000f8e00ff */
[----:B------:R-:W1:Y:S02]  /*11860*/  SYNCS.PHASECHK.TRANS64.TRYWAIT P1, [UR12], R0 ;  /* 0x00000000ff0075a7 */ /* 0x000e64000802110c */
[----:B-1----:R-:W-:Y:S05]  /*11870*/  @!P1 BRA `(.L_x_12) ;  /* 0x0000000c00c49947 */ /* 0x002fea0003800000 */
.L_x_11:
[----:B------:R-:W4:Y:S01]  /*11880*/  LDL.LU R49, [R1+0x738] ;  /* 0x0007380001317983 */ /* 0x000f220000300800 */
[----:B------:R-:W1:Y:S03]  /*11890*/  LDCU UR4, c[0x0][0x3b8] ;  /* 0x00007700ff0477ac */ /* 0x000e660008000800 */
[----:B------:R-:W5:Y:S04]  /*118a0*/  LDL.LU R48, [R1+0x734] ;  /* 0x0007340001307983 */ /* 0x000f680000300800 */
[----:B--2---:R-:W2:Y:S01]  /*118b0*/  LDL.LU R47, [R1+0x73c] ;  /* 0x00073c00012f7983 */ /* 0x004ea20000300800 */
[----:B------:R-:W-:Y:S06]  /*118c0*/  BAR.SYNC.DEFER_BLOCKING 0x0 ;  /* 0x0000000000007b1d */ /* 0x000fec0000010000 */
[----:B------:R-:W0:Y:S02]  /*118d0*/  @!P0 SYNCS.CCTL.IV [UR10+0x11000] ;  /* 0x01100000ff0089b1 */ /* 0x000e24000800000a */
[----:B0-----:R-:W-:Y:S06]  /*118e0*/  BAR.SYNC.DEFER_BLOCKING 0x0 ;  /* 0x0000000000007b1d */ /* 0x001fec0000010000 */
[----:B------:R-:W0:Y:S01]  /*118f0*/  LDTM.x32 R4, tmem[UR11] ;  /* 0x0000000b000479ee */ /* 0x000e2200082c0000 */
[----:B------:R-:W3:Y:S01]  /*11900*/  @!P0 SYNCS.CCTL.IV [UR10+0x11008] ;  /* 0x01100800ff0089b1 */ /* 0x000ee2000800000a */
[----:B------:R-:W-:Y:S01]  /*11910*/  NOP ;  /* 0x0000000000007918 */ /* 0x000fe20000000000 */
[----:B0-----:R-:W-:-:S02]  /*11920*/  F2FP.BF16.F32.PACK_AB R40, R21, R20 ;  /* 0x000000141528723e */ /* 0x001fc400000010ff */
[----:B------:R-:W-:Y:S02]  /*11930*/  F2FP.BF16.F32.PACK_AB R24, R25, R24 ;  /* 0x000000181918723e */ /* 0x000fe400000010ff */
[C---:B------:R-:W-:Y:S02]  /*11940*/  PRMT R44, R40.reuse, 0x7610, R44 ;  /* 0x00007610282c7816 */ /* 0x040fe4000000002c */
[----:B------:R-:W-:Y:S02]  /*11950*/  PRMT R46, R40, 0x7632, R46 ;  /* 0x00007632282e7816 */ /* 0x000fe4000000002e */
[----:B------:R-:W-:Y:S02]  /*11960*/  F2FP.BF16.F32.PACK_AB R26, R27, R26 ;  /* 0x0000001a1b1a723e */ /* 0x000fe400000010ff */
[----:B------:R-:W-:Y:S02]  /*11970*/  F2FP.BF16.F32.PACK_AB R28, R29, R28 ;  /* 0x0000001c1d1c723e */ /* 0x000fe400000010ff */
[----:B------:R-:W-:-:S02]  /*11980*/  F2FP.BF16.F32.PACK_AB R14, R15, R14 ;  /* 0x0000000e0f0e723e */ /* 0x000fc400000010ff */
[----:B------:R-:W-:Y:S02]  /*11990*/  F2FP.BF16.F32.PACK_AB R30, R31, R30 ;  /* 0x0000001e1f1e723e */ /* 0x000fe400000010ff */
[----:B------:R-:W-:Y:S02]  /*119a0*/  F2FP.BF16.F32.PACK_AB R16, R17, R16 ;  /* 0x000000101110723e */ /* 0x000fe400000010ff */
[----:B------:R-:W-:Y:S02]  /*119b0*/  F2FP.BF16.F32.PACK_AB R32, R33, R32 ;  /* 0x000000202120723e */ /* 0x000fe400000010ff */
[----:B------:R-:W-:Y:S02]  /*119c0*/  F2FP.BF16.F32.PACK_AB R18, R19, R18 ;  /* 0x000000121312723e */ /* 0x000fe400000010ff */
[----:B------:R-:W-:Y:S01]  /*119d0*/  F2FP.BF16.F32.PACK_AB R34, R35, R34 ;  /* 0x000000222322723e */ /* 0x000fe200000010ff */
[C---:B----4-:R-:W-:Y:S02]  /*119e0*/  VIADD R0, R49.reuse, 0x1 ;  /* 0x0000000131007836 */ /* 0x050fe40000000000 */
[----:B------:R-:W-:-:S02]  /*119f0*/  VIADD R3, R49, 0x2 ;  /* 0x0000000231037836 */ /* 0x000fc40000000000 */
[C---:B---3-5:R-:W-:Y:S01]  /*11a00*/  IMAD R36, R48.reuse, R41, RZ ;  /* 0x0000002930247224 */ /* 0x068fe200078e02ff */
[----:B------:R-:W-:Y:S01]  /*11a10*/  ISETP.GE.AND P3, PT, R48, UR18, PT ;  /* 0x0000001230007c0c */ /* 0x000fe2000bf66270 */
[C---:B-1----:R-:W-:Y:S01]  /*11a20*/  IMAD R37, R49.reuse, UR4, RZ ;  /* 0x0000000431257c24 */ /* 0x042fe2000f8e02ff */
[----:B------:R-:W-:Y:S01]  /*11a30*/  ISETP.GE.AND P5, PT, R0, UR19, PT ;  /* 0x0000001300007c0c */ /* 0x000fe2000bfa6270 */
[C---:B------:R-:W-:Y:S01]  /*11a40*/  VIADD R0, R49.reuse, 0x3 ;  /* 0x0000000331007836 */ /* 0x040fe20000000000 */
[C---:B------:R-:W-:Y:S01]  /*11a50*/  LEA R2, P1, R36.reuse, UR16, 0x1 ;  /* 0x0000001024027c11 */ /* 0x040fe2000f8208ff */
[C---:B------:R-:W-:Y:S01]  /*11a60*/  VIADD R43, R49.reuse, 0x5 ;  /* 0x00000005312b7836 */ /* 0x040fe20000000000 */
[C---:B------:R-:W-:Y:S01]  /*11a70*/  ISETP.LT.AND P3, PT, R49.reuse, UR19, !P3 ;  /* 0x0000001331007c0c */ /* 0x040fe2000df61270 */
[----:B------:R-:W-:Y:S01]  /*11a80*/  VIADD R42, R49, 0x6 ;  /* 0x00000006312a7836 */ /* 0x000fe20000000000 */
[----:B------:R-:W-:Y:S01]  /*11a90*/  ISETP.GE.AND P4, PT, R3, UR19, PT ;  /* 0x0000001303007c0c */ /* 0x000fe2000bf86270 */
[----:B------:R-:W-:Y:S01]  /*11aa0*/  VIADD R40, R49, 0x7 ;  /* 0x0000000731287836 */ /* 0x000fe20000000000 */
[----:B------:R-:W-:Y:S01]  /*11ab0*/  LEA.HI.X.SX32 R3, R36, UR17, 0x1, P1 ;  /* 0x0000001124037c11 */ /* 0x000fe200088f0eff */
[----:B------:R-:W-:Y:S01]  /*11ac0*/  IMAD R36, R41, 0x80, R36 ;  /* 0x0000008029247824 */ /* 0x000fe200078e0224 */
[----:B------:R-:W-:Y:S01]  /*11ad0*/  ISETP.GE.AND P2, PT, R0, UR19, PT ;  /* 0x0000001300007c0c */ /* 0x000fe2000bf46270 */
[----:B------:R-:W-:Y:S01]  /*11ae0*/  VIADD R41, R37, UR4 ;  /* 0x0000000425297c36 */ /* 0x000fe20008000000 */
[----:B------:R-:W-:Y:S01]  /*11af0*/  F2FP.BF16.F32.PACK_AB R0, R5, R4 ;  /* 0x000000040500723e */ /* 0x000fe200000010ff */
[----:B------:R-:W-:Y:S01]  /*11b00*/  IMAD.WIDE R38, R37, 0x2, R2 ;  /* 0x0000000225267825 */ /* 0x000fe200078e0202 */
[----:B------:R-:W-:-:S02]  /*11b10*/  ISETP.LT.AND P6, PT, R48, UR18, !P5 ;  /* 0x0000001230007c0c */ /* 0x000fc4000efc1270 */
[----:B--2---:R-:W-:Y:S01]  /*11b20*/  ISETP.LT.AND P5, PT, R47, UR18, !P5 ;  /* 0x000000122f007c0c */ /* 0x004fe2000efa1270 */
[C---:B------:R-:W-:Y:S01]  /*11b30*/  VIADD R4, R49.reuse, 0x4 ;  /* 0x0000000431047836 */ /* 0x040fe20000000000 */
[----:B------:R0:W-:Y:S01]  /*11b40*/  @P3 STG.E.U16 desc[UR24][R38.64], R0 ;  /* 0x0000000026003986 */ /* 0x0001e2000c101518 */
[----:B------:R-:W-:Y:S01]  /*11b50*/  ISETP.GE.AND P3, PT, R49, UR19, PT ;  /* 0x0000001331007c0c */ /* 0x000fe2000bf66270 */
[----:B------:R-:W-:Y:S01]  /*11b60*/  IMAD.WIDE R20, R41, 0x2, R2 ;  /* 0x0000000229147825 */ /* 0x000fe200078e0202 */
[----:B------:R-:W-:Y:S02]  /*11b70*/  PRMT R45, R0, 0x7632, R45 ;  /* 0x00007632002d7816 */ /* 0x000fe4000000002d */
[----:B------:R-:W-:Y:S01]  /*11b80*/  ISETP.GE.AND P1, PT, R4, UR19, PT ;  /* 0x0000001304007c0c */ /* 0x000fe2000bf26270 */
[----:B------:R-:W-:Y:S01]  /*11b90*/  VIADD R27, R49, 0xa ;  /* 0x0000000a311b7836 */ /* 0x000fe20000000000 */
[----:B------:R-:W-:Y:S02]  /*11ba0*/  LEA R4, P0, R36, UR16, 0x1 ;  /* 0x0000001024047c11 */ /* 0x000fe4000f8008ff */
[----:B------:R-:W-:-:S02]  /*11bb0*/  ISETP.LT.AND P3, PT, R47, UR18, !P3 ;  /* 0x000000122f007c0c */ /* 0x000fc4000df61270 */
[----:B------:R-:W-:Y:S02]  /*11bc0*/  LEA.HI.X.SX32 R5, R36, UR17, 0x1, P0 ;  /* 0x0000001124057c11 */ /* 0x000fe400080f0eff */
[----:B0-----:R-:W-:Y:S02]  /*11bd0*/  F2FP.BF16.F32.PACK_AB R0, R7, R6 ;  /* 0x000000060700723e */ /* 0x001fe400000010ff */
[----:B------:R-:W-:Y:S01]  /*11be0*/  ISETP.GE.AND P0, PT, R43, UR19, PT ;  /* 0x000000132b007c0c */ /* 0x000fe2000bf06270 */
[----:B------:R-:W-:-:S04]  /*11bf0*/  IMAD.WIDE R36, R37, 0x2, R4 ;  /* 0x0000000225247825 */ /* 0x000fc800078e0204 */
[C---:B------:R-:W-:Y:S02]  /*11c00*/  IMAD.WIDE R38, R41.reuse, 0x2, R4 ;  /* 0x0000000229267825 */ /* 0x040fe400078e0204 */
[----:B------:R0:W-:Y:S01]  /*11c10*/  @P3 STG.E.U16 desc[UR24][R36.64], R44 ;  /* 0x0000002c24003986 */ /* 0x0001e2000c101518 */
[----:B------:R-:W-:Y:S01]  /*11c20*/  ISETP.GE.AND P3, PT, R42, UR19, PT ;  /* 0x000000132a007c0c */ /* 0x000fe2000bf66270 */
[----:B------:R-:W-:Y:S01]  /*11c30*/  VIADD R41, R41, UR4 ;  /* 0x0000000429297c36 */ /* 0x000fe20008000000 */
[----:B------:R-:W-:Y:S01]  /*11c40*/  PRMT R42, R0, 0x7632, R42 ;  /* 0x00007632002a7816 */ /* 0x000fe2000000002a */
[----:B------:R1:W-:Y:S01]  /*11c50*/  @P6 STG.E.U16 desc[UR24][R20.64], R45 ;  /* 0x0000002d14006986 */ /* 0x0003e2000c101518 */
[C---:B------:R-:W-:Y:S01]  /*11c60*/  ISETP.LT.AND P6, PT, R48.reuse, UR18, !P4 ;  /* 0x0000001230007c0c */ /* 0x040fe2000e7c1270 */
[----:B------:R-:W-:Y:S01]  /*11c70*/  VIADD R43, R41, UR4 ;  /* 0x00000004292b7c36 */ /* 0x000fe20008000000 */
[----:B------:R-:W-:Y:S01]  /*11c80*/  ISETP.LT.AND P4, PT, R47, UR18, !P4 ;  /* 0x000000122f007c0c */ /* 0x000fe2000e781270 */
[----:B------:R2:W-:Y:S01]  /*11c90*/  @P5 STG.E.U16 desc[UR24][R38.64], R46 ;  /* 0x0000002e26005986 */ /* 0x0005e2000c101518 */
[----:B------:R-:W-:Y:S01]  /*11ca0*/  ISETP.LT.AND P5, PT, R48, UR18, !P2 ;  /* 0x0000001230007c0c */ /* 0x000fe2000d7a1270 */
[----:B------:R-:W-:Y:S01]  /*11cb0*/  IMAD.WIDE R6, R41, 0x2, R2 ;  /* 0x0000000229067825 */ /* 0x000fe200078e0202 */
[----:B------:R-:W-:-:S03]  /*11cc0*/  ISETP.LT.AND P2, PT, R47, UR18, !P2 ;  /* 0x000000122f007c0c */ /* 0x000fc6000d741270 */
[----:B0-----:R-:W-:Y:S01]  /*11cd0*/  IMAD.WIDE R36, R41, 0x2, R4 ;  /* 0x0000000229247825 */ /* 0x001fe200078e0204 */
[----:B------:R-:W-:Y:S02]  /*11ce0*/  PRMT R41, R0, 0x7610, R41 ;  /* 0x0000761000297816 */ /* 0x000fe40000000029 */
[----:B------:R-:W-:Y:S01]  /*11cf0*/  F2FP.BF16.F32.PACK_AB R0, R9, R8 ;  /* 0x000000080900723e */ /* 0x000fe200000010ff */
[----:B-1----:R-:W-:Y:S01]  /*11d00*/  IMAD.WIDE R20, R43, 0x2, R2 ;  /* 0x000000022b147825 */ /* 0x002fe200078e0202 */
[----:B--2---:R-:W-:Y:S01]  /*11d10*/  F2FP.BF16.F32.PACK_AB R39, R23, R22 ;  /* 0x000000161727723e */ /* 0x004fe200000010ff */
[----:B------:R0:W-:Y:S02]  /*11d20*/  @P6 STG.E.U16 desc[UR24][R6.64], R41 ;  /* 0x0000002906006986 */ /* 0x0001e4000c101518 */
[----:B------:R-:W-:Y:S01]  /*11d30*/  IMAD.WIDE R22, R43, 0x2, R4 ;  /* 0x000000022b167825 */ /* 0x000fe200078e0204 */
[----:B------:R-:W-:Y:S02]  /*11d40*/  ISETP.GE.AND P6, PT, R40, UR19, PT ;  /* 0x0000001328007c0c */ /* 0x000fe4000bfc6270 */
[----:B------:R-:W-:Y:S01]  /*11d50*/  PRMT R44, R39, 0x7632, R44 ;  /* 0x00007632272c7816 */ /* 0x000fe2000000002c */
[----:B------:R1:W-:Y:S01]  /*11d60*/  @P4 STG.E.U16 desc[UR24][R36.64], R39 ;  /* 0x0000002724004986 */ /* 0x0003e2000c101518 */
[----:B------:R-:W-:Y:S01]  /*11d70*/  ISETP.LT.AND P4, PT, R48, UR18, !P1 ;  /* 0x0000001230007c0c */ /* 0x000fe2000cf81270 */
[----:B------:R-:W-:-:S02]  /*11d80*/  VIADD R9, R43, UR4 ;  /* 0x000000042b097c36 */ /* 0x000fc40008000000 */
[----:B------:R2:W-:Y:S01]  /*11d90*/  @P5 STG.E.U16 desc[UR24][R20.64], R42 ;  /* 0x0000002a14005986 */ /* 0x0005e2000c101518 */
[----:B------:R-:W-:Y:S01]  /*11da0*/  ISETP.LT.AND P5, PT, R48, UR18, !P0 ;  /* 0x0000001230007c0c */ /* 0x000fe2000c7a1270 */
[----:B------:R-:W-:Y:S01]  /*11db0*/  VIADD R25, R9, UR4 ;  /* 0x0000000409197c36 */ /* 0x000fe20008000000 */
[C---:B------:R-:W-:Y:S01]  /*11dc0*/  ISETP.LT.AND P0, PT, R47.reuse, UR18, !P0 ;  /* 0x000000122f007c0c */ /* 0x040fe2000c701270 */
[----:B------:R3:W-:Y:S01]  /*11dd0*/  @P2 STG.E.U16 desc[UR24][R22.64], R44 ;  /* 0x0000002c16002986 */ /* 0x0007e2000c101518 */
[----:B------:R-:W-:Y:S01]  /*11de0*/  ISETP.LT.AND P2, PT, R47, UR18, !P1 ;  /* 0x000000122f007c0c */ /* 0x000fe2000cf41270 */
[----:B0-----:R-:W-:Y:S01]  /*11df0*/  IMAD.WIDE R6, R9, 0x2, R2 ;  /* 0x0000000209067825 */ /* 0x001fe200078e0202 */
[----:B-1----:R-:W-:-:S03]  /*11e00*/  PRMT R37, R0, 0x7632, R37 ;  /* 0x0000763200257816 */ /* 0x002fc60000000025 */
[----:B------:R-:W-:-:S04]  /*11e10*/  IMAD.WIDE R8, R9, 0x2, R4 ;  /* 0x0000000209087825 */ /* 0x000fc800078e0204 */
[----:B--2---:R-:W-:Y:S01]  /*11e20*/  IMAD.WIDE R20, R25, 0x2, R2 ;  /* 0x0000000219147825 */ /* 0x004fe200078e0202 */
[----:B---3--:R-:W-:-:S03]  /*11e30*/  PRMT R22, R0, 0x7610, R22 ;  /* 0x0000761000167816 */ /* 0x008fc60000000016 */
[----:B------:R-:W-:Y:S01]  /*11e40*/  VIADD R23, R25, UR4 ;  /* 0x0000000419177c36 */ /* 0x000fe20008000000 */
[----:B------:R-:W-:Y:S01]  /*11e50*/  F2FP.BF16.F32.PACK_AB R0, R11, R10 ;  /* 0x0000000a0b00723e */ /* 0x000fe200000010ff */
[----:B------:R-:W-:Y:S01]  /*11e60*/  VIADD R38, R49, 0x8 ;  /* 0x0000000831267836 */ /* 0x000fe20000000000 */
[----:B------:R0:W-:Y:S01]  /*11e70*/  @P4 STG.E.U16 desc[UR24][R6.64], R22 ;  /* 0x0000001606004986 */ /* 0x0001e2000c101518 */
[----:B------:R-:W-:-:S03]  /*11e80*/  IMAD.WIDE R10, R23, 0x2, R4 ;  /* 0x00000002170a7825 */ /* 0x000fc600078e0204 */
[----:B------:R1:W-:Y:S01]  /*11e90*/  @P2 STG.E.U16 desc[UR24][R8.64], R24 ;  /* 0x0000001808002986 */ /* 0x0003e2000c101518 */
[----:B------:R-:W-:Y:S01]  /*11ea0*/  ISETP.GE.AND P1, PT, R38, UR19, PT ;  /* 0x0000001326007c0c */ /* 0x000fe2000bf26270 */
[----:B------:R-:W-:Y:S01]  /*11eb0*/  VIADD R36, R49, 0x9 ;  /* 0x0000000931247836 */ /* 0x000fe20000000000 */
[----:B------:R-:W-:Y:S01]  /*11ec0*/  ISETP.GE.AND P2, PT, R27, UR19, PT ;  /* 0x000000131b007c0c */ /* 0x000fe2000bf46270 */
[----:B------:R2:W-:Y:S01]  /*11ed0*/  @P5 STG.E.U16 desc[UR24][R20.64], R37 ;  /* 0x0000002514005986 */ /* 0x0005e2000c101518 */
[----:B------:R-:W-:Y:S02]  /*11ee0*/  ISETP.LT.AND P5, PT, R48, UR18, !P3 ;  /* 0x0000001230007c0c */ /* 0x000fe4000dfa1270 */
[----:B------:R-:W-:Y:S01]  /*11ef0*/  ISETP.LT.AND P3, PT, R47, UR18, !P3 ;  /* 0x000000122f007c0c */ /* 0x000fe2000df61270 */
[----:B0-----:R-:W-:Y:S01]  /*11f00*/  IMAD.WIDE R6, R25, 0x2, R4 ;  /* 0x0000000219067825 */ /* 0x001fe200078e0204 */
[----:B------:R-:W-:Y:S02]  /*11f10*/  ISETP.GE.AND P4, PT, R36, UR19, PT ;  /* 0x0000001324007c0c */ /* 0x000fe4000bf86270 */
[----:B-1----:R-:W-:Y:S01]  /*11f20*/  PRMT R24, R24, 0x7632, R24 ;  /* 0x0000763218187816 */ /* 0x002fe20000000018 */
[----:B------:R-:W-:Y:S01]  /*11f30*/  IMAD.WIDE R8, R23, 0x2, R2 ;  /* 0x0000000217087825 */ /* 0x000fe200078e0202 */
[----:B--2---:R-:W-:-:S03]  /*11f40*/  F2FP.BF16.F32.PACK_AB R20, R13, R12 ;  /* 0x0000000c0d14723e */ /* 0x004fc600000010ff */
[----:B------:R0:W-:Y:S01]  /*11f50*/  @P0 STG.E.U16 desc[UR24][R6.64], R24 ;  /* 0x0000001806000986 */ /* 0x0001e2000c101518 */
[----:B------:R-:W-:Y:S02]  /*11f60*/  VIADD R23, R23, UR4 ;  /* 0x0000000417177c36 */ /* 0x000fe40008000000 */
[----:B------:R-:W-:Y:S01]  /*11f70*/  VIADD R22, R49, 0xb ;  /* 0x0000000b31167836 */ /* 0x000fe20000000000 */
[----:B------:R1:W-:Y:S01]  /*11f80*/  @P5 STG.E.U16 desc[UR24][R8.64], R0 ;  /* 0x0000000008005986 */ /* 0x0003e2000c101518 */
[C---:B------:R-:W-:Y:S01]  /*11f90*/  ISETP.LT.AND P5, PT, R48.reuse, UR18, !P1 ;  /* 0x0000001230007c0c */ /* 0x040fe2000cfa1270 */
[----:B------:R-:W-:Y:S01]  /*11fa0*/  VIADD R21, R23, UR4 ;  /* 0x0000000417157c36 */ /* 0x000fe20008000000 */
[----:B------:R-:W-:Y:S01]  /*11fb0*/  ISETP.LT.AND P1, PT, R47, UR18, !P1 ;  /* 0x000000122f007c0c */ /* 0x000fe2000cf21270 */
[----:B------:R2:W-:Y:S01]  /*11fc0*/  @P3 STG.E.U16 desc[UR24][R10.64], R26 ;  /* 0x0000001a0a003986 */ /* 0x0005e2000c101518 */
[----:B------:R-:W-:Y:S01]  /*11fd0*/  ISETP.LT.AND P3, PT, R48, UR18, !P6 ;  /* 0x0000001230007c0c */ /* 0x000fe2000f761270 */
[----:B------:R-:W-:Y:S01]  /*11fe0*/  IMAD.WIDE R12, R21, 0x2, R4 ;  /* 0x00000002150c7825 */ /* 0x000fe200078e0204 */
[----:B------:R-:W-:-:S02]  /*11ff0*/  ISETP.LT.AND P6, PT, R47, UR18, !P6 ;  /* 0x000000122f007c0c */ /* 0x000fc4000f7c1270 */
[----:B------:R-:W-:Y:S01]  /*12000*/  ISETP.GE.AND P0, PT, R22, UR19, PT ;  /* 0x0000001316007c0c */ /* 0x000fe2000bf06270 */
[----:B0-----:R-:W-:Y:S01]  /*12010*/  IMAD.WIDE R6, R23, 0x2, R2 ;  /* 0x0000000217067825 */ /* 0x001fe200078e0202 */
[----:B-1----:R-:W-:-:S03]  /*12020*/  PRMT R0, R0, 0x7632, R0 ;  /* 0x0000763200007816 */ /* 0x002fc60000000000 */
[----:B------:R-:W-:Y:S01]  /*12030*/  IMAD.WIDE R8, R23, 0x2, R4 ;  /* 0x0000000217087825 */ /* 0x000fe200078e0204 */
[----:B------:R-:W-:-:S03]  /*12040*/  PRMT R23, R26, 0x7632, R23 ;  /* 0x000076321a177816 */ /* 0x000fc60000000017 */
[C-C-:B--2---:R-:W-:Y:S01]  /*12050*/  IMAD.WIDE R10, R21.reuse, 0x2, R2.reuse ;  /* 0x00000002150a7825 */ /* 0x144fe200078e0202 */
[----:B------:R0:W-:Y:S03]  /*12060*/  @P3 STG.E.U16 desc[UR24][R6.64], R0 ;  /* 0x0000000006003986 */ /* 0x0001e6000c101518 */
[----:B------:R-:W-:Y:S01]  /*12070*/  VIADD R21, R21, UR4 ;  /* 0x0000000415157c36 */ /* 0x000fe20008000000 */
[----:B------:R1:W-:Y:S01]  /*12080*/  @P6 STG.E.U16 desc[UR24][R8.64], R23 ;  /* 0x0000001708006986 */ /* 0x0003e2000c101518 */
[C---:B------:R-:W-:Y:S01]  /*12090*/  ISETP.LT.AND P6, PT, R48.reuse, UR18, !P2 ;  /* 0x0000001230007c0c */ /* 0x040fe2000d7c1270 */
[----:B------:R-:W-:Y:S01]  /*120a0*/  VIADD R22, R49, 0xc ;  /* 0x0000000c31167836 */ /* 0x000fe20000000000 */
[----:B------:R-:W-:Y:S01]  /*120b0*/  ISETP.LT.AND P2, PT, R47, UR18, !P2 ;  /* 0x000000122f007c0c */ /* 0x000fe2000d741270 */
[----:B------:R2:W-:Y:S01]  /*120c0*/  @P5 STG.E.U16 desc[UR24][R10.64], R20 ;  /* 0x000000140a005986 */ /* 0x0005e2000c101518 */
[----:B------:R-:W-:Y:S01]  /*120d0*/  ISETP.LT.AND P5, PT, R48, UR18, !P4 ;  /* 0x0000001230007c0c */ /* 0x000fe2000e7a1270 */
[----:B------:R-:W-:Y:S01]  /*120e0*/  VIADD R15, R21, UR4 ;  /* 0x00000004150f7c36 */ /* 0x000fe20008000000 */
[----:B------:R-:W-:Y:S01]  /*120f0*/  ISETP.LT.AND P4, PT, R47, UR18, !P4 ;  /* 0x000000122f007c0c */ /* 0x000fe2000e781270 */
[----:B------:R3:W-:Y:S01]  /*12100*/  @P1 STG.E.U16 desc[UR24][R12.64], R28 ;  /* 0x0000001c0c001986 */ /* 0x0007e2000c101518 */
[----:B0-----:R-:W-:Y:S01]  /*12110*/  IMAD.WIDE R6, R21, 0x2, R2 ;  /* 0x0000000215067825 */ /* 0x001fe200078e0202 */
[----:B------:R-:W-:-:S03]  /*12120*/  ISETP.GE.AND P3, PT, R22, UR19, PT ;  /* 0x0000001316007c0c */ /* 0x000fc6000bf66270 */
[----:B-1----:R-:W-:-:S04]  /*12130*/  IMAD.WIDE R8, R21, 0x2, R4 ;  /* 0x0000000215087825 */ /* 0x002fc800078e0204 */
[----:B--2---:R-:W-:Y:S01]  /*12140*/  IMAD.WIDE R10, R15, 0x2, R2 ;  /* 0x000000020f0a7825 */ /* 0x004fe200078e0202 */
[----:B---3--:R-:W-:-:S03]  /*12150*/  PRMT R13, R20, 0x7632, R13 ;  /* 0x00007632140d7816 */ /* 0x008fc6000000000d */
[C---:B------:R-:W-:Y:S01]  /*12160*/  VIADD R22, R49.reuse, 0xd ;  /* 0x0000000d31167836 */ /* 0x040fe20000000000 */
[----:B------:R-:W-:Y:S01]  /*12170*/  PRMT R20, R28, 0x7632, R20 ;  /* 0x000076321c147816 */ /* 0x000fe20000000014 */
[C---:B------:R-:W-:Y:S01]  /*12180*/  VIADD R0, R49.reuse, 0xe ;  /* 0x0000000e31007836 */ /* 0x040fe20000000000 */
[----:B------:R0:W-:Y:S02]  /*12190*/  @P5 STG.E.U16 desc[UR24][R6.64], R13 ;  /* 0x0000000d06005986 */ /* 0x0001e4000c101518 */
[----:B------:R-:W-:Y:S02]  /*121a0*/  ISETP.GE.AND P1, PT, R22, UR19, PT ;  /* 0x0000001316007c0c */ /* 0x000fe4000bf26270 */
[----:B------:R-:W-:Y:S01]  /*121b0*/  ISETP.GE.AND P5, PT, R0, UR19, PT ;  /* 0x0000001300007c0c */ /* 0x000fe2000bfa6270 */
[----:B------:R1:W-:Y:S01]  /*121c0*/  @P4 STG.E.U16 desc[UR24][R8.64], R20 ;  /* 0x0000001408004986 */ /* 0x0003e2000c101518 */
[C---:B------:R-:W-:Y:S01]  /*121d0*/  ISETP.LT.AND P4, PT, R48.reuse, UR18, !P0 ;  /* 0x0000001230007c0c */ /* 0x040fe2000c781270 */
[----:B------:R-:W-:Y:S01]  /*121e0*/  VIADD R0, R49, 0xf ;  /* 0x0000000f31007836 */ /* 0x000fe20000000000 */
[----:B------:R-:W-:Y:S01]  /*121f0*/  ISETP.LT.AND P0, PT, R47, UR18, !P0 ;  /* 0x000000122f007c0c */ /* 0x000fe2000c701270 */
[----:B------:R2:W-:Y:S01]  /*12200*/  @P6 STG.E.U16 desc[UR24][R10.64], R14 ;  /* 0x0000000e0a006986 */ /* 0x0005e2000c101518 */
[----:B------:R-:W-:-:S02]  /*12210*/  ISETP.LT.AND P6, PT, R48, UR18, !P3 ;  /* 0x0000001230007c0c */ /* 0x000fc4000dfc1270 */
[----:B------:R-:W-:Y:S01]  /*12220*/  ISETP.LT.AND P3, PT, R47, UR18, !P3 ;  /* 0x000000122f007c0c */ /* 0x000fe2000df61270 */
[C---:B0-----:R-:W-:Y:S02]  /*12230*/  VIADD R13, R15.reuse, UR4 ;  /* 0x000000040f0d7c36 */ /* 0x041fe40008000000 */
[----:B------:R-:W-:Y:S01]  /*12240*/  IMAD.WIDE R6, R15, 0x2, R4 ;  /* 0x000000020f067825 */ /* 0x000fe200078e0204 */
[----:B-1----:R-:W-:-:S03]  /*12250*/  PRMT R20, R14, 0x7632, R20 ;  /* 0x000076320e147816 */ /* 0x002fc60000000014 */
[C---:B------:R-:W-:Y:S01]  /*12260*/  VIADD R17, R13.reuse, UR4 ;  /* 0x000000040d117c36 */ /* 0x040fe20008000000 */
[----:B------:R0:W-:Y:S01]  /*12270*/  @P2 STG.E.U16 desc[UR24][R6.64], R30 ;  /* 0x0000001e06002986 */ /* 0x0001e2000c101518 */
[C---:B------:R-:W-:Y:S01]  /*12280*/  IMAD.WIDE R8, R13.reuse, 0x2, R2 ;  /* 0x000000020d087825 */ /* 0x040fe200078e0202 */
[----:B--2---:R-:W-:Y:S02]  /*12290*/  PRMT R14, R30, 0x7632, R14 ;  /* 0x000076321e0e7816 */ /* 0x004fe4000000000e */
[----:B------:R-:W-:Y:S01]  /*122a0*/  ISETP.GE.AND P2, PT, R0, UR19, PT ;  /* 0x0000001300007c0c */ /* 0x000fe2000bf46270 */
[----:B------:R-:W-:Y:S01]  /*122b0*/  IMAD.WIDE R10, R13, 0x2, R4 ;  /* 0x000000020d0a7825 */ /* 0x000fe200078e0204 */
[----:B------:R1:W-:Y:S01]  /*122c0*/  @P4 STG.E.U16 desc[UR24][R8.64], R20 ;  /* 0x0000001408004986 */ /* 0x0003e2000c101518 */
[----:B------:R-:W-:Y:S02]  /*122d0*/  ISETP.LT.AND P4, PT, R48, UR18, !P5 ;  /* 0x0000001230007c0c */ /* 0x000fe4000ef81270 */
[----:B------:R-:W-:Y:S01]  /*122e0*/  IMAD.WIDE R12, R17, 0x2, R2 ;  /* 0x00000002110c7825 */ /* 0x000fe200078e0202 */
[----:B------:R-:W-:Y:S01]  /*122f0*/  @P0 STG.E.U16 desc[UR24][R10.64], R14 ;  /* 0x0000000e0a000986 */ /* 0x000fe2000c101518 */
[----:B------:R-:W-:-:S02]  /*12300*/  ISETP.LT.AND P5, PT, R47, UR18, !P5 ;  /* 0x000000122f007c0c */ /* 0x000fc4000efa1270 */
[C---:B------:R-:W-:Y:S01]  /*12310*/  VIADD R15, R17.reuse, UR4 ;  /* 0x00000004110f7c36 */ /* 0x040fe20008000000 */
[----:B------:R2:W-:Y:S01]  /*12320*/  @P6 STG.E.U16 desc[UR24][R12.64], R16 ;  /* 0x000000100c006986 */ /* 0x0005e2000c101518 */
[C---:B------:R-:W-:Y:S01]  /*12330*/  ISETP.LT.AND P6, PT, R48.reuse, UR18, !P1 ;  /* 0x0000001230007c0c */ /* 0x040fe2000cfc1270 */
[----:B0-----:R-:W-:Y:S01]  /*12340*/  IMAD.WIDE R6, R17, 0x2, R4 ;  /* 0x0000000211067825 */ /* 0x001fe200078e0204 */
[----:B------:R-:W-:Y:S02]  /*12350*/  ISETP.LT.AND P1, PT, R47, UR18, !P1 ;  /* 0x000000122f007c0c */ /* 0x000fe4000cf21270 */
[----:B------:R-:W-:Y:S01]  /*12360*/  ISETP.LT.AND P0, PT, R48, UR18, !P2 ;  /* 0x0000001230007c0c */ /* 0x000fe2000d701270 */
[----:B------:R-:W-:Y:S01]  /*12370*/  VIADD R19, R15, UR4 ;  /* 0x000000040f137c36 */ /* 0x000fe20008000000 */
[----:B------:R-:W-:Y:S01]  /*12380*/  ISETP.LT.AND P2, PT, R47, UR18, !P2 ;  /* 0x000000122f007c0c */ /* 0x000fe2000d741270 */
[----:B-1----:R-:W-:Y:S01]  /*12390*/  IMAD.WIDE R8, R15, 0x2, R2 ;  /* 0x000000020f087825 */ /* 0x002fe200078e0202 */
[----:B------:R-:W-:Y:S01]  /*123a0*/  PRMT R0, R16, 0x7632, R0 ;  /* 0x0000763210007816 */ /* 0x000fe20000000000 */
[----:B------:R0:W-:Y:S02]  /*123b0*/  @P3 STG.E.U16 desc[UR24][R6.64], R32 ;  /* 0x0000002006003986 */ /* 0x0001e4000c101518 */
[----:B------:R-:W-:Y:S01]  /*123c0*/  VIADD R17, R19, UR4 ;  /* 0x0000000413117c36 */ /* 0x000fe20008000000 */
[----:B--2---:R-:W-:Y:S01]  /*123d0*/  PRMT R16, R34, 0x7632, R16 ;  /* 0x0000763222107816 */ /* 0x004fe20000000010 */
[----:B------:R-:W-:Y:S01]  /*123e0*/  IMAD.WIDE R10, R15, 0x2, R4 ;  /* 0x000000020f0a7825 */ /* 0x000fe200078e0204 */
[----:B------:R1:W-:Y:S03]  /*123f0*/  @P6 STG.E.U16 desc[UR24][R8.64], R0 ;  /* 0x0000000008006986 */ /* 0x0003e6000c101518 */
[----:B------:R-:W-:Y:S01]  /*12400*/  IMAD.WIDE R12, R19, 0x2, R2 ;  /* 0x00000002130c7825 */ /* 0x000fe200078e0202 */
[----:B0-----:R-:W-:-:S03]  /*12410*/  PRMT R7, R32, 0x7632, R7 ;  /* 0x0000763220077816 */ /* 0x001fc60000000007 */
[----:B------:R-:W-:-:S04]  /*12420*/  IMAD.WIDE R14, R19, 0x2, R4 ;  /* 0x00000002130e7825 */ /* 0x000fc800078e0204 */
[C---:B------:R-:W-:Y:S01]  /*12430*/  IMAD.WIDE R2, R17.reuse, 0x2, R2 ;  /* 0x0000000211027825 */ /* 0x040fe200078e0202 */
[----:B-1----:R-:W-:Y:S01]  /*12440*/  PRMT R9, R18, 0x7632, R9 ;  /* 0x0000763212097816 */ /* 0x002fe20000000009 */
[----:B------:R0:W-:Y:S02]  /*12450*/  @P1 STG.E.U16 desc[UR24][R10.64], R7 ;  /* 0x000000070a001986 */ /* 0x0001e4000c101518 */
[----:B------:R-:W-:Y:S02]  /*12460*/  IMAD.WIDE R4, R17, 0x2, R4 ;  /* 0x0000000211047825 */ /* 0x000fe400078e0204 */
[----:B------:R0:W-:Y:S04]  /*12470*/  @P4 STG.E.U16 desc[UR24][R12.64], R18 ;  /* 0x000000120c004986 */ /* 0x0001e8000c101518 */
[----:B------:R0:W-:Y:S04]  /*12480*/  @P5 STG.E.U16 desc[UR24][R14.64], R34 ;  /* 0x000000220e005986 */ /* 0x0001e8000c101518 */
[----:B------:R0:W-:Y:S04]  /*12490*/  @P0 STG.E.U16 desc[UR24][R2.64], R9 ;  /* 0x0000000902000986 */ /* 0x0001e8000c101518 */
[----:B------:R0:W-:Y:S01]  /*124a0*/  @P2 STG.E.U16 desc[UR24][R4.64], R16 ;  /* 0x0000001004002986 */ /* 0x0001e2000c101518 */
[----:B------:R-:W-:Y:S06]  /*124b0*/  BAR.SYNC.DEFER_BLOCKING 0x0 ;  /* 0x0000000000007b1d */ /* 0x000fec0000010000 */
[----:B------:R-:W-:Y:S05]  /*124c0*/  BRA.U UP0, `(.L_x_13) ;  /* 0x00000001009c7547 */ /* 0x000fea000b800000 */
[----:B------:R-:W1:Y:S01]  /*124d0*/  S2UR UR5, SR_CgaCtaId ;  /* 0x00000000000579c3 */ /* 0x000e620000008800 */
[----:B------:R-:W-:Y:S01]  /*124e0*/  NOP ;  /* 0x0000000000007918 */ /* 0x000fe20000000000 */
[----:B------:R-:W-:Y:S01]  /*124f0*/  UMOV UR4, 0x50 ;  /* 0x0000005000047882 */ /* 0x000fe20000000000 */
[----:B------:R-:W-:Y:S02]  /*12500*/  IMAD.U32 R0, RZ, RZ, UR9 ;  /* 0x00000009ff007e24 */ /* 0x000fe4000f8e00ff */
[----:B0-----:R-:W-:-:S03]  /*12510*/  IMAD.MOV.U32 R3, RZ, RZ, 0x1 ;  /* 0x00000001ff037424 */ /* 0x001fc600078e00ff */
[----:B------:R-:W-:-:S04]  /*12520*/  LOP3.LUT R0, R0, 0xffff, RZ, 0xc0, !PT ;  /* 0x0000ffff00007812 */ /* 0x000fc800078ec0ff */
[----:B------:R-:W-:-:S05]  /*12530*/  SHF.R.U32.HI R0, RZ, 0x5, R0 ;  /* 0x00000005ff007819 */ /* 0x000fca0000011600 */
[----:B------:R-:W-:Y:S01]  /*12540*/  VIADD R2, R0, 0x10 ;  /* 0x0000001000027836 */ /* 0x000fe20000000000 */
[----:B------:R-:W-:Y:S01]  /*12550*/  SHF.L.U32 R0, R3, R0, RZ ;  /* 0x0000000003007219 */ /* 0x000fe200000006ff */
[----:B-1----:R-:W-:-:S03]  /*12560*/  ULEA UR6, UR5, UR4, 0x18 ;  /* 0x0000000405067291 */ /* 0x002fc6000f8ec0ff */
[----:B------:R-:W-:-:S04]  /*12570*/  SHF.L.U32 R3, R3, R2, RZ ;  /* 0x0000000203037219 */ /* 0x000fc800000006ff */
[----:B------:R-:W-:Y:S02]  /*12580*/  LOP3.LUT R0, R3, R0, RZ, 0xfc, !PT ;  /* 0x0000000003007212 */ /* 0x000fe400078efcff */
[----:B------:R-:W0:Y:S02]  /*12590*/  LDS R5, [UR6] ;  /* 0x00000006ff057984 */ /* 0x000e240008000800 */
[C---:B------:R-:W-:Y:S02]  /*125a0*/  LOP3.LUT R2, R0.reuse, 0xffff, RZ, 0xc0, !PT ;  /* 0x0000ffff00027812 */ /* 0x040fe400078ec0ff */
[----:B0-----:R-:W-:-:S04]  /*125b0*/  LOP3.LUT R3, R0, 0xffff, R5, 0x80, !PT ;  /* 0x0000ffff00037812 */ /* 0x001fc800078e8005 */
[----:B------:R-:W-:-:S13]  /*125c0*/  ISETP.NE.AND P0, PT, R3, R2, PT ;  /* 0x000000020300720c */ /* 0x000fda0003f05270 */
[----:B------:R-:W-:Y:S05]  /*125d0*/  @P0 BRA `(.L_x_14) ;  /* 0x0000000000500947 */ /* 0x000fea0003800000 */
[----:B------:R-:W-:Y:S02]  /*125e0*/  SHF.R.U32.HI R5, RZ, 0x10, R5 ;  /* 0x00000010ff057819 */ /* 0x000fe40000011605 */
[----:B------:R-:W-:-:S04]  /*125f0*/  SHF.R.U32.HI R2, RZ, 0x10, R0 ;  /* 0x00000010ff027819 */ /* 0x000fc80000011600 */
[----:B------:R-:W-:-:S04]  /*12600*/  LOP3.LUT R5, R5, R2, RZ, 0xc0, !PT ;  /* 0x0000000205057212 */ /* 0x000fc800078ec0ff */
[----:B------:R-:W-:-:S13]  /*12610*/  ISETP.NE.AND P0, PT, R5, R2, PT ;  /* 0x000000020500720c */ /* 0x000fda0003f05270 */
[----:B------:R-:W-:Y:S05]  /*12620*/  @P0 BRA `(.L_x_15) ;  /* 0x0000000000300947 */ /* 0x000fea0003800000 */
[----:B------:R-:W-:Y:S01]  /*12630*/  R2UR UR4, R0 ;  /* 0x00000000000472ca */ /* 0x000fe200000e0000 */
[----:B------:R-:W-:Y:S01]  /*12640*/  VOTEU.ANY UR5, UPT, PT ;  /* 0x0000000000057886 */ /* 0x000fe200038e0100 */
[----:B------:R-:W0:Y:S01]  /*12650*/  S2R R0, SR_LANEID ;  /* 0x0000000000007919 */ /* 0x000e220000000000 */
[----:B------:R-:W-:-:S10]  /*12660*/  UFLO.U32 UR5, UR5 ;  /* 0x00000005000572bd */ /* 0x000fd400080e0000 */
[----:B------:R-:W-:-:S06]  /*12670*/  ULOP3.LUT UR4, URZ, UR4, URZ, 0x33, !UPT ;  /* 0x00000004ff047292 */ /* 0x000fcc000f8e33ff */
[----:B------:R-:W-:-:S04]  /*12680*/  IMAD.U32 R2, RZ, RZ, UR4 ;  /* 0x00000004ff027e24 */ /* 0x000fc8000f8e00ff */
[----:B------:R-:W1:Y:S02]  /*12690*/  REDUX UR7, R2 ;  /* 0x00000000020773c4 */ /* 0x000e640000000000 */
[----:B------:R2:W-:Y:S01]  /*126a0*/  UTCATOMSWS.AND URZ, UR4 ;  /* 0x0000000400ff79e3 */ /* 0x0005e20008000000 */
[----:B0-----:R-:W-:Y:S01]  /*126b0*/  ISETP.EQ.U32.AND P0, PT, R0, UR5, PT ;  /* 0x0000000500007c0c */ /* 0x001fe2000bf02070 */
[----:B-1----:R-:W-:-:S12]  /*126c0*/  IMAD.U32 R0, RZ, RZ, UR7 ;  /* 0x00000007ff007e24 */ /* 0x002fd8000f8e00ff */
[----:B------:R2:W-:Y:S01]  /*126d0*/  @P0 ATOMS.AND RZ, [UR6], R0 ;  /* 0x00000000ffff098c */ /* 0x0005e2000a800006 */
[----:B------:R-:W-:Y:S05]  /*126e0*/  BRA `(.L_x_13) ;  /* 0x0000000000147947 */ /* 0x000fea0003800000 */
.L_x_15:
[----:B------:R-:W-:-:S07]  /*126f0*/  MOV R2, 0x12710 ;  /* 0x0001271000027802 */ /* 0x000fce0000000f00 */
[----:B------:R-:W-:Y:S05]  /*12700*/  CALL.REL.NOINC `($__internal_0_$__cuda_sm10x_tcgen05_guardrail_trap_col_being_dealloced_not_returned_by_alloc) ;  /* 0x00000000002c7944 */ /* 0x000fea0003c00000 */
[----:B------:R-:W-:Y:S05]  /*12710*/  BRA `(.L_x_13) ;  /* 0x0000000000087947 */ /* 0x000fea0003800000 */
.L_x_14:
[----:B------:R-:W-:-:S07]  /*12720*/  MOV R2, 0x12740 ;  /* 0x0001274000027802 */ /* 0x000fce0000000f00 */
[----:B------:R-:W-:Y:S05]  /*12730*/  CALL.REL.NOINC `($__internal_2_$__cuda_sm10x_tcgen05_guardrail_trap_unallocated_columns_being_dealloced) ;  /* 0x0000000000387944 */ /* 0x000fea0003c00000 */
.L_x_13:
[----:B------:R-:W-:Y:S01]  /*12740*/  NOP ;  /* 0x0000000000007918 */ /* 0x000fe20000000000 */
[----:B--2---:R-:W-:Y:S05]  /*12750*/  EXIT ;  /* 0x000000000000794d */ /* 0x004fea0003800000 */
.L_x_8:
[----:B------:R-:W0:Y:S02]  /*12760*/  SYNCS.PHASECHK.TRANS64.TRYWAIT P2, [UR12], R6 ;  /* 0x00000006ff0075a7 */ /* 0x000e24000804110c */
[----:B0-----:R-:W-:Y:S05]  /*12770*/  @!P2 BRA `(.L_x_8) ;  /* 0xfffffffc00f8a947 */ /* 0x001fea000383ffff */
[----:B------:R-:W-:Y:S05]  /*12780*/  BRA `(.L_x_16) ;  /* 0xffffff7400d47947 */ /* 0x000fea000383ffff */
.L_x_12:
[----:B------:R-:W1:Y:S02]  /*12790*/  SYNCS.PHASECHK.TRANS64.TRYWAIT P1, [UR12], R0 ;  /* 0x00000000ff0075a7 */ /* 0x000e64000802110c */
[----:B-1----:R-:W-:Y:S05]  /*127a0*/  @!P1 BRA `(.L_x_12) ;  /* 0xfffffffc00f89947 */ /* 0x002fea000383ffff */
[----:B------:R-:W-:Y:S05]  /*127b0*/  BRA `(.L_x_11) ;  /* 0xfffffff000307947 */ /* 0x000fea000383ffff */
        .weak           $__internal_0_$__cuda_sm10x_tcgen05_guardrail_trap_col_being_dealloced_not_returned_by_alloc
        .type           $__internal_0_$__cuda_sm10x_tcgen05_guardrail_trap_col_being_dealloced_not_returned_by_alloc,@function
        .size           $__internal_0_$__cuda_sm10x_tcgen05_guardrail_trap_col_being_dealloced_not_returned_by_alloc,($__internal_1_$__cuda_sm10x_tcgen05_guardrail_trap_phase_invalid_during_alloc - $__internal_0_$__cuda_sm10x_tcgen05_guardrail_trap_col_being_dealloced_not_returned_by_alloc)
$__internal_0_$__cuda_sm10x_tcgen05_guardrail_trap_col_being_dealloced_not_returned_by_alloc:
[----:B------:R-:W-:Y:S05]  /*127c0*/  BPT.TRAP 0x1 ;  /* 0x000000040000795c */ /* 0x000fea0000300000 */
[----:B------:R-:W-:-:S04]  /*127d0*/  IMAD.MOV.U32 R3, RZ, RZ, 0x0 ;  /* 0x00000000ff037424 */ /* 0x000fc800078e00ff */
[----:B------:R-:W-:Y:S05]  /*127e0*/  RET.REL.NODEC R2 `(matmul_kernel) ;  /* 0xfffffed802047950 */ /* 0x000fea0003c3ffff */
        .weak           $__internal_1_$__cuda_sm10x_tcgen05_guardrail_trap_phase_invalid_during_alloc
        .type           $__internal_1_$__cuda_sm10x_tcgen05_guardrail_trap_phase_invalid_during_alloc,@function
        .size           $__internal_1_$__cuda_sm10x_tcgen05_guardrail_trap_phase_invalid_during_alloc,($__internal_2_$__cuda_sm10x_tcgen05_guardrail_trap_unallocated_columns_being_dealloced - $__internal_1_$__cuda_sm10x_tcgen05_guardrail_trap_phase_invalid_during_alloc)
$__internal_1_$__cuda_sm10x_tcgen05_guardrail_trap_phase_invalid_during_alloc:
[----:B------:R-:W-:Y:S05]  /*127f0*/  BPT.TRAP 0x1 ;  /* 0x000000040000795c */ /* 0x000fea0000300000 */
[----:B------:R-:W-:-:S04]  /*12800*/  IMAD.MOV.U32 R3, RZ, RZ, 0x0 ;  /* 0x00000000ff037424 */ /* 0x000fc800078e00ff */
[----:B------:R-:W-:Y:S05]  /*12810*/  RET.REL.NODEC R2 `(matmul_kernel) ;  /* 0xfffffed402f87950 */ /* 0x000fea0003c3ffff */
        .weak           $__internal_2_$__cuda_sm10x_tcgen05_guardrail_trap_unallocated_columns_being_dealloced
        .type           $__internal_2_$__cuda_sm10x_tcgen05_guardrail_trap_unallocated_columns_being_dealloced,@function
        .size           $__internal_2_$__cuda_sm10x_tcgen05_guardrail_trap_unallocated_columns_being_dealloced,(.L_x_20 - $__internal_2_$__cuda_sm10x_tcgen05_guardrail_trap_unallocated_columns_being_dealloced)
$__internal_2_$__cuda_sm10x_tcgen05_guardrail_trap_unallocated_columns_being_dealloced:
[----:B------:R-:W-:Y:S05]  /*12820*/  BPT.TRAP 0x1 ;  /* 0x000000040000795c */ /* 0x000fea0000300000 */
[----:B------:R-:W-:-:S04]  /*12830*/  IMAD.MOV.U32 R3, RZ, RZ, 0x0 ;  /* 0x00000000ff037424 */ /* 0x000fc800078e00ff */
[----:B------:R-:W-:Y:S05]  /*12840*/  RET.REL.NODEC R2 `(matmul_kernel) ;  /* 0xfffffed402ec7950 */ /* 0x000fea0003c3ffff */
.L_x_17:
[----:B------:R-:W-:-:S00]  /*12850*/  BRA `(.L_x_17) ;  /* 0xfffffffc00fc7947 */ /* 0x000fc0000383ffff */
[----:B------:R-:W-:-:S00]  /*12860*/  NOP ;  /* 0x0000000000007918 */ /* 0x000fc00000000000 */
        /* <DEDUP_REMOVED lines=9> */
.L_x_20:


//--------------------- .nv.shared.matmul_kernel  --------------------------
	.section	.nv.shared.matmul_kernel,"aw",@nobits
	.sectionflags	@""
	.align	16
	.zero		1024


//--------------------- .nv.shared.reserved.0     --------------------------
	.section	.nv.shared.reserved.0,"aw",@nobits
	.align	8
	.weak		__nv_reservedSMEM_offset_0_alias
	.size		__nv_reservedSMEM_offset_0_alias, 0, 64
	.other		__nv_reservedSMEM_offset_0_alias,@"STO_CUDA_RESERVED_SHARED STV_DEFAULT"
__nv_reservedSMEM_offset_0_alias:
	.zero		0
.nv.shared.reserved.0:
	.zero		64
	.weak		__nv_reservedSMEM_allocation_phase
	.type		__nv_reservedSMEM_allocation_phase,@object
	.size		__nv_reservedSMEM_allocation_phase,(.L_0 - __nv_reservedSMEM_allocation_phase)
__nv_reservedSMEM_allocation_phase:
	.zero		1
.L_0:
	.zero		7
	.weak		__nv_reservedSMEM_devtool_atexit_pc
	.type		__nv_reservedSMEM_devtool_atexit_pc,@object
	.size		__nv_reservedSMEM_devtool_atexit_pc,(__nv_reservedSMEM_allocation_mask - __nv_reservedSMEM_devtool_atexit_pc)
__nv_reservedSMEM_devtool_atexit_pc:
	.zero		8
	.weak		__nv_reservedSMEM_allocation_mask
	.type		__nv_reservedSMEM_allocation_mask,@object
	.size		__nv_reservedSMEM_allocation_mask,(.L_2 - __nv_reservedSMEM_allocation_mask)
__nv_reservedSMEM_allocation_mask:
	.zero		4
.L_2:


//--------------------- .nv.constant0.matmul_kernel --------------------------
	.section	.nv.constant0.matmul_kernel,"a",@progbits
	.sectionflags	@""
	.align	4
.nv.constant0.matmul_kernel:
	.zero		976


//--------------------- SYMBOLS --------------------------

	.type		.nv.reservedSmem.offset0,@object
	.size		.nv.reservedSmem.offset0,0x4
	.type		.nv.reservedSmem.cap,@object
	.size		.nv.reservedSmem.cap,0x4
